//
// Generated by NVIDIA NVVM Compiler
//
// Compiler Build ID: CL-36424714
// Cuda compilation tools, release 13.0, V13.0.88
// Based on NVVM 20.0.0
//

.version 9.0
.target sm_100
.address_size 64

	// .globl	ve_swarm_preprocess_temporal
.const .align 4 .b8 c_dilation_rates[16] = {1, 0, 0, 0, 2, 0, 0, 0, 4, 0, 0, 0, 8};
.const .align 4 .b8 c_conv_weights_layer0[60] = {205, 204, 76, 62, 154, 153, 153, 62, 205, 204, 204, 62, 0, 0, 0, 63, 154, 153, 153, 62, 205, 204, 204, 62, 154, 153, 153, 62, 205, 204, 76, 62, 205, 204, 204, 62, 0, 0, 0, 63, 154, 153, 153, 62, 205, 204, 204, 62, 205, 204, 204, 62, 205, 204, 204, 61, 205, 204, 76, 62};
.const .align 4 .b8 c_conv_weights_layer1[768];
.extern .shared .align 16 .b8 smem[];
.extern .shared .align 16 .b8 smem_batch[];
.global .align 4 .b8 __cudart_i2opi_f[24] = {65, 144, 67, 60, 153, 149, 98, 219, 192, 221, 52, 245, 209, 87, 39, 252, 41, 21, 68, 78, 110, 131, 249, 162};

.visible .entry ve_swarm_preprocess_temporal(
	.param .u64 .ptr .align 1 ve_swarm_preprocess_temporal_param_0,
	.param .u64 .ptr .align 1 ve_swarm_preprocess_temporal_param_1,
	.param .u64 .ptr .align 1 ve_swarm_preprocess_temporal_param_2,
	.param .u64 .ptr .align 1 ve_swarm_preprocess_temporal_param_3,
	.param .u64 .ptr .align 1 ve_swarm_preprocess_temporal_param_4,
	.param .u32 ve_swarm_preprocess_temporal_param_5,
	.param .u32 ve_swarm_preprocess_temporal_param_6
)
{
	.reg .pred 	%p<19>;
	.reg .b32 	%r<21>;
	.reg .b32 	%f<87>;
	.reg .b64 	%rd<27>;

	ld.param.u64 	%rd5, [ve_swarm_preprocess_temporal_param_0];
	ld.param.u64 	%rd8, [ve_swarm_preprocess_temporal_param_1];
	ld.param.u64 	%rd9, [ve_swarm_preprocess_temporal_param_2];
	ld.param.u64 	%rd6, [ve_swarm_preprocess_temporal_param_3];
	ld.param.u64 	%rd7, [ve_swarm_preprocess_temporal_param_4];
	ld.param.u32 	%r7, [ve_swarm_preprocess_temporal_param_5];
	ld.param.u32 	%r6, [ve_swarm_preprocess_temporal_param_6];
	cvta.to.global.u64 	%rd1, %rd9;
	cvta.to.global.u64 	%rd2, %rd8;
	mov.u32 	%r1, %ctaid.x;
	mov.u32 	%r2, %tid.x;
	setp.ge.s32 	%p1, %r1, %r7;
	setp.ge.s32 	%p2, %r2, %r6;
	or.pred  	%p3, %p1, %p2;
	@%p3 bra 	$L__BB0_13;
	cvta.to.global.u64 	%rd10, %rd5;
	mul.lo.s32 	%r8, %r6, %r1;
	add.s32 	%r3, %r8, %r2;
	setp.eq.s32 	%p4, %r2, 0;
	add.s32 	%r4, %r3, -1;
	selp.b32 	%r9, %r8, %r4, %p4;
	mul.wide.u32 	%rd11, %r9, 4;
	add.s64 	%rd12, %rd10, %rd11;
	ld.global.nc.f32 	%f1, [%rd12];
	mul.wide.u32 	%rd13, %r3, 4;
	add.s64 	%rd3, %rd10, %rd13;
	ld.global.nc.f32 	%f2, [%rd3];
	add.s32 	%r5, %r6, -1;
	setp.ge.u32 	%p5, %r2, %r5;
	mov.f32 	%f83, %f2;
	@%p5 bra 	$L__BB0_3;
	ld.global.nc.f32 	%f83, [%rd3+4];
$L__BB0_3:
	setp.eq.s32 	%p6, %r2, 0;
	add.f32 	%f17, %f1, %f2;
	add.f32 	%f18, %f17, %f83;
	div.rn.f32 	%f5, %f18, 0f40400000;
	add.s64 	%rd15, %rd2, %rd13;
	st.global.f32 	[%rd15], %f5;
	mov.f32 	%f84, 0f00000000;
	@%p6 bra 	$L__BB0_5;
	mul.wide.u32 	%rd16, %r4, 4;
	add.s64 	%rd17, %rd2, %rd16;
	ld.global.f32 	%f19, [%rd17];
	sub.f32 	%f84, %f5, %f19;
$L__BB0_5:
	setp.ge.u32 	%p7, %r2, %r5;
	add.s64 	%rd4, %rd1, %rd13;
	st.global.f32 	[%rd4], %f84;
	bar.sync 	0;
	setp.eq.s32 	%p8, %r2, 0;
	mov.f32 	%f85, 0f00000000;
	or.pred  	%p9, %p8, %p7;
	@%p9 bra 	$L__BB0_7;
	mul.wide.u32 	%rd19, %r4, 4;
	add.s64 	%rd20, %rd1, %rd19;
	ld.global.f32 	%f21, [%rd20];
	ld.global.f32 	%f22, [%rd4+4];
	sub.f32 	%f23, %f22, %f21;
	mul.f32 	%f85, %f23, 0f3F000000;
$L__BB0_7:
	cvta.to.global.u64 	%rd21, %rd6;
	add.s64 	%rd23, %rd21, %rd13;
	st.global.f32 	[%rd23], %f85;
	fma.rn.f32 	%f10, %f84, %f84, 0f3F800000;
	abs.f32 	%f11, %f10;
	setp.eq.f32 	%p10, %f10, 0f3F800000;
	mov.f32 	%f86, 0f3F800000;
	@%p10 bra 	$L__BB0_12;
	setp.num.f32 	%p11, %f11, %f11;
	@%p11 bra 	$L__BB0_10;
	mov.f32 	%f80, 0f3FC00000;
	add.rn.f32 	%f86, %f10, %f80;
	bra.uni 	$L__BB0_12;
$L__BB0_10:
	setp.lt.f32 	%p12, %f11, 0f00800000;
	mul.f32 	%f25, %f11, 0f4B800000;
	selp.f32 	%f26, %f25, %f11, %p12;
	mov.b32 	%r10, %f26;
	add.s32 	%r11, %r10, -1060439283;
	and.b32  	%r12, %r11, -8388608;
	sub.s32 	%r13, %r10, %r12;
	mov.b32 	%f27, %r13;
	cvt.rn.f32.s32 	%f28, %r12;
	selp.f32 	%f29, 0fC1C00000, 0f00000000, %p12;
	fma.rn.f32 	%f30, %f28, 0f34000000, %f29;
	add.f32 	%f31, %f27, 0fBF800000;
	add.f32 	%f32, %f27, 0f3F800000;
	rcp.approx.ftz.f32 	%f33, %f32;
	add.f32 	%f34, %f31, %f31;
	mul.f32 	%f35, %f34, %f33;
	mul.f32 	%f36, %f35, %f35;
	neg.f32 	%f37, %f35;
	sub.f32 	%f38, %f31, %f35;
	add.f32 	%f39, %f38, %f38;
	fma.rn.f32 	%f40, %f37, %f31, %f39;
	mul.rn.f32 	%f41, %f33, %f40;
	fma.rn.f32 	%f42, %f36, 0f3A2C32E4, 0f3B52E7DB;
	fma.rn.f32 	%f43, %f42, %f36, 0f3C93BB73;
	fma.rn.f32 	%f44, %f43, %f36, 0f3DF6384F;
	mul.rn.f32 	%f45, %f44, %f36;
	fma.rn.f32 	%f46, %f35, 0f3FB8AA3B, %f30;
	mul.f32 	%f47, %f45, 0f40400000;
	sub.f32 	%f48, %f30, %f46;
	fma.rn.f32 	%f49, %f35, 0f3FB8AA3B, %f48;
	fma.rn.f32 	%f50, %f41, 0f3FB8AA3B, %f49;
	fma.rn.f32 	%f51, %f35, 0f32A55E34, %f50;
	fma.rn.f32 	%f52, %f47, %f41, %f51;
	fma.rn.f32 	%f53, %f45, %f35, %f52;
	add.rn.f32 	%f54, %f46, %f53;
	mov.f32 	%f55, 0f3FC00000;
	mul.rn.f32 	%f56, %f54, %f55;
	cvt.rni.f32.f32 	%f57, %f56;
	sub.f32 	%f58, %f56, %f57;
	neg.f32 	%f59, %f56;
	fma.rn.f32 	%f60, %f54, 0f3FC00000, %f59;
	neg.f32 	%f61, %f46;
	add.rn.f32 	%f62, %f54, %f61;
	neg.f32 	%f63, %f62;
	add.rn.f32 	%f64, %f53, %f63;
	fma.rn.f32 	%f65, %f64, 0f3FC00000, %f60;
	add.f32 	%f66, %f58, %f65;
	setp.gt.f32 	%p13, %f57, 0f00000000;
	selp.b32 	%r14, 0, -2097152000, %p13;
	setp.neu.f32 	%p14, %f10, 0f00000000;
	setp.neu.f32 	%p15, %f11, 0f7F800000;
	setp.lt.f32 	%p16, %f56, 0f00000000;
	selp.f32 	%f67, 0f00000000, 0f7F800000, %p16;
	abs.f32 	%f68, %f56;
	setp.gt.f32 	%p17, %f68, 0f43180000;
	cvt.rzi.s32.f32 	%r15, %f57;
	shl.b32 	%r16, %r15, 23;
	sub.s32 	%r17, %r16, %r14;
	mov.b32 	%f69, %r17;
	add.s32 	%r18, %r14, 2130706432;
	mov.b32 	%f70, %r18;
	fma.rn.f32 	%f71, %f66, 0f391FCB8E, 0f3AAF85ED;
	fma.rn.f32 	%f72, %f71, %f66, 0f3C1D9856;
	fma.rn.f32 	%f73, %f72, %f66, 0f3D6357BB;
	fma.rn.f32 	%f74, %f73, %f66, 0f3E75FDEC;
	fma.rn.f32 	%f75, %f74, %f66, 0f3F317218;
	fma.rn.f32 	%f76, %f75, %f66, 0f3F800000;
	mul.f32 	%f77, %f76, %f70;
	mul.f32 	%f78, %f77, %f69;
	selp.f32 	%f86, %f67, %f78, %p17;
	and.pred  	%p18, %p14, %p15;
	@%p18 bra 	$L__BB0_12;
	add.f32 	%f79, %f10, %f10;
	mov.b32 	%r19, %f79;
	and.b32  	%r20, %r19, 2147483647;
	mov.b32 	%f86, %r20;
$L__BB0_12:
	abs.f32 	%f81, %f85;
	div.rn.f32 	%f82, %f81, %f86;
	cvta.to.global.u64 	%rd24, %rd7;
	add.s64 	%rd26, %rd24, %rd13;
	st.global.f32 	[%rd26], %f82;
$L__BB0_13:
	ret;

}
	// .globl	ve_swarm_temporal_conv
.visible .entry ve_swarm_temporal_conv(
	.param .u64 .ptr .align 1 ve_swarm_temporal_conv_param_0,
	.param .u64 .ptr .align 1 ve_swarm_temporal_conv_param_1,
	.param .u64 .ptr .align 1 ve_swarm_temporal_conv_param_2,
	.param .u64 .ptr .align 1 ve_swarm_temporal_conv_param_3,
	.param .u64 .ptr .align 1 ve_swarm_temporal_conv_param_4,
	.param .u32 ve_swarm_temporal_conv_param_5,
	.param .u32 ve_swarm_temporal_conv_param_6
)
.maxntid 256
.minnctapersm 4
{
	.local .align 16 .b8 	__local_depot1[96];
	.reg .b64 	%SP;
	.reg .b64 	%SPL;
	.reg .pred 	%p<349>;
	.reg .b32 	%r<1137>;
	.reg .b32 	%f<1316>;
	.reg .b64 	%rd<122>;
	.reg .b64 	%fd<13>;

	mov.u64 	%SPL, __local_depot1;
	ld.param.u64 	%rd28, [ve_swarm_temporal_conv_param_0];
	ld.param.u64 	%rd29, [ve_swarm_temporal_conv_param_1];
	ld.param.u64 	%rd30, [ve_swarm_temporal_conv_param_3];
	ld.param.u64 	%rd31, [ve_swarm_temporal_conv_param_4];
	ld.param.u32 	%r425, [ve_swarm_temporal_conv_param_5];
	ld.param.u32 	%r424, [ve_swarm_temporal_conv_param_6];
	cvta.to.global.u64 	%rd1, %rd31;
	add.u64 	%rd2, %SPL, 0;
	add.u64 	%rd3, %SPL, 0;
	add.u64 	%rd4, %SPL, 32;
	mov.u32 	%r1, %ctaid.x;
	setp.ge.s32 	%p1, %r1, %r425;
	@%p1 bra 	$L__BB1_352;
	mov.u32 	%r2, %tid.x;
	setp.ge.s32 	%p2, %r2, %r424;
	shl.b32 	%r426, %r2, 2;
	mov.u32 	%r427, smem;
	add.s32 	%r3, %r427, %r426;
	@%p2 bra 	$L__BB1_3;
	mad.lo.s32 	%r428, %r424, %r1, %r2;
	cvta.to.global.u64 	%rd35, %rd28;
	mul.wide.u32 	%rd36, %r428, 4;
	add.s64 	%rd37, %rd35, %rd36;
	ld.global.nc.f32 	%f230, [%rd37];
	st.shared.f32 	[%r3], %f230;
	cvta.to.global.u64 	%rd38, %rd29;
	add.s64 	%rd39, %rd38, %rd36;
	ld.global.nc.f32 	%f231, [%rd39];
	st.shared.f32 	[%r3+208], %f231;
	mul.lo.s32 	%r429, %r428, 125;
	cvta.to.global.u64 	%rd40, %rd30;
	mul.wide.u32 	%rd41, %r429, 4;
	add.s64 	%rd42, %rd40, %rd41;
	ld.global.nc.f32 	%f232, [%rd42+368];
	add.f32 	%f233, %f232, 0f00000000;
	ld.global.nc.f32 	%f234, [%rd42+372];
	add.f32 	%f235, %f233, %f234;
	ld.global.nc.f32 	%f236, [%rd42+376];
	add.f32 	%f237, %f235, %f236;
	ld.global.nc.f32 	%f238, [%rd42+380];
	add.f32 	%f239, %f237, %f238;
	ld.global.nc.f32 	%f240, [%rd42+384];
	add.f32 	%f241, %f239, %f240;
	ld.global.nc.f32 	%f242, [%rd42+388];
	add.f32 	%f243, %f241, %f242;
	ld.global.nc.f32 	%f244, [%rd42+392];
	add.f32 	%f245, %f243, %f244;
	ld.global.nc.f32 	%f246, [%rd42+396];
	add.f32 	%f247, %f245, %f246;
	ld.global.nc.f32 	%f248, [%rd42+400];
	add.f32 	%f249, %f247, %f248;
	div.rn.f32 	%f250, %f249, 0f41100000;
	st.shared.f32 	[%r3+416], %f250;
$L__BB1_3:
	bar.sync 	0;
	add.s32 	%r4, %r424, -1;
	and.b32  	%r5, %r2, 63;
	add.s32 	%r6, %r3, 624;
	min.s32 	%r431, %r4, %r2;
	max.s32 	%r7, %r431, 0;
	shl.b32 	%r432, %r7, 2;
	add.s32 	%r8, %r427, %r432;
	mov.b32 	%r977, 0;
	mov.u64 	%rd44, c_dilation_rates;
	mov.u64 	%rd100, __cudart_i2opi_f;
$L__BB1_4:
	setp.ge.s32 	%p3, %r2, %r424;
	mul.wide.u32 	%rd43, %r977, 4;
	add.s64 	%rd45, %rd44, %rd43;
	ld.const.u32 	%r10, [%rd45];
	@%p3 bra 	$L__BB1_65;
	setp.ne.s32 	%p4, %r977, 0;
	mad.lo.s32 	%r435, %r977, 208, %r427;
	add.s32 	%r11, %r435, 624;
	mad.lo.s32 	%r12, %r977, 1000, %r5;
	sub.s32 	%r436, %r2, %r10;
	min.s32 	%r437, %r4, %r436;
	max.s32 	%r13, %r437, 0;
	@%p4 bra 	$L__BB1_7;
	shl.b32 	%r440, %r13, 2;
	add.s32 	%r442, %r427, %r440;
	ld.shared.f32 	%f251, [%r442];
	ld.shared.f32 	%f252, [%r442+208];
	mul.f32 	%f253, %f252, 0f3E99999A;
	fma.rn.f32 	%f254, %f251, 0f3F000000, %f253;
	ld.shared.f32 	%f255, [%r442+416];
	fma.rn.f32 	%f1196, %f255, 0f3E4CCCCD, %f254;
	bra.uni 	$L__BB1_8;
$L__BB1_7:
	shl.b32 	%r438, %r13, 2;
	add.s32 	%r439, %r11, %r438;
	ld.shared.f32 	%f1196, [%r439+-208];
$L__BB1_8:
	cvt.rn.f32.u32 	%f256, %r12;
	mul.f32 	%f4, %f256, 0f3C23D70A;
	mul.f32 	%f257, %f4, 0f3F22F983;
	cvt.rni.s32.f32 	%r981, %f257;
	cvt.rn.f32.s32 	%f258, %r981;
	fma.rn.f32 	%f259, %f258, 0fBFC90FDA, %f4;
	fma.rn.f32 	%f260, %f258, 0fB3A22168, %f259;
	fma.rn.f32 	%f1197, %f258, 0fA7C234C5, %f260;
	abs.f32 	%f6, %f4;
	setp.ltu.f32 	%p5, %f6, 0f47CE4780;
	@%p5 bra 	$L__BB1_16;
	setp.neu.f32 	%p6, %f6, 0f7F800000;
	@%p6 bra 	$L__BB1_11;
	mov.f32 	%f263, 0f00000000;
	mul.rn.f32 	%f1197, %f4, %f263;
	mov.b32 	%r981, 0;
	bra.uni 	$L__BB1_16;
$L__BB1_11:
	mov.b32 	%r15, %f4;
	shl.b32 	%r444, %r15, 8;
	or.b32  	%r16, %r444, -2147483648;
	mov.b64 	%rd116, 0;
	mov.b32 	%r978, 0;
	mov.u64 	%rd114, %rd100;
	mov.u64 	%rd115, %rd3;
$L__BB1_12:
	.pragma "nounroll";
	ld.global.nc.u32 	%r445, [%rd114];
	mad.wide.u32 	%rd48, %r445, %r16, %rd116;
	shr.u64 	%rd116, %rd48, 32;
	st.local.u32 	[%rd115], %rd48;
	add.s32 	%r978, %r978, 1;
	add.s64 	%rd115, %rd115, 4;
	add.s64 	%rd114, %rd114, 4;
	setp.ne.s32 	%p7, %r978, 6;
	@%p7 bra 	$L__BB1_12;
	shr.u32 	%r446, %r15, 23;
	st.local.u32 	[%rd3+24], %rd116;
	and.b32  	%r19, %r446, 31;
	add.s32 	%r447, %r446, -128;
	shr.u32 	%r448, %r447, 5;
	mul.wide.u32 	%rd49, %r448, 4;
	sub.s64 	%rd11, %rd3, %rd49;
	ld.local.u32 	%r979, [%rd11+24];
	ld.local.u32 	%r980, [%rd11+20];
	setp.eq.s32 	%p8, %r19, 0;
	@%p8 bra 	$L__BB1_15;
	shf.l.wrap.b32 	%r979, %r980, %r979, %r19;
	ld.local.u32 	%r449, [%rd11+16];
	shf.l.wrap.b32 	%r980, %r449, %r980, %r19;
$L__BB1_15:
	shr.u32 	%r450, %r979, 30;
	shf.l.wrap.b32 	%r451, %r980, %r979, 2;
	shl.b32 	%r452, %r980, 2;
	shr.u32 	%r453, %r451, 31;
	add.s32 	%r981, %r453, %r450;
	shr.s32 	%r454, %r451, 31;
	xor.b32  	%r455, %r454, %r451;
	xor.b32  	%r456, %r454, %r452;
	cvt.u64.u32 	%rd50, %r455;
	shl.b64 	%rd51, %rd50, 32;
	cvt.u64.u32 	%rd52, %r456;
	or.b64  	%rd53, %rd51, %rd52;
	cvt.rn.f64.s64 	%fd1, %rd53;
	mul.f64 	%fd2, %fd1, 0d3BF921FB54442D19;
	cvt.rn.f32.f64 	%f261, %fd2;
	neg.f32 	%f262, %f261;
	setp.lt.s32 	%p9, %r451, 0;
	selp.f32 	%f1197, %f262, %f261, %p9;
$L__BB1_16:
	mul.rn.f32 	%f264, %f1197, %f1197;
	and.b32  	%r458, %r981, 1;
	setp.eq.b32 	%p10, %r458, 1;
	selp.f32 	%f265, 0f3F800000, %f1197, %p10;
	fma.rn.f32 	%f266, %f264, %f265, 0f00000000;
	fma.rn.f32 	%f267, %f264, 0f37CBAC00, 0fBAB607ED;
	selp.f32 	%f268, %f267, 0fB94D4153, %p10;
	selp.f32 	%f269, 0f3D2AAABB, 0f3C0885E4, %p10;
	fma.rn.f32 	%f270, %f268, %f264, %f269;
	selp.f32 	%f271, 0fBEFFFFFF, 0fBE2AAAA8, %p10;
	fma.rn.f32 	%f272, %f270, %f264, %f271;
	fma.rn.f32 	%f273, %f272, %f266, %f265;
	and.b32  	%r459, %r981, 2;
	setp.eq.s32 	%p11, %r459, 0;
	mov.f32 	%f274, 0f00000000;
	sub.f32 	%f275, %f274, %f273;
	selp.f32 	%f10, %f273, %f275, %p11;
	mul.f32 	%f11, %f4, 0f3F333333;
	mul.f32 	%f276, %f11, 0f3F22F983;
	cvt.rni.s32.f32 	%r985, %f276;
	cvt.rn.f32.s32 	%f277, %r985;
	fma.rn.f32 	%f278, %f277, 0fBFC90FDA, %f11;
	fma.rn.f32 	%f279, %f277, 0fB3A22168, %f278;
	fma.rn.f32 	%f1198, %f277, 0fA7C234C5, %f279;
	abs.f32 	%f13, %f11;
	setp.ltu.f32 	%p12, %f13, 0f47CE4780;
	@%p12 bra 	$L__BB1_24;
	setp.neu.f32 	%p13, %f13, 0f7F800000;
	@%p13 bra 	$L__BB1_19;
	mov.f32 	%f282, 0f00000000;
	mul.rn.f32 	%f1198, %f11, %f282;
	mov.b32 	%r985, 0;
	bra.uni 	$L__BB1_24;
$L__BB1_19:
	mov.b32 	%r29, %f11;
	shl.b32 	%r461, %r29, 8;
	or.b32  	%r30, %r461, -2147483648;
	mov.b64 	%rd117, 0;
	mov.b32 	%r982, 0;
$L__BB1_20:
	.pragma "nounroll";
	mul.wide.u32 	%rd55, %r982, 4;
	mov.u64 	%rd56, __cudart_i2opi_f;
	add.s64 	%rd57, %rd56, %rd55;
	ld.global.nc.u32 	%r462, [%rd57];
	mad.wide.u32 	%rd58, %r462, %r30, %rd117;
	shr.u64 	%rd117, %rd58, 32;
	add.s64 	%rd59, %rd2, %rd55;
	st.local.u32 	[%rd59], %rd58;
	add.s32 	%r982, %r982, 1;
	setp.ne.s32 	%p14, %r982, 6;
	@%p14 bra 	$L__BB1_20;
	shr.u32 	%r463, %r29, 23;
	st.local.u32 	[%rd2+24], %rd117;
	and.b32  	%r33, %r463, 31;
	add.s32 	%r464, %r463, -128;
	shr.u32 	%r465, %r464, 5;
	mul.wide.u32 	%rd60, %r465, 4;
	sub.s64 	%rd14, %rd2, %rd60;
	ld.local.u32 	%r983, [%rd14+24];
	ld.local.u32 	%r984, [%rd14+20];
	setp.eq.s32 	%p15, %r33, 0;
	@%p15 bra 	$L__BB1_23;
	shf.l.wrap.b32 	%r983, %r984, %r983, %r33;
	ld.local.u32 	%r466, [%rd14+16];
	shf.l.wrap.b32 	%r984, %r466, %r984, %r33;
$L__BB1_23:
	shr.u32 	%r467, %r983, 30;
	shf.l.wrap.b32 	%r468, %r984, %r983, 2;
	shl.b32 	%r469, %r984, 2;
	shr.u32 	%r470, %r468, 31;
	add.s32 	%r985, %r470, %r467;
	shr.s32 	%r471, %r468, 31;
	xor.b32  	%r472, %r471, %r468;
	xor.b32  	%r473, %r471, %r469;
	cvt.u64.u32 	%rd61, %r472;
	shl.b64 	%rd62, %rd61, 32;
	cvt.u64.u32 	%rd63, %r473;
	or.b64  	%rd64, %rd62, %rd63;
	cvt.rn.f64.s64 	%fd3, %rd64;
	mul.f64 	%fd4, %fd3, 0d3BF921FB54442D19;
	cvt.rn.f32.f64 	%f280, %fd4;
	neg.f32 	%f281, %f280;
	setp.lt.s32 	%p16, %r468, 0;
	selp.f32 	%f1198, %f281, %f280, %p16;
$L__BB1_24:
	setp.eq.s32 	%p17, %r977, 0;
	add.s32 	%r475, %r985, 1;
	mul.rn.f32 	%f283, %f1198, %f1198;
	and.b32  	%r476, %r985, 1;
	setp.eq.b32 	%p18, %r476, 1;
	selp.f32 	%f284, %f1198, 0f3F800000, %p18;
	fma.rn.f32 	%f285, %f283, %f284, 0f00000000;
	fma.rn.f32 	%f286, %f283, 0f37CBAC00, 0fBAB607ED;
	selp.f32 	%f287, 0fB94D4153, %f286, %p18;
	selp.f32 	%f288, 0f3C0885E4, 0f3D2AAABB, %p18;
	fma.rn.f32 	%f289, %f287, %f283, %f288;
	selp.f32 	%f290, 0fBE2AAAA8, 0fBEFFFFFF, %p18;
	fma.rn.f32 	%f291, %f289, %f283, %f290;
	fma.rn.f32 	%f292, %f291, %f285, %f284;
	and.b32  	%r477, %r475, 2;
	setp.eq.s32 	%p19, %r477, 0;
	mov.f32 	%f293, 0f00000000;
	sub.f32 	%f294, %f293, %f292;
	selp.f32 	%f295, %f292, %f294, %p19;
	mul.f32 	%f296, %f295, 0f3E4CCCCD;
	fma.rn.f32 	%f297, %f10, 0f3E99999A, %f296;
	fma.rn.f32 	%f17, %f1196, %f297, 0f00000000;
	@%p17 bra 	$L__BB1_26;
	add.s32 	%r479, %r11, %r432;
	ld.shared.f32 	%f1199, [%r479+-208];
	bra.uni 	$L__BB1_27;
$L__BB1_26:
	ld.shared.f32 	%f298, [%r8];
	ld.shared.f32 	%f299, [%r8+208];
	mul.f32 	%f300, %f299, 0f3E99999A;
	fma.rn.f32 	%f301, %f298, 0f3F000000, %f300;
	ld.shared.f32 	%f302, [%r8+416];
	fma.rn.f32 	%f1199, %f302, 0f3E4CCCCD, %f301;
$L__BB1_27:
	add.s32 	%r480, %r12, 100;
	cvt.rn.f32.u32 	%f303, %r480;
	mul.f32 	%f21, %f303, 0f3C23D70A;
	mul.f32 	%f304, %f21, 0f3F22F983;
	cvt.rni.s32.f32 	%r989, %f304;
	cvt.rn.f32.s32 	%f305, %r989;
	fma.rn.f32 	%f306, %f305, 0fBFC90FDA, %f21;
	fma.rn.f32 	%f307, %f305, 0fB3A22168, %f306;
	fma.rn.f32 	%f1200, %f305, 0fA7C234C5, %f307;
	abs.f32 	%f23, %f21;
	setp.ltu.f32 	%p20, %f23, 0f47CE4780;
	@%p20 bra 	$L__BB1_35;
	setp.eq.f32 	%p21, %f23, 0f7F800000;
	@%p21 bra 	$L__BB1_34;
	mov.b32 	%r43, %f21;
	shl.b32 	%r482, %r43, 8;
	or.b32  	%r44, %r482, -2147483648;
	mov.b64 	%rd118, 0;
	mov.b32 	%r986, 0;
$L__BB1_30:
	.pragma "nounroll";
	mul.wide.u32 	%rd66, %r986, 4;
	mov.u64 	%rd67, __cudart_i2opi_f;
	add.s64 	%rd68, %rd67, %rd66;
	ld.global.nc.u32 	%r483, [%rd68];
	mad.wide.u32 	%rd69, %r483, %r44, %rd118;
	shr.u64 	%rd118, %rd69, 32;
	add.s64 	%rd70, %rd3, %rd66;
	st.local.u32 	[%rd70], %rd69;
	add.s32 	%r986, %r986, 1;
	setp.ne.s32 	%p22, %r986, 6;
	@%p22 bra 	$L__BB1_30;
	shr.u32 	%r484, %r43, 23;
	st.local.u32 	[%rd3+24], %rd118;
	and.b32  	%r47, %r484, 31;
	add.s32 	%r485, %r484, -128;
	shr.u32 	%r486, %r485, 5;
	mul.wide.u32 	%rd71, %r486, 4;
	sub.s64 	%rd17, %rd3, %rd71;
	ld.local.u32 	%r987, [%rd17+24];
	ld.local.u32 	%r988, [%rd17+20];
	setp.eq.s32 	%p23, %r47, 0;
	@%p23 bra 	$L__BB1_33;
	shf.l.wrap.b32 	%r987, %r988, %r987, %r47;
	ld.local.u32 	%r487, [%rd17+16];
	shf.l.wrap.b32 	%r988, %r487, %r988, %r47;
$L__BB1_33:
	shr.u32 	%r488, %r987, 30;
	shf.l.wrap.b32 	%r489, %r988, %r987, 2;
	shl.b32 	%r490, %r988, 2;
	shr.u32 	%r491, %r489, 31;
	add.s32 	%r989, %r491, %r488;
	shr.s32 	%r492, %r489, 31;
	xor.b32  	%r493, %r492, %r489;
	xor.b32  	%r494, %r492, %r490;
	cvt.u64.u32 	%rd72, %r493;
	shl.b64 	%rd73, %rd72, 32;
	cvt.u64.u32 	%rd74, %r494;
	or.b64  	%rd75, %rd73, %rd74;
	cvt.rn.f64.s64 	%fd5, %rd75;
	mul.f64 	%fd6, %fd5, 0d3BF921FB54442D19;
	cvt.rn.f32.f64 	%f308, %fd6;
	neg.f32 	%f309, %f308;
	setp.lt.s32 	%p24, %r489, 0;
	selp.f32 	%f1200, %f309, %f308, %p24;
	bra.uni 	$L__BB1_35;
$L__BB1_34:
	mov.f32 	%f310, 0f00000000;
	mul.rn.f32 	%f1200, %f21, %f310;
	mov.b32 	%r989, 0;
$L__BB1_35:
	mul.rn.f32 	%f311, %f1200, %f1200;
	and.b32  	%r496, %r989, 1;
	setp.eq.b32 	%p25, %r496, 1;
	selp.f32 	%f312, 0f3F800000, %f1200, %p25;
	fma.rn.f32 	%f313, %f311, %f312, 0f00000000;
	fma.rn.f32 	%f314, %f311, 0f37CBAC00, 0fBAB607ED;
	selp.f32 	%f315, %f314, 0fB94D4153, %p25;
	selp.f32 	%f316, 0f3D2AAABB, 0f3C0885E4, %p25;
	fma.rn.f32 	%f317, %f315, %f311, %f316;
	selp.f32 	%f318, 0fBEFFFFFF, 0fBE2AAAA8, %p25;
	fma.rn.f32 	%f319, %f317, %f311, %f318;
	fma.rn.f32 	%f320, %f319, %f313, %f312;
	and.b32  	%r497, %r989, 2;
	setp.eq.s32 	%p26, %r497, 0;
	mov.f32 	%f321, 0f00000000;
	sub.f32 	%f322, %f321, %f320;
	selp.f32 	%f27, %f320, %f322, %p26;
	mul.f32 	%f28, %f21, 0f3F333333;
	mul.f32 	%f323, %f28, 0f3F22F983;
	cvt.rni.s32.f32 	%r993, %f323;
	cvt.rn.f32.s32 	%f324, %r993;
	fma.rn.f32 	%f325, %f324, 0fBFC90FDA, %f28;
	fma.rn.f32 	%f326, %f324, 0fB3A22168, %f325;
	fma.rn.f32 	%f1201, %f324, 0fA7C234C5, %f326;
	abs.f32 	%f30, %f28;
	setp.ltu.f32 	%p27, %f30, 0f47CE4780;
	@%p27 bra 	$L__BB1_43;
	setp.eq.f32 	%p28, %f30, 0f7F800000;
	@%p28 bra 	$L__BB1_42;
	mov.b32 	%r57, %f28;
	shl.b32 	%r499, %r57, 8;
	or.b32  	%r58, %r499, -2147483648;
	mov.b64 	%rd119, 0;
	mov.b32 	%r990, 0;
$L__BB1_38:
	.pragma "nounroll";
	mul.wide.u32 	%rd77, %r990, 4;
	mov.u64 	%rd78, __cudart_i2opi_f;
	add.s64 	%rd79, %rd78, %rd77;
	ld.global.nc.u32 	%r500, [%rd79];
	mad.wide.u32 	%rd80, %r500, %r58, %rd119;
	shr.u64 	%rd119, %rd80, 32;
	add.s64 	%rd81, %rd2, %rd77;
	st.local.u32 	[%rd81], %rd80;
	add.s32 	%r990, %r990, 1;
	setp.ne.s32 	%p29, %r990, 6;
	@%p29 bra 	$L__BB1_38;
	shr.u32 	%r501, %r57, 23;
	st.local.u32 	[%rd2+24], %rd119;
	and.b32  	%r61, %r501, 31;
	add.s32 	%r502, %r501, -128;
	shr.u32 	%r503, %r502, 5;
	mul.wide.u32 	%rd82, %r503, 4;
	sub.s64 	%rd20, %rd2, %rd82;
	ld.local.u32 	%r991, [%rd20+24];
	ld.local.u32 	%r992, [%rd20+20];
	setp.eq.s32 	%p30, %r61, 0;
	@%p30 bra 	$L__BB1_41;
	shf.l.wrap.b32 	%r991, %r992, %r991, %r61;
	ld.local.u32 	%r504, [%rd20+16];
	shf.l.wrap.b32 	%r992, %r504, %r992, %r61;
$L__BB1_41:
	shr.u32 	%r505, %r991, 30;
	shf.l.wrap.b32 	%r506, %r992, %r991, 2;
	shl.b32 	%r507, %r992, 2;
	shr.u32 	%r508, %r506, 31;
	add.s32 	%r993, %r508, %r505;
	shr.s32 	%r509, %r506, 31;
	xor.b32  	%r510, %r509, %r506;
	xor.b32  	%r511, %r509, %r507;
	cvt.u64.u32 	%rd83, %r510;
	shl.b64 	%rd84, %rd83, 32;
	cvt.u64.u32 	%rd85, %r511;
	or.b64  	%rd86, %rd84, %rd85;
	cvt.rn.f64.s64 	%fd7, %rd86;
	mul.f64 	%fd8, %fd7, 0d3BF921FB54442D19;
	cvt.rn.f32.f64 	%f327, %fd8;
	neg.f32 	%f328, %f327;
	setp.lt.s32 	%p31, %r506, 0;
	selp.f32 	%f1201, %f328, %f327, %p31;
	bra.uni 	$L__BB1_43;
$L__BB1_42:
	mov.f32 	%f329, 0f00000000;
	mul.rn.f32 	%f1201, %f28, %f329;
	mov.b32 	%r993, 0;
$L__BB1_43:
	setp.eq.s32 	%p32, %r977, 0;
	add.s32 	%r513, %r993, 1;
	mul.rn.f32 	%f330, %f1201, %f1201;
	and.b32  	%r514, %r993, 1;
	setp.eq.b32 	%p33, %r514, 1;
	selp.f32 	%f331, %f1201, 0f3F800000, %p33;
	fma.rn.f32 	%f332, %f330, %f331, 0f00000000;
	fma.rn.f32 	%f333, %f330, 0f37CBAC00, 0fBAB607ED;
	selp.f32 	%f334, 0fB94D4153, %f333, %p33;
	selp.f32 	%f335, 0f3C0885E4, 0f3D2AAABB, %p33;
	fma.rn.f32 	%f336, %f334, %f330, %f335;
	selp.f32 	%f337, 0fBE2AAAA8, 0fBEFFFFFF, %p33;
	fma.rn.f32 	%f338, %f336, %f330, %f337;
	fma.rn.f32 	%f339, %f338, %f332, %f331;
	and.b32  	%r515, %r513, 2;
	setp.eq.s32 	%p34, %r515, 0;
	mov.f32 	%f340, 0f00000000;
	sub.f32 	%f341, %f340, %f339;
	selp.f32 	%f342, %f339, %f341, %p34;
	mul.f32 	%f343, %f342, 0f3E4CCCCD;
	fma.rn.f32 	%f344, %f27, 0f3E99999A, %f343;
	fma.rn.f32 	%f34, %f1199, %f344, %f17;
	add.s32 	%r516, %r10, %r2;
	min.s32 	%r517, %r4, %r516;
	max.s32 	%r70, %r517, 0;
	@%p32 bra 	$L__BB1_45;
	shl.b32 	%r518, %r70, 2;
	add.s32 	%r519, %r11, %r518;
	ld.shared.f32 	%f1202, [%r519+-208];
	bra.uni 	$L__BB1_46;
$L__BB1_45:
	shl.b32 	%r520, %r70, 2;
	add.s32 	%r522, %r427, %r520;
	ld.shared.f32 	%f345, [%r522];
	ld.shared.f32 	%f346, [%r522+208];
	mul.f32 	%f347, %f346, 0f3E99999A;
	fma.rn.f32 	%f348, %f345, 0f3F000000, %f347;
	ld.shared.f32 	%f349, [%r522+416];
	fma.rn.f32 	%f1202, %f349, 0f3E4CCCCD, %f348;
$L__BB1_46:
	add.s32 	%r523, %r12, 200;
	cvt.rn.f32.u32 	%f350, %r523;
	mul.f32 	%f38, %f350, 0f3C23D70A;
	mul.f32 	%f351, %f38, 0f3F22F983;
	cvt.rni.s32.f32 	%r997, %f351;
	cvt.rn.f32.s32 	%f352, %r997;
	fma.rn.f32 	%f353, %f352, 0fBFC90FDA, %f38;
	fma.rn.f32 	%f354, %f352, 0fB3A22168, %f353;
	fma.rn.f32 	%f1203, %f352, 0fA7C234C5, %f354;
	abs.f32 	%f40, %f38;
	setp.ltu.f32 	%p35, %f40, 0f47CE4780;
	@%p35 bra 	$L__BB1_54;
	setp.eq.f32 	%p36, %f40, 0f7F800000;
	@%p36 bra 	$L__BB1_53;
	mov.b32 	%r72, %f38;
	shl.b32 	%r525, %r72, 8;
	or.b32  	%r73, %r525, -2147483648;
	mov.b64 	%rd120, 0;
	mov.b32 	%r994, 0;
$L__BB1_49:
	.pragma "nounroll";
	mul.wide.u32 	%rd88, %r994, 4;
	mov.u64 	%rd89, __cudart_i2opi_f;
	add.s64 	%rd90, %rd89, %rd88;
	ld.global.nc.u32 	%r526, [%rd90];
	mad.wide.u32 	%rd91, %r526, %r73, %rd120;
	shr.u64 	%rd120, %rd91, 32;
	add.s64 	%rd92, %rd3, %rd88;
	st.local.u32 	[%rd92], %rd91;
	add.s32 	%r994, %r994, 1;
	setp.ne.s32 	%p37, %r994, 6;
	@%p37 bra 	$L__BB1_49;
	shr.u32 	%r527, %r72, 23;
	st.local.u32 	[%rd3+24], %rd120;
	and.b32  	%r76, %r527, 31;
	add.s32 	%r528, %r527, -128;
	shr.u32 	%r529, %r528, 5;
	mul.wide.u32 	%rd93, %r529, 4;
	sub.s64 	%rd23, %rd3, %rd93;
	ld.local.u32 	%r995, [%rd23+24];
	ld.local.u32 	%r996, [%rd23+20];
	setp.eq.s32 	%p38, %r76, 0;
	@%p38 bra 	$L__BB1_52;
	shf.l.wrap.b32 	%r995, %r996, %r995, %r76;
	ld.local.u32 	%r530, [%rd23+16];
	shf.l.wrap.b32 	%r996, %r530, %r996, %r76;
$L__BB1_52:
	shr.u32 	%r531, %r995, 30;
	shf.l.wrap.b32 	%r532, %r996, %r995, 2;
	shl.b32 	%r533, %r996, 2;
	shr.u32 	%r534, %r532, 31;
	add.s32 	%r997, %r534, %r531;
	shr.s32 	%r535, %r532, 31;
	xor.b32  	%r536, %r535, %r532;
	xor.b32  	%r537, %r535, %r533;
	cvt.u64.u32 	%rd94, %r536;
	shl.b64 	%rd95, %rd94, 32;
	cvt.u64.u32 	%rd96, %r537;
	or.b64  	%rd97, %rd95, %rd96;
	cvt.rn.f64.s64 	%fd9, %rd97;
	mul.f64 	%fd10, %fd9, 0d3BF921FB54442D19;
	cvt.rn.f32.f64 	%f355, %fd10;
	neg.f32 	%f356, %f355;
	setp.lt.s32 	%p39, %r532, 0;
	selp.f32 	%f1203, %f356, %f355, %p39;
	bra.uni 	$L__BB1_54;
$L__BB1_53:
	mov.f32 	%f357, 0f00000000;
	mul.rn.f32 	%f1203, %f38, %f357;
	mov.b32 	%r997, 0;
$L__BB1_54:
	mul.rn.f32 	%f358, %f1203, %f1203;
	and.b32  	%r539, %r997, 1;
	setp.eq.b32 	%p40, %r539, 1;
	selp.f32 	%f359, 0f3F800000, %f1203, %p40;
	fma.rn.f32 	%f360, %f358, %f359, 0f00000000;
	fma.rn.f32 	%f361, %f358, 0f37CBAC00, 0fBAB607ED;
	selp.f32 	%f362, %f361, 0fB94D4153, %p40;
	selp.f32 	%f363, 0f3D2AAABB, 0f3C0885E4, %p40;
	fma.rn.f32 	%f364, %f362, %f358, %f363;
	selp.f32 	%f365, 0fBEFFFFFF, 0fBE2AAAA8, %p40;
	fma.rn.f32 	%f366, %f364, %f358, %f365;
	fma.rn.f32 	%f367, %f366, %f360, %f359;
	and.b32  	%r540, %r997, 2;
	setp.eq.s32 	%p41, %r540, 0;
	mov.f32 	%f368, 0f00000000;
	sub.f32 	%f369, %f368, %f367;
	selp.f32 	%f44, %f367, %f369, %p41;
	mul.f32 	%f45, %f38, 0f3F333333;
	mul.f32 	%f370, %f45, 0f3F22F983;
	cvt.rni.s32.f32 	%r1001, %f370;
	cvt.rn.f32.s32 	%f371, %r1001;
	fma.rn.f32 	%f372, %f371, 0fBFC90FDA, %f45;
	fma.rn.f32 	%f373, %f371, 0fB3A22168, %f372;
	fma.rn.f32 	%f1204, %f371, 0fA7C234C5, %f373;
	abs.f32 	%f47, %f45;
	setp.ltu.f32 	%p42, %f47, 0f47CE4780;
	@%p42 bra 	$L__BB1_62;
	setp.eq.f32 	%p43, %f47, 0f7F800000;
	@%p43 bra 	$L__BB1_61;
	mov.b32 	%r86, %f45;
	shl.b32 	%r542, %r86, 8;
	or.b32  	%r87, %r542, -2147483648;
	mov.b64 	%rd121, 0;
	mov.b32 	%r998, 0;
$L__BB1_57:
	.pragma "nounroll";
	mul.wide.u32 	%rd99, %r998, 4;
	add.s64 	%rd101, %rd100, %rd99;
	ld.global.nc.u32 	%r543, [%rd101];
	mad.wide.u32 	%rd102, %r543, %r87, %rd121;
	shr.u64 	%rd121, %rd102, 32;
	add.s64 	%rd103, %rd2, %rd99;
	st.local.u32 	[%rd103], %rd102;
	add.s32 	%r998, %r998, 1;
	setp.ne.s32 	%p44, %r998, 6;
	@%p44 bra 	$L__BB1_57;
	shr.u32 	%r544, %r86, 23;
	st.local.u32 	[%rd2+24], %rd121;
	and.b32  	%r90, %r544, 31;
	add.s32 	%r545, %r544, -128;
	shr.u32 	%r546, %r545, 5;
	mul.wide.u32 	%rd104, %r546, 4;
	sub.s64 	%rd26, %rd2, %rd104;
	ld.local.u32 	%r999, [%rd26+24];
	ld.local.u32 	%r1000, [%rd26+20];
	setp.eq.s32 	%p45, %r90, 0;
	@%p45 bra 	$L__BB1_60;
	shf.l.wrap.b32 	%r999, %r1000, %r999, %r90;
	ld.local.u32 	%r547, [%rd26+16];
	shf.l.wrap.b32 	%r1000, %r547, %r1000, %r90;
$L__BB1_60:
	shr.u32 	%r548, %r999, 30;
	shf.l.wrap.b32 	%r549, %r1000, %r999, 2;
	shl.b32 	%r550, %r1000, 2;
	shr.u32 	%r551, %r549, 31;
	add.s32 	%r1001, %r551, %r548;
	shr.s32 	%r552, %r549, 31;
	xor.b32  	%r553, %r552, %r549;
	xor.b32  	%r554, %r552, %r550;
	cvt.u64.u32 	%rd105, %r553;
	shl.b64 	%rd106, %rd105, 32;
	cvt.u64.u32 	%rd107, %r554;
	or.b64  	%rd108, %rd106, %rd107;
	cvt.rn.f64.s64 	%fd11, %rd108;
	mul.f64 	%fd12, %fd11, 0d3BF921FB54442D19;
	cvt.rn.f32.f64 	%f374, %fd12;
	neg.f32 	%f375, %f374;
	setp.lt.s32 	%p46, %r549, 0;
	selp.f32 	%f1204, %f375, %f374, %p46;
	bra.uni 	$L__BB1_62;
$L__BB1_61:
	mov.f32 	%f376, 0f00000000;
	mul.rn.f32 	%f1204, %f45, %f376;
	mov.b32 	%r1001, 0;
$L__BB1_62:
	setp.eq.s32 	%p47, %r977, 0;
	add.s32 	%r556, %r1001, 1;
	mul.rn.f32 	%f377, %f1204, %f1204;
	and.b32  	%r557, %r1001, 1;
	setp.eq.b32 	%p48, %r557, 1;
	selp.f32 	%f378, %f1204, 0f3F800000, %p48;
	fma.rn.f32 	%f379, %f377, %f378, 0f00000000;
	fma.rn.f32 	%f380, %f377, 0f37CBAC00, 0fBAB607ED;
	selp.f32 	%f381, 0fB94D4153, %f380, %p48;
	selp.f32 	%f382, 0f3C0885E4, 0f3D2AAABB, %p48;
	fma.rn.f32 	%f383, %f381, %f377, %f382;
	selp.f32 	%f384, 0fBE2AAAA8, 0fBEFFFFFF, %p48;
	fma.rn.f32 	%f385, %f383, %f377, %f384;
	fma.rn.f32 	%f386, %f385, %f379, %f378;
	and.b32  	%r558, %r556, 2;
	setp.eq.s32 	%p49, %r558, 0;
	mov.f32 	%f387, 0f00000000;
	sub.f32 	%f388, %f387, %f386;
	selp.f32 	%f389, %f386, %f388, %p49;
	mul.f32 	%f390, %f389, 0f3E4CCCCD;
	fma.rn.f32 	%f391, %f44, 0f3E99999A, %f390;
	fma.rn.f32 	%f51, %f1202, %f391, %f34;
	ld.shared.f32 	%f392, [%r3];
	mul.f32 	%f1205, %f392, 0f3DCCCCCD;
	mad.lo.s32 	%r99, %r977, 208, %r6;
	@%p47 bra 	$L__BB1_64;
	ld.shared.f32 	%f393, [%r99+-208];
	fma.rn.f32 	%f1205, %f393, 0f3E4CCCCD, %f1205;
$L__BB1_64:
	max.f32 	%f394, %f51, 0f00000000;
	add.f32 	%f395, %f394, %f1205;
	st.shared.f32 	[%r99], %f395;
	st.shared.f32 	[%r99+832], %f394;
$L__BB1_65:
	bar.sync 	0;
	add.s32 	%r977, %r977, 1;
	setp.ne.s32 	%p50, %r977, 4;
	@%p50 bra 	$L__BB1_4;
	setp.ge.s32 	%p51, %r2, %r424;
	mov.u32 	%r1017, %ntid.x;
	cvt.rn.f32.s32 	%f55, %r424;
	mov.f32 	%f1207, 0fF149F2CA;
	@%p51 bra 	$L__BB1_69;
	mov.f32 	%f1207, 0fF149F2CA;
	mov.u32 	%r1002, %r2;
$L__BB1_68:
	shl.b32 	%r559, %r1002, 2;
	add.s32 	%r561, %r427, %r559;
	ld.shared.f32 	%f398, [%r561+624];
	max.f32 	%f1207, %f1207, %f398;
	add.s32 	%r1002, %r1002, %r1017;
	setp.lt.s32 	%p52, %r1002, %r424;
	@%p52 bra 	$L__BB1_68;
$L__BB1_69:
	add.s32 	%r104, %r3, 2416;
	setp.lt.u32 	%p53, %r1017, 2;
	st.shared.f32 	[%r3+2416], %f1207;
	bar.sync 	0;
	@%p53 bra 	$L__BB1_74;
	mov.u32 	%r1003, %r1017;
$L__BB1_71:
	shr.u32 	%r106, %r1003, 1;
	setp.ge.u32 	%p54, %r2, %r106;
	@%p54 bra 	$L__BB1_73;
	ld.shared.f32 	%f399, [%r104];
	shl.b32 	%r562, %r106, 2;
	add.s32 	%r563, %r104, %r562;
	ld.shared.f32 	%f400, [%r563];
	max.f32 	%f401, %f399, %f400;
	st.shared.f32 	[%r104], %f401;
$L__BB1_73:
	bar.sync 	0;
	setp.gt.u32 	%p55, %r1003, 3;
	mov.u32 	%r1003, %r106;
	@%p55 bra 	$L__BB1_71;
$L__BB1_74:
	setp.ne.s32 	%p56, %r2, 0;
	@%p56 bra 	$L__BB1_76;
	ld.shared.f32 	%f402, [smem+2416];
	st.shared.f32 	[smem+2288], %f402;
$L__BB1_76:
	setp.ge.s32 	%p57, %r2, %r424;
	bar.sync 	0;
	mov.f32 	%f1209, 0f00000000;
	@%p57 bra 	$L__BB1_79;
	mov.f32 	%f1209, 0f00000000;
	mov.u32 	%r1004, %r2;
$L__BB1_78:
	shl.b32 	%r564, %r1004, 2;
	add.s32 	%r566, %r427, %r564;
	ld.shared.f32 	%f405, [%r566+624];
	add.f32 	%f1209, %f1209, %f405;
	add.s32 	%r1004, %r1004, %r1017;
	setp.lt.s32 	%p58, %r1004, %r424;
	@%p58 bra 	$L__BB1_78;
$L__BB1_79:
	setp.lt.u32 	%p59, %r1017, 2;
	st.shared.f32 	[%r104], %f1209;
	bar.sync 	0;
	@%p59 bra 	$L__BB1_84;
	mov.u32 	%r1005, %r1017;
$L__BB1_81:
	shr.u32 	%r110, %r1005, 1;
	setp.ge.u32 	%p60, %r2, %r110;
	@%p60 bra 	$L__BB1_83;
	shl.b32 	%r567, %r110, 2;
	add.s32 	%r568, %r104, %r567;
	ld.shared.f32 	%f406, [%r568];
	ld.shared.f32 	%f407, [%r104];
	add.f32 	%f408, %f406, %f407;
	st.shared.f32 	[%r104], %f408;
$L__BB1_83:
	bar.sync 	0;
	setp.gt.u32 	%p61, %r1005, 3;
	mov.u32 	%r1005, %r110;
	@%p61 bra 	$L__BB1_81;
$L__BB1_84:
	setp.ne.s32 	%p62, %r2, 0;
	@%p62 bra 	$L__BB1_86;
	ld.shared.f32 	%f409, [smem+2416];
	div.rn.f32 	%f410, %f409, %f55;
	st.shared.f32 	[smem+2352], %f410;
$L__BB1_86:
	setp.ge.s32 	%p63, %r2, %r424;
	bar.sync 	0;
	mov.f32 	%f1211, 0fF149F2CA;
	@%p63 bra 	$L__BB1_89;
	mov.f32 	%f1211, 0fF149F2CA;
	mov.u32 	%r1006, %r2;
$L__BB1_88:
	shl.b32 	%r569, %r1006, 2;
	add.s32 	%r571, %r427, %r569;
	ld.shared.f32 	%f413, [%r571+832];
	max.f32 	%f1211, %f1211, %f413;
	add.s32 	%r1006, %r1006, %r1017;
	setp.lt.s32 	%p64, %r1006, %r424;
	@%p64 bra 	$L__BB1_88;
$L__BB1_89:
	setp.lt.u32 	%p65, %r1017, 2;
	st.shared.f32 	[%r104], %f1211;
	bar.sync 	0;
	@%p65 bra 	$L__BB1_94;
	mov.u32 	%r1007, %r1017;
$L__BB1_91:
	shr.u32 	%r114, %r1007, 1;
	setp.ge.u32 	%p66, %r2, %r114;
	@%p66 bra 	$L__BB1_93;
	ld.shared.f32 	%f414, [%r104];
	shl.b32 	%r572, %r114, 2;
	add.s32 	%r573, %r104, %r572;
	ld.shared.f32 	%f415, [%r573];
	max.f32 	%f416, %f414, %f415;
	st.shared.f32 	[%r104], %f416;
$L__BB1_93:
	bar.sync 	0;
	setp.gt.u32 	%p67, %r1007, 3;
	mov.u32 	%r1007, %r114;
	@%p67 bra 	$L__BB1_91;
$L__BB1_94:
	setp.ne.s32 	%p68, %r2, 0;
	@%p68 bra 	$L__BB1_96;
	ld.shared.f32 	%f417, [smem+2416];
	st.shared.f32 	[smem+2292], %f417;
$L__BB1_96:
	setp.ge.s32 	%p69, %r2, %r424;
	bar.sync 	0;
	mov.f32 	%f1213, 0f00000000;
	@%p69 bra 	$L__BB1_99;
	mov.f32 	%f1213, 0f00000000;
	mov.u32 	%r1008, %r2;
$L__BB1_98:
	shl.b32 	%r574, %r1008, 2;
	add.s32 	%r576, %r427, %r574;
	ld.shared.f32 	%f420, [%r576+832];
	add.f32 	%f1213, %f1213, %f420;
	add.s32 	%r1008, %r1008, %r1017;
	setp.lt.s32 	%p70, %r1008, %r424;
	@%p70 bra 	$L__BB1_98;
$L__BB1_99:
	setp.lt.u32 	%p71, %r1017, 2;
	st.shared.f32 	[%r104], %f1213;
	bar.sync 	0;
	@%p71 bra 	$L__BB1_104;
	mov.u32 	%r1009, %r1017;
$L__BB1_101:
	shr.u32 	%r118, %r1009, 1;
	setp.ge.u32 	%p72, %r2, %r118;
	@%p72 bra 	$L__BB1_103;
	shl.b32 	%r577, %r118, 2;
	add.s32 	%r578, %r104, %r577;
	ld.shared.f32 	%f421, [%r578];
	ld.shared.f32 	%f422, [%r104];
	add.f32 	%f423, %f421, %f422;
	st.shared.f32 	[%r104], %f423;
$L__BB1_103:
	bar.sync 	0;
	setp.gt.u32 	%p73, %r1009, 3;
	mov.u32 	%r1009, %r118;
	@%p73 bra 	$L__BB1_101;
$L__BB1_104:
	setp.ne.s32 	%p74, %r2, 0;
	@%p74 bra 	$L__BB1_106;
	ld.shared.f32 	%f424, [smem+2416];
	div.rn.f32 	%f425, %f424, %f55;
	st.shared.f32 	[smem+2356], %f425;
$L__BB1_106:
	setp.ge.s32 	%p75, %r2, %r424;
	bar.sync 	0;
	mov.f32 	%f1215, 0fF149F2CA;
	@%p75 bra 	$L__BB1_109;
	mov.f32 	%f1215, 0fF149F2CA;
	mov.u32 	%r1010, %r2;
$L__BB1_108:
	shl.b32 	%r579, %r1010, 2;
	add.s32 	%r581, %r427, %r579;
	ld.shared.f32 	%f428, [%r581+1040];
	max.f32 	%f1215, %f1215, %f428;
	add.s32 	%r1010, %r1010, %r1017;
	setp.lt.s32 	%p76, %r1010, %r424;
	@%p76 bra 	$L__BB1_108;
$L__BB1_109:
	setp.lt.u32 	%p77, %r1017, 2;
	st.shared.f32 	[%r104], %f1215;
	bar.sync 	0;
	@%p77 bra 	$L__BB1_114;
	mov.u32 	%r1011, %r1017;
$L__BB1_111:
	shr.u32 	%r122, %r1011, 1;
	setp.ge.u32 	%p78, %r2, %r122;
	@%p78 bra 	$L__BB1_113;
	ld.shared.f32 	%f429, [%r104];
	shl.b32 	%r582, %r122, 2;
	add.s32 	%r583, %r104, %r582;
	ld.shared.f32 	%f430, [%r583];
	max.f32 	%f431, %f429, %f430;
	st.shared.f32 	[%r104], %f431;
$L__BB1_113:
	bar.sync 	0;
	setp.gt.u32 	%p79, %r1011, 3;
	mov.u32 	%r1011, %r122;
	@%p79 bra 	$L__BB1_111;
$L__BB1_114:
	setp.ne.s32 	%p80, %r2, 0;
	@%p80 bra 	$L__BB1_116;
	ld.shared.f32 	%f432, [smem+2416];
	st.shared.f32 	[smem+2296], %f432;
$L__BB1_116:
	setp.ge.s32 	%p81, %r2, %r424;
	bar.sync 	0;
	mov.f32 	%f1217, 0f00000000;
	@%p81 bra 	$L__BB1_119;
	mov.f32 	%f1217, 0f00000000;
	mov.u32 	%r1012, %r2;
$L__BB1_118:
	shl.b32 	%r584, %r1012, 2;
	add.s32 	%r586, %r427, %r584;
	ld.shared.f32 	%f435, [%r586+1040];
	add.f32 	%f1217, %f1217, %f435;
	add.s32 	%r1012, %r1012, %r1017;
	setp.lt.s32 	%p82, %r1012, %r424;
	@%p82 bra 	$L__BB1_118;
$L__BB1_119:
	setp.lt.u32 	%p83, %r1017, 2;
	st.shared.f32 	[%r104], %f1217;
	bar.sync 	0;
	@%p83 bra 	$L__BB1_124;
	mov.u32 	%r1013, %r1017;
$L__BB1_121:
	shr.u32 	%r126, %r1013, 1;
	setp.ge.u32 	%p84, %r2, %r126;
	@%p84 bra 	$L__BB1_123;
	shl.b32 	%r587, %r126, 2;
	add.s32 	%r588, %r104, %r587;
	ld.shared.f32 	%f436, [%r588];
	ld.shared.f32 	%f437, [%r104];
	add.f32 	%f438, %f436, %f437;
	st.shared.f32 	[%r104], %f438;
$L__BB1_123:
	bar.sync 	0;
	setp.gt.u32 	%p85, %r1013, 3;
	mov.u32 	%r1013, %r126;
	@%p85 bra 	$L__BB1_121;
$L__BB1_124:
	setp.ne.s32 	%p86, %r2, 0;
	@%p86 bra 	$L__BB1_126;
	ld.shared.f32 	%f439, [smem+2416];
	div.rn.f32 	%f440, %f439, %f55;
	st.shared.f32 	[smem+2360], %f440;
$L__BB1_126:
	setp.ge.s32 	%p87, %r2, %r424;
	bar.sync 	0;
	mov.f32 	%f1219, 0fF149F2CA;
	@%p87 bra 	$L__BB1_129;
	mov.f32 	%f1219, 0fF149F2CA;
	mov.u32 	%r1014, %r2;
$L__BB1_128:
	shl.b32 	%r589, %r1014, 2;
	add.s32 	%r591, %r427, %r589;
	ld.shared.f32 	%f443, [%r591+1248];
	max.f32 	%f1219, %f1219, %f443;
	add.s32 	%r1014, %r1014, %r1017;
	setp.lt.s32 	%p88, %r1014, %r424;
	@%p88 bra 	$L__BB1_128;
$L__BB1_129:
	setp.lt.u32 	%p89, %r1017, 2;
	st.shared.f32 	[%r104], %f1219;
	bar.sync 	0;
	@%p89 bra 	$L__BB1_134;
	mov.u32 	%r1015, %r1017;
$L__BB1_131:
	shr.u32 	%r130, %r1015, 1;
	setp.ge.u32 	%p90, %r2, %r130;
	@%p90 bra 	$L__BB1_133;
	ld.shared.f32 	%f444, [%r104];
	shl.b32 	%r592, %r130, 2;
	add.s32 	%r593, %r104, %r592;
	ld.shared.f32 	%f445, [%r593];
	max.f32 	%f446, %f444, %f445;
	st.shared.f32 	[%r104], %f446;
$L__BB1_133:
	bar.sync 	0;
	setp.gt.u32 	%p91, %r1015, 3;
	mov.u32 	%r1015, %r130;
	@%p91 bra 	$L__BB1_131;
$L__BB1_134:
	setp.ne.s32 	%p92, %r2, 0;
	@%p92 bra 	$L__BB1_136;
	ld.shared.f32 	%f447, [smem+2416];
	st.shared.f32 	[smem+2300], %f447;
$L__BB1_136:
	setp.ge.s32 	%p93, %r2, %r424;
	bar.sync 	0;
	mov.f32 	%f1221, 0f00000000;
	@%p93 bra 	$L__BB1_139;
	mov.f32 	%f1221, 0f00000000;
	mov.u32 	%r1016, %r2;
$L__BB1_138:
	shl.b32 	%r594, %r1016, 2;
	add.s32 	%r596, %r427, %r594;
	ld.shared.f32 	%f450, [%r596+1248];
	add.f32 	%f1221, %f1221, %f450;
	add.s32 	%r1016, %r1016, %r1017;
	setp.lt.s32 	%p94, %r1016, %r424;
	@%p94 bra 	$L__BB1_138;
$L__BB1_139:
	setp.lt.u32 	%p95, %r1017, 2;
	st.shared.f32 	[%r104], %f1221;
	bar.sync 	0;
	@%p95 bra 	$L__BB1_143;
$L__BB1_140:
	shr.u32 	%r134, %r1017, 1;
	setp.ge.u32 	%p96, %r2, %r134;
	@%p96 bra 	$L__BB1_142;
	shl.b32 	%r597, %r134, 2;
	add.s32 	%r598, %r104, %r597;
	ld.shared.f32 	%f451, [%r598];
	ld.shared.f32 	%f452, [%r104];
	add.f32 	%f453, %f451, %f452;
	st.shared.f32 	[%r104], %f453;
$L__BB1_142:
	bar.sync 	0;
	setp.gt.u32 	%p97, %r1017, 3;
	mov.u32 	%r1017, %r134;
	@%p97 bra 	$L__BB1_140;
$L__BB1_143:
	setp.ne.s32 	%p98, %r2, 0;
	@%p98 bra 	$L__BB1_145;
	ld.shared.f32 	%f454, [smem+2416];
	div.rn.f32 	%f455, %f454, %f55;
	st.shared.f32 	[smem+2364], %f455;
$L__BB1_145:
	bar.sync 	0;
	setp.gt.u32 	%p99, %r2, 15;
	@%p99 bra 	$L__BB1_345;
	setp.gt.s32 	%p100, %r2, 7;
	@%p100 bra 	$L__BB1_168;
	setp.gt.s32 	%p108, %r2, 3;
	@%p108 bra 	$L__BB1_151;
	setp.gt.s32 	%p112, %r2, 1;
	@%p112 bra 	$L__BB1_279;
	setp.eq.s32 	%p114, %r2, 0;
	@%p114 bra 	$L__BB1_150;
	bra.uni 	$L__BB1_321;
$L__BB1_150:
	shl.b32 	%r968, %r424, 2;
	add.s32 	%r970, %r427, %r968;
	ld.shared.f32 	%f1188, [%r970+-4];
	ld.shared.f32 	%f1189, [smem];
	sub.f32 	%f1190, %f1188, %f1189;
	st.local.f32 	[%rd4], %f1190;
	bra.uni 	$L__BB1_344;
$L__BB1_151:
	setp.gt.s32 	%p109, %r2, 5;
	@%p109 bra 	$L__BB1_222;
	setp.eq.s32 	%p111, %r2, 4;
	@%p111 bra 	$L__BB1_264;
	setp.lt.s32 	%p232, %r424, 1;
	mov.b32 	%r1080, 0;
	mov.f32 	%f1272, 0f00000000;
	@%p232 bra 	$L__BB1_166;
	and.b32  	%r148, %r424, 15;
	setp.lt.u32 	%p233, %r4, 15;
	mov.f32 	%f1272, 0f00000000;
	mov.b32 	%r1068, 0;
	mov.u32 	%r1080, %r1068;
	@%p233 bra 	$L__BB1_157;
	add.s32 	%r1064, %r427, 32;
	and.b32  	%r1068, %r424, 2147483632;
	mov.f32 	%f1272, 0f00000000;
	mov.b32 	%r1065, 0;
	mov.u32 	%r1080, %r1065;
$L__BB1_156:
	.pragma "nounroll";
	ld.shared.v4.f32 	{%f830, %f831, %f832, %f833}, [%r1064+-32];
	setp.gt.f32 	%p234, %f830, %f1272;
	selp.f32 	%f834, %f830, %f1272, %p234;
	selp.b32 	%r782, %r1065, %r1080, %p234;
	setp.gt.f32 	%p235, %f831, %f834;
	selp.f32 	%f835, %f831, %f834, %p235;
	add.s32 	%r783, %r1065, 1;
	selp.b32 	%r784, %r783, %r782, %p235;
	setp.gt.f32 	%p236, %f832, %f835;
	selp.f32 	%f836, %f832, %f835, %p236;
	add.s32 	%r785, %r1065, 2;
	selp.b32 	%r786, %r785, %r784, %p236;
	setp.gt.f32 	%p237, %f833, %f836;
	selp.f32 	%f837, %f833, %f836, %p237;
	add.s32 	%r787, %r1065, 3;
	selp.b32 	%r788, %r787, %r786, %p237;
	ld.shared.v4.f32 	{%f838, %f839, %f840, %f841}, [%r1064+-16];
	setp.gt.f32 	%p238, %f838, %f837;
	selp.f32 	%f842, %f838, %f837, %p238;
	add.s32 	%r789, %r1065, 4;
	selp.b32 	%r790, %r789, %r788, %p238;
	setp.gt.f32 	%p239, %f839, %f842;
	selp.f32 	%f843, %f839, %f842, %p239;
	add.s32 	%r791, %r1065, 5;
	selp.b32 	%r792, %r791, %r790, %p239;
	setp.gt.f32 	%p240, %f840, %f843;
	selp.f32 	%f844, %f840, %f843, %p240;
	add.s32 	%r793, %r1065, 6;
	selp.b32 	%r794, %r793, %r792, %p240;
	setp.gt.f32 	%p241, %f841, %f844;
	selp.f32 	%f845, %f841, %f844, %p241;
	add.s32 	%r795, %r1065, 7;
	selp.b32 	%r796, %r795, %r794, %p241;
	ld.shared.v4.f32 	{%f846, %f847, %f848, %f849}, [%r1064];
	setp.gt.f32 	%p242, %f846, %f845;
	selp.f32 	%f850, %f846, %f845, %p242;
	add.s32 	%r797, %r1065, 8;
	selp.b32 	%r798, %r797, %r796, %p242;
	setp.gt.f32 	%p243, %f847, %f850;
	selp.f32 	%f851, %f847, %f850, %p243;
	add.s32 	%r799, %r1065, 9;
	selp.b32 	%r800, %r799, %r798, %p243;
	setp.gt.f32 	%p244, %f848, %f851;
	selp.f32 	%f852, %f848, %f851, %p244;
	add.s32 	%r801, %r1065, 10;
	selp.b32 	%r802, %r801, %r800, %p244;
	setp.gt.f32 	%p245, %f849, %f852;
	selp.f32 	%f853, %f849, %f852, %p245;
	add.s32 	%r803, %r1065, 11;
	selp.b32 	%r804, %r803, %r802, %p245;
	ld.shared.v4.f32 	{%f854, %f855, %f856, %f857}, [%r1064+16];
	setp.gt.f32 	%p246, %f854, %f853;
	selp.f32 	%f858, %f854, %f853, %p246;
	add.s32 	%r805, %r1065, 12;
	selp.b32 	%r806, %r805, %r804, %p246;
	setp.gt.f32 	%p247, %f855, %f858;
	selp.f32 	%f859, %f855, %f858, %p247;
	add.s32 	%r807, %r1065, 13;
	selp.b32 	%r808, %r807, %r806, %p247;
	setp.gt.f32 	%p248, %f856, %f859;
	selp.f32 	%f860, %f856, %f859, %p248;
	add.s32 	%r809, %r1065, 14;
	selp.b32 	%r810, %r809, %r808, %p248;
	setp.gt.f32 	%p249, %f857, %f860;
	selp.f32 	%f1272, %f857, %f860, %p249;
	add.s32 	%r811, %r1065, 15;
	selp.b32 	%r1080, %r811, %r810, %p249;
	add.s32 	%r1064, %r1064, 64;
	add.s32 	%r1065, %r1065, 16;
	setp.ne.s32 	%p250, %r1065, %r1068;
	@%p250 bra 	$L__BB1_156;
$L__BB1_157:
	setp.eq.s32 	%p251, %r148, 0;
	@%p251 bra 	$L__BB1_166;
	and.b32  	%r278, %r424, 7;
	setp.lt.u32 	%p252, %r148, 8;
	@%p252 bra 	$L__BB1_160;
	shl.b32 	%r813, %r1068, 2;
	add.s32 	%r815, %r427, %r813;
	ld.shared.f32 	%f862, [%r815];
	setp.gt.f32 	%p253, %f862, %f1272;
	selp.f32 	%f863, %f862, %f1272, %p253;
	selp.b32 	%r816, %r1068, %r1080, %p253;
	add.s32 	%r817, %r1068, 1;
	ld.shared.f32 	%f864, [%r815+4];
	setp.gt.f32 	%p254, %f864, %f863;
	selp.f32 	%f865, %f864, %f863, %p254;
	selp.b32 	%r818, %r817, %r816, %p254;
	add.s32 	%r819, %r1068, 2;
	ld.shared.f32 	%f866, [%r815+8];
	setp.gt.f32 	%p255, %f866, %f865;
	selp.f32 	%f867, %f866, %f865, %p255;
	selp.b32 	%r820, %r819, %r818, %p255;
	add.s32 	%r821, %r1068, 3;
	ld.shared.f32 	%f868, [%r815+12];
	setp.gt.f32 	%p256, %f868, %f867;
	selp.f32 	%f869, %f868, %f867, %p256;
	selp.b32 	%r822, %r821, %r820, %p256;
	add.s32 	%r823, %r1068, 4;
	ld.shared.f32 	%f870, [%r815+16];
	setp.gt.f32 	%p257, %f870, %f869;
	selp.f32 	%f871, %f870, %f869, %p257;
	selp.b32 	%r824, %r823, %r822, %p257;
	add.s32 	%r825, %r1068, 5;
	ld.shared.f32 	%f872, [%r815+20];
	setp.gt.f32 	%p258, %f872, %f871;
	selp.f32 	%f873, %f872, %f871, %p258;
	selp.b32 	%r826, %r825, %r824, %p258;
	add.s32 	%r827, %r1068, 6;
	ld.shared.f32 	%f874, [%r815+24];
	setp.gt.f32 	%p259, %f874, %f873;
	selp.f32 	%f875, %f874, %f873, %p259;
	selp.b32 	%r828, %r827, %r826, %p259;
	add.s32 	%r829, %r1068, 7;
	ld.shared.f32 	%f876, [%r815+28];
	setp.gt.f32 	%p260, %f876, %f875;
	selp.f32 	%f1272, %f876, %f875, %p260;
	selp.b32 	%r1080, %r829, %r828, %p260;
	add.s32 	%r1068, %r1068, 8;
$L__BB1_160:
	setp.eq.s32 	%p261, %r278, 0;
	@%p261 bra 	$L__BB1_166;
	and.b32  	%r284, %r424, 3;
	setp.lt.u32 	%p262, %r278, 4;
	@%p262 bra 	$L__BB1_163;
	shl.b32 	%r831, %r1068, 2;
	add.s32 	%r833, %r427, %r831;
	ld.shared.f32 	%f878, [%r833];
	setp.gt.f32 	%p263, %f878, %f1272;
	selp.f32 	%f879, %f878, %f1272, %p263;
	selp.b32 	%r834, %r1068, %r1080, %p263;
	add.s32 	%r835, %r1068, 1;
	ld.shared.f32 	%f880, [%r833+4];
	setp.gt.f32 	%p264, %f880, %f879;
	selp.f32 	%f881, %f880, %f879, %p264;
	selp.b32 	%r836, %r835, %r834, %p264;
	add.s32 	%r837, %r1068, 2;
	ld.shared.f32 	%f882, [%r833+8];
	setp.gt.f32 	%p265, %f882, %f881;
	selp.f32 	%f883, %f882, %f881, %p265;
	selp.b32 	%r838, %r837, %r836, %p265;
	add.s32 	%r839, %r1068, 3;
	ld.shared.f32 	%f884, [%r833+12];
	setp.gt.f32 	%p266, %f884, %f883;
	selp.f32 	%f1272, %f884, %f883, %p266;
	selp.b32 	%r1080, %r839, %r838, %p266;
	add.s32 	%r1068, %r1068, 4;
$L__BB1_163:
	setp.eq.s32 	%p267, %r284, 0;
	@%p267 bra 	$L__BB1_166;
	shl.b32 	%r840, %r1068, 2;
	add.s32 	%r1077, %r427, %r840;
	neg.s32 	%r1076, %r284;
$L__BB1_165:
	.pragma "nounroll";
	ld.shared.f32 	%f885, [%r1077];
	setp.gt.f32 	%p268, %f885, %f1272;
	selp.f32 	%f1272, %f885, %f1272, %p268;
	selp.b32 	%r1080, %r1068, %r1080, %p268;
	add.s32 	%r1068, %r1068, 1;
	add.s32 	%r1077, %r1077, 4;
	add.s32 	%r1076, %r1076, 1;
	setp.ne.s32 	%p269, %r1076, 0;
	@%p269 bra 	$L__BB1_165;
$L__BB1_166:
	setp.ge.s32 	%p270, %r1080, %r4;
	@%p270 bra 	$L__BB1_335;
	shl.b32 	%r843, %r424, 2;
	add.s32 	%r845, %r427, %r843;
	ld.shared.f32 	%f886, [%r845+-4];
	sub.f32 	%f887, %f1272, %f886;
	st.local.f32 	[%rd4+20], %f887;
	bra.uni 	$L__BB1_344;
$L__BB1_168:
	setp.gt.s32 	%p101, %r2, 11;
	@%p101 bra 	$L__BB1_172;
	setp.gt.s32 	%p105, %r2, 9;
	@%p105 bra 	$L__BB1_338;
	setp.eq.s32 	%p107, %r2, 8;
	@%p107 bra 	$L__BB1_171;
	bra.uni 	$L__BB1_336;
$L__BB1_171:
	shl.b32 	%r702, %r424, 2;
	add.s32 	%r704, %r427, %r702;
	ld.shared.f32 	%f689, [%r704+192];
	add.f32 	%f690, %f689, 0f00000000;
	ld.shared.f32 	%f691, [%r704+196];
	add.f32 	%f692, %f690, %f691;
	ld.shared.f32 	%f693, [%r704+200];
	add.f32 	%f694, %f692, %f693;
	ld.shared.f32 	%f695, [%r704+204];
	add.f32 	%f696, %f694, %f695;
	mul.f32 	%f697, %f696, 0f3E800000;
	st.local.f32 	[%rd4+32], %f697;
	bra.uni 	$L__BB1_344;
$L__BB1_172:
	setp.gt.s32 	%p102, %r2, 13;
	@%p102 bra 	$L__BB1_175;
	setp.eq.s32 	%p104, %r2, 12;
	@%p104 bra 	$L__BB1_217;
	.pragma "used_bytes_mask 61455";
	ld.shared.v4.f32 	{%f594, %f595, %f596, %f597}, [smem];
	sub.f32 	%f598, %f597, %f594;
	st.local.f32 	[%rd4+52], %f598;
	bra.uni 	$L__BB1_344;
$L__BB1_175:
	setp.eq.s32 	%p103, %r2, 14;
	@%p103 bra 	$L__BB1_190;
	setp.lt.s32 	%p115, %r424, 1;
	mov.f32 	%f1315, 0f00000000;
	@%p115 bra 	$L__BB1_189;
	and.b32  	%r135, %r424, 7;
	setp.lt.u32 	%p116, %r4, 7;
	mov.b32 	%r1128, 0;
	mov.u32 	%r1136, %r1128;
	@%p116 bra 	$L__BB1_180;
	and.b32  	%r1128, %r424, 2147483640;
	add.s32 	%r1124, %r427, 16;
	neg.s32 	%r1125, %r1128;
	mov.b32 	%r1136, 0;
$L__BB1_179:
	.pragma "nounroll";
	ld.shared.v4.f32 	{%f457, %f458, %f459, %f460}, [%r1124+-16];
	setp.gt.f32 	%p117, %f457, 0f3DCCCCCD;
	selp.u32 	%r604, 1, 0, %p117;
	add.s32 	%r605, %r1136, %r604;
	setp.gt.f32 	%p118, %f458, 0f3DCCCCCD;
	selp.u32 	%r606, 1, 0, %p118;
	add.s32 	%r607, %r605, %r606;
	setp.gt.f32 	%p119, %f459, 0f3DCCCCCD;
	selp.u32 	%r608, 1, 0, %p119;
	add.s32 	%r609, %r607, %r608;
	setp.gt.f32 	%p120, %f460, 0f3DCCCCCD;
	selp.u32 	%r610, 1, 0, %p120;
	add.s32 	%r611, %r609, %r610;
	ld.shared.v4.f32 	{%f461, %f462, %f463, %f464}, [%r1124];
	setp.gt.f32 	%p121, %f461, 0f3DCCCCCD;
	selp.u32 	%r612, 1, 0, %p121;
	add.s32 	%r613, %r611, %r612;
	setp.gt.f32 	%p122, %f462, 0f3DCCCCCD;
	selp.u32 	%r614, 1, 0, %p122;
	add.s32 	%r615, %r613, %r614;
	setp.gt.f32 	%p123, %f463, 0f3DCCCCCD;
	selp.u32 	%r616, 1, 0, %p123;
	add.s32 	%r617, %r615, %r616;
	setp.gt.f32 	%p124, %f464, 0f3DCCCCCD;
	selp.u32 	%r618, 1, 0, %p124;
	add.s32 	%r1136, %r617, %r618;
	add.s32 	%r1125, %r1125, 8;
	add.s32 	%r1124, %r1124, 32;
	setp.ne.s32 	%p125, %r1125, 0;
	@%p125 bra 	$L__BB1_179;
$L__BB1_180:
	setp.eq.s32 	%p126, %r135, 0;
	@%p126 bra 	$L__BB1_188;
	and.b32  	%r409, %r424, 3;
	setp.lt.u32 	%p127, %r135, 4;
	@%p127 bra 	$L__BB1_183;
	shl.b32 	%r620, %r1128, 2;
	add.s32 	%r622, %r427, %r620;
	ld.shared.f32 	%f465, [%r622];
	setp.gt.f32 	%p128, %f465, 0f3DCCCCCD;
	selp.u32 	%r623, 1, 0, %p128;
	add.s32 	%r624, %r1136, %r623;
	ld.shared.f32 	%f466, [%r622+4];
	setp.gt.f32 	%p129, %f466, 0f3DCCCCCD;
	selp.u32 	%r625, 1, 0, %p129;
	add.s32 	%r626, %r624, %r625;
	ld.shared.f32 	%f467, [%r622+8];
	setp.gt.f32 	%p130, %f467, 0f3DCCCCCD;
	selp.u32 	%r627, 1, 0, %p130;
	add.s32 	%r628, %r626, %r627;
	ld.shared.f32 	%f468, [%r622+12];
	setp.gt.f32 	%p131, %f468, 0f3DCCCCCD;
	selp.u32 	%r629, 1, 0, %p131;
	add.s32 	%r1136, %r628, %r629;
	add.s32 	%r1128, %r1128, 4;
$L__BB1_183:
	setp.eq.s32 	%p132, %r409, 0;
	@%p132 bra 	$L__BB1_188;
	setp.eq.s32 	%p133, %r409, 1;
	@%p133 bra 	$L__BB1_186;
	shl.b32 	%r631, %r1128, 2;
	add.s32 	%r633, %r427, %r631;
	ld.shared.f32 	%f469, [%r633];
	setp.gt.f32 	%p134, %f469, 0f3DCCCCCD;
	selp.u32 	%r634, 1, 0, %p134;
	add.s32 	%r635, %r1136, %r634;
	ld.shared.f32 	%f470, [%r633+4];
	setp.gt.f32 	%p135, %f470, 0f3DCCCCCD;
	selp.u32 	%r636, 1, 0, %p135;
	add.s32 	%r1136, %r635, %r636;
	add.s32 	%r1128, %r1128, 2;
$L__BB1_186:
	and.b32  	%r637, %r424, 1;
	setp.eq.b32 	%p136, %r637, 1;
	not.pred 	%p137, %p136;
	@%p137 bra 	$L__BB1_188;
	shl.b32 	%r638, %r1128, 2;
	add.s32 	%r640, %r427, %r638;
	ld.shared.f32 	%f471, [%r640];
	setp.gt.f32 	%p138, %f471, 0f3DCCCCCD;
	selp.u32 	%r641, 1, 0, %p138;
	add.s32 	%r1136, %r1136, %r641;
$L__BB1_188:
	cvt.rn.f32.u32 	%f1315, %r1136;
$L__BB1_189:
	div.rn.f32 	%f472, %f1315, %f55;
	st.local.f32 	[%rd4+60], %f472;
	bra.uni 	$L__BB1_344;
$L__BB1_190:
	shr.u32 	%r642, %r424, 31;
	add.s32 	%r643, %r424, %r642;
	shr.s32 	%r1119, %r643, 1;
	setp.lt.s32 	%p139, %r424, 2;
	mov.f32 	%f1304, 0f00000000;
	@%p139 bra 	$L__BB1_203;
	add.s32 	%r645, %r1119, -1;
	and.b32  	%r139, %r1119, 15;
	setp.lt.u32 	%p140, %r645, 15;
	mov.f32 	%f1304, 0f00000000;
	mov.b32 	%r1109, 0;
	@%p140 bra 	$L__BB1_194;
	and.b32  	%r1109, %r1119, 1073741808;
	add.s32 	%r1114, %r427, 464;
	neg.s32 	%r1115, %r1109;
	mov.f32 	%f1304, 0f00000000;
$L__BB1_193:
	.pragma "nounroll";
	ld.shared.v4.f32 	{%f477, %f478, %f479, %f480}, [%r1114+-48];
	add.f32 	%f481, %f1304, %f477;
	add.f32 	%f482, %f481, %f478;
	add.f32 	%f483, %f482, %f479;
	add.f32 	%f484, %f483, %f480;
	ld.shared.v4.f32 	{%f485, %f486, %f487, %f488}, [%r1114+-32];
	add.f32 	%f489, %f484, %f485;
	add.f32 	%f490, %f489, %f486;
	add.f32 	%f491, %f490, %f487;
	add.f32 	%f492, %f491, %f488;
	ld.shared.v4.f32 	{%f493, %f494, %f495, %f496}, [%r1114+-16];
	add.f32 	%f497, %f492, %f493;
	add.f32 	%f498, %f497, %f494;
	add.f32 	%f499, %f498, %f495;
	add.f32 	%f500, %f499, %f496;
	ld.shared.v4.f32 	{%f501, %f502, %f503, %f504}, [%r1114];
	add.f32 	%f505, %f500, %f501;
	add.f32 	%f506, %f505, %f502;
	add.f32 	%f507, %f506, %f503;
	add.f32 	%f1304, %f507, %f504;
	add.s32 	%r1115, %r1115, 16;
	add.s32 	%r1114, %r1114, 64;
	setp.eq.s32 	%p141, %r1115, 0;
	@%p141 bra 	$L__BB1_194;
	bra.uni 	$L__BB1_193;
$L__BB1_194:
	setp.eq.s32 	%p142, %r139, 0;
	@%p142 bra 	$L__BB1_203;
	and.b32  	%r361, %r1119, 7;
	setp.lt.u32 	%p143, %r139, 8;
	@%p143 bra 	$L__BB1_197;
	shl.b32 	%r648, %r1109, 2;
	add.s32 	%r650, %r427, %r648;
	ld.shared.f32 	%f509, [%r650+416];
	add.f32 	%f510, %f1304, %f509;
	ld.shared.f32 	%f511, [%r650+420];
	add.f32 	%f512, %f510, %f511;
	ld.shared.f32 	%f513, [%r650+424];
	add.f32 	%f514, %f512, %f513;
	ld.shared.f32 	%f515, [%r650+428];
	add.f32 	%f516, %f514, %f515;
	ld.shared.f32 	%f517, [%r650+432];
	add.f32 	%f518, %f516, %f517;
	ld.shared.f32 	%f519, [%r650+436];
	add.f32 	%f520, %f518, %f519;
	ld.shared.f32 	%f521, [%r650+440];
	add.f32 	%f522, %f520, %f521;
	ld.shared.f32 	%f523, [%r650+444];
	add.f32 	%f1304, %f522, %f523;
	add.s32 	%r1109, %r1109, 8;
$L__BB1_197:
	setp.eq.s32 	%p144, %r361, 0;
	@%p144 bra 	$L__BB1_203;
	and.b32  	%r364, %r1119, 3;
	setp.lt.u32 	%p145, %r361, 4;
	@%p145 bra 	$L__BB1_200;
	shl.b32 	%r651, %r1109, 2;
	add.s32 	%r653, %r427, %r651;
	ld.shared.f32 	%f525, [%r653+416];
	add.f32 	%f526, %f1304, %f525;
	ld.shared.f32 	%f527, [%r653+420];
	add.f32 	%f528, %f526, %f527;
	ld.shared.f32 	%f529, [%r653+424];
	add.f32 	%f530, %f528, %f529;
	ld.shared.f32 	%f531, [%r653+428];
	add.f32 	%f1304, %f530, %f531;
	add.s32 	%r1109, %r1109, 4;
$L__BB1_200:
	setp.eq.s32 	%p146, %r364, 0;
	@%p146 bra 	$L__BB1_203;
	shl.b32 	%r654, %r1109, 2;
	add.s32 	%r656, %r654, %r427;
	add.s32 	%r1113, %r656, 416;
	neg.s32 	%r1112, %r364;
$L__BB1_202:
	.pragma "nounroll";
	ld.shared.f32 	%f532, [%r1113];
	add.f32 	%f1304, %f1304, %f532;
	add.s32 	%r1113, %r1113, 4;
	add.s32 	%r1112, %r1112, 1;
	setp.ne.s32 	%p147, %r1112, 0;
	@%p147 bra 	$L__BB1_202;
$L__BB1_203:
	setp.lt.s32 	%p148, %r424, 1;
	mov.f32 	%f1314, 0f00000000;
	@%p148 bra 	$L__BB1_216;
	add.s32 	%r657, %r1119, 1;
	max.s32 	%r658, %r424, %r657;
	sub.s32 	%r373, %r658, %r1119;
	and.b32  	%r374, %r373, 15;
	sub.s32 	%r659, %r1119, %r658;
	setp.gt.u32 	%p149, %r659, -16;
	mov.f32 	%f1314, 0f00000000;
	@%p149 bra 	$L__BB1_207;
	and.b32  	%r660, %r373, -16;
	neg.s32 	%r1117, %r660;
	shl.b32 	%r661, %r1119, 2;
	add.s32 	%r663, %r661, %r427;
	add.s32 	%r1116, %r663, 476;
	mov.f32 	%f1314, 0f00000000;
$L__BB1_206:
	.pragma "nounroll";
	ld.shared.f32 	%f537, [%r1116+-60];
	add.f32 	%f538, %f1314, %f537;
	ld.shared.f32 	%f539, [%r1116+-56];
	add.f32 	%f540, %f538, %f539;
	ld.shared.f32 	%f541, [%r1116+-52];
	add.f32 	%f542, %f540, %f541;
	ld.shared.f32 	%f543, [%r1116+-48];
	add.f32 	%f544, %f542, %f543;
	ld.shared.f32 	%f545, [%r1116+-44];
	add.f32 	%f546, %f544, %f545;
	ld.shared.f32 	%f547, [%r1116+-40];
	add.f32 	%f548, %f546, %f547;
	ld.shared.f32 	%f549, [%r1116+-36];
	add.f32 	%f550, %f548, %f549;
	ld.shared.f32 	%f551, [%r1116+-32];
	add.f32 	%f552, %f550, %f551;
	ld.shared.f32 	%f553, [%r1116+-28];
	add.f32 	%f554, %f552, %f553;
	ld.shared.f32 	%f555, [%r1116+-24];
	add.f32 	%f556, %f554, %f555;
	ld.shared.f32 	%f557, [%r1116+-20];
	add.f32 	%f558, %f556, %f557;
	ld.shared.f32 	%f559, [%r1116+-16];
	add.f32 	%f560, %f558, %f559;
	ld.shared.f32 	%f561, [%r1116+-12];
	add.f32 	%f562, %f560, %f561;
	ld.shared.f32 	%f563, [%r1116+-8];
	add.f32 	%f564, %f562, %f563;
	ld.shared.f32 	%f565, [%r1116+-4];
	add.f32 	%f566, %f564, %f565;
	ld.shared.f32 	%f567, [%r1116];
	add.f32 	%f1314, %f566, %f567;
	add.s32 	%r1119, %r1119, 16;
	add.s32 	%r1117, %r1117, 16;
	add.s32 	%r1116, %r1116, 64;
	setp.ne.s32 	%p150, %r1117, 0;
	@%p150 bra 	$L__BB1_206;
$L__BB1_207:
	setp.eq.s32 	%p151, %r374, 0;
	@%p151 bra 	$L__BB1_216;
	and.b32  	%r388, %r373, 7;
	setp.lt.u32 	%p152, %r374, 8;
	@%p152 bra 	$L__BB1_210;
	shl.b32 	%r664, %r1119, 2;
	add.s32 	%r666, %r427, %r664;
	ld.shared.f32 	%f569, [%r666+416];
	add.f32 	%f570, %f1314, %f569;
	ld.shared.f32 	%f571, [%r666+420];
	add.f32 	%f572, %f570, %f571;
	ld.shared.f32 	%f573, [%r666+424];
	add.f32 	%f574, %f572, %f573;
	ld.shared.f32 	%f575, [%r666+428];
	add.f32 	%f576, %f574, %f575;
	ld.shared.f32 	%f577, [%r666+432];
	add.f32 	%f578, %f576, %f577;
	ld.shared.f32 	%f579, [%r666+436];
	add.f32 	%f580, %f578, %f579;
	ld.shared.f32 	%f581, [%r666+440];
	add.f32 	%f582, %f580, %f581;
	ld.shared.f32 	%f583, [%r666+444];
	add.f32 	%f1314, %f582, %f583;
	add.s32 	%r1119, %r1119, 8;
$L__BB1_210:
	setp.eq.s32 	%p153, %r388, 0;
	@%p153 bra 	$L__BB1_216;
	and.b32  	%r391, %r373, 3;
	setp.lt.u32 	%p154, %r388, 4;
	@%p154 bra 	$L__BB1_213;
	shl.b32 	%r667, %r1119, 2;
	add.s32 	%r669, %r427, %r667;
	ld.shared.f32 	%f585, [%r669+416];
	add.f32 	%f586, %f1314, %f585;
	ld.shared.f32 	%f587, [%r669+420];
	add.f32 	%f588, %f586, %f587;
	ld.shared.f32 	%f589, [%r669+424];
	add.f32 	%f590, %f588, %f589;
	ld.shared.f32 	%f591, [%r669+428];
	add.f32 	%f1314, %f590, %f591;
	add.s32 	%r1119, %r1119, 4;
$L__BB1_213:
	setp.eq.s32 	%p155, %r391, 0;
	@%p155 bra 	$L__BB1_216;
	shl.b32 	%r670, %r1119, 2;
	add.s32 	%r672, %r670, %r427;
	add.s32 	%r1123, %r672, 416;
	neg.s32 	%r1122, %r391;
$L__BB1_215:
	.pragma "nounroll";
	ld.shared.f32 	%f592, [%r1123];
	add.f32 	%f1314, %f1314, %f592;
	add.s32 	%r1123, %r1123, 4;
	add.s32 	%r1122, %r1122, 1;
	setp.ne.s32 	%p156, %r1122, 0;
	@%p156 bra 	$L__BB1_215;
$L__BB1_216:
	sub.f32 	%f593, %f1314, %f1304;
	st.local.f32 	[%rd4+56], %f593;
	bra.uni 	$L__BB1_344;
$L__BB1_217:
	setp.lt.s32 	%p157, %r424, 5;
	mov.f32 	%f1296, 0f00000000;
	@%p157 bra 	$L__BB1_343;
	ld.shared.f32 	%f1293, [smem+212];
	ld.shared.f32 	%f1292, [smem+216];
	add.s32 	%r1108, %r427, 220;
	neg.s32 	%r1107, %r424;
	mov.f32 	%f1296, 0f00000000;
$L__BB1_219:
	mov.f32 	%f190, %f1293;
	mov.f32 	%f1293, %f1292;
	ld.shared.f32 	%f1292, [%r1108];
	sub.f32 	%f602, %f1292, %f190;
	mul.f32 	%f193, %f602, 0f3F000000;
	fma.rn.f32 	%f194, %f1293, %f1293, 0f3F800000;
	abs.f32 	%f195, %f194;
	setp.eq.f32 	%p158, %f194, 0f3F800000;
	mov.f32 	%f1295, 0f3F800000;
	@%p158 bra 	$L__BB1_342;
	setp.num.f32 	%p159, %f195, %f195;
	@%p159 bra 	$L__BB1_340;
	mov.f32 	%f658, 0f3FC00000;
	add.rn.f32 	%f1295, %f194, %f658;
	bra.uni 	$L__BB1_342;
$L__BB1_222:
	setp.eq.s32 	%p110, %r2, 6;
	@%p110 bra 	$L__BB1_238;
	setp.lt.s32 	%p171, %r424, 2;
	mov.f32 	%f1291, 0f00000000;
	@%p171 bra 	$L__BB1_237;
	add.s32 	%r708, %r424, -2;
	and.b32  	%r143, %r4, 7;
	setp.lt.u32 	%p172, %r708, 7;
	mov.b32 	%r1106, 0;
	mov.b32 	%r1101, 1;
	@%p172 bra 	$L__BB1_228;
	ld.shared.f32 	%f1290, [smem+208];
	add.s32 	%r1093, %r427, 212;
	and.b32  	%r712, %r4, -8;
	neg.s32 	%r1095, %r712;
	mov.b32 	%r1094, 0;
	mov.u32 	%r1106, %r1094;
$L__BB1_226:
	.pragma "nounroll";
	ld.shared.f32 	%f699, [%r1093];
	setp.gt.f32 	%p173, %f699, 0f00000000;
	setp.gt.f32 	%p174, %f1290, 0f00000000;
	xor.pred  	%p175, %p173, %p174;
	selp.u32 	%r713, 1, 0, %p175;
	add.s32 	%r714, %r1106, %r713;
	ld.shared.v2.f32 	{%f700, %f701}, [%r1093+4];
	setp.gt.f32 	%p176, %f700, 0f00000000;
	xor.pred  	%p177, %p176, %p173;
	selp.u32 	%r715, 1, 0, %p177;
	add.s32 	%r716, %r714, %r715;
	setp.gt.f32 	%p178, %f701, 0f00000000;
	xor.pred  	%p179, %p178, %p176;
	selp.u32 	%r717, 1, 0, %p179;
	add.s32 	%r718, %r716, %r717;
	ld.shared.v4.f32 	{%f702, %f703, %f704, %f705}, [%r1093+12];
	setp.gt.f32 	%p180, %f702, 0f00000000;
	xor.pred  	%p181, %p180, %p178;
	selp.u32 	%r719, 1, 0, %p181;
	add.s32 	%r720, %r718, %r719;
	setp.gt.f32 	%p182, %f703, 0f00000000;
	xor.pred  	%p183, %p182, %p180;
	selp.u32 	%r721, 1, 0, %p183;
	add.s32 	%r722, %r720, %r721;
	setp.gt.f32 	%p184, %f704, 0f00000000;
	xor.pred  	%p185, %p184, %p182;
	selp.u32 	%r723, 1, 0, %p185;
	add.s32 	%r724, %r722, %r723;
	setp.gt.f32 	%p186, %f705, 0f00000000;
	xor.pred  	%p187, %p186, %p184;
	selp.u32 	%r725, 1, 0, %p187;
	add.s32 	%r726, %r724, %r725;
	ld.shared.f32 	%f1290, [%r1093+28];
	setp.gt.f32 	%p188, %f1290, 0f00000000;
	xor.pred  	%p189, %p188, %p186;
	selp.u32 	%r727, 1, 0, %p189;
	add.s32 	%r1106, %r726, %r727;
	add.s32 	%r1095, %r1095, 8;
	add.s32 	%r1094, %r1094, 8;
	add.s32 	%r1093, %r1093, 32;
	setp.ne.s32 	%p190, %r1095, 0;
	@%p190 bra 	$L__BB1_226;
	add.s32 	%r1101, %r1094, 1;
$L__BB1_228:
	setp.eq.s32 	%p191, %r143, 0;
	@%p191 bra 	$L__BB1_236;
	and.b32  	%r343, %r4, 3;
	setp.lt.u32 	%p192, %r143, 4;
	@%p192 bra 	$L__BB1_231;
	shl.b32 	%r729, %r1101, 2;
	add.s32 	%r731, %r427, %r729;
	ld.shared.f32 	%f706, [%r731+208];
	setp.gt.f32 	%p193, %f706, 0f00000000;
	ld.shared.f32 	%f707, [%r731+204];
	setp.gt.f32 	%p194, %f707, 0f00000000;
	xor.pred  	%p195, %p193, %p194;
	selp.u32 	%r732, 1, 0, %p195;
	add.s32 	%r733, %r1106, %r732;
	ld.shared.f32 	%f708, [%r731+212];
	setp.gt.f32 	%p196, %f708, 0f00000000;
	xor.pred  	%p197, %p196, %p193;
	selp.u32 	%r734, 1, 0, %p197;
	add.s32 	%r735, %r733, %r734;
	ld.shared.f32 	%f709, [%r731+216];
	setp.gt.f32 	%p198, %f709, 0f00000000;
	xor.pred  	%p199, %p198, %p196;
	selp.u32 	%r736, 1, 0, %p199;
	add.s32 	%r737, %r735, %r736;
	ld.shared.f32 	%f710, [%r731+220];
	setp.gt.f32 	%p200, %f710, 0f00000000;
	xor.pred  	%p201, %p200, %p198;
	selp.u32 	%r738, 1, 0, %p201;
	add.s32 	%r1106, %r737, %r738;
	add.s32 	%r1101, %r1101, 4;
$L__BB1_231:
	setp.eq.s32 	%p202, %r343, 0;
	@%p202 bra 	$L__BB1_236;
	setp.eq.s32 	%p203, %r343, 1;
	@%p203 bra 	$L__BB1_234;
	shl.b32 	%r740, %r1101, 2;
	add.s32 	%r742, %r427, %r740;
	ld.shared.f32 	%f711, [%r742+208];
	setp.gt.f32 	%p204, %f711, 0f00000000;
	ld.shared.f32 	%f712, [%r742+204];
	setp.gt.f32 	%p205, %f712, 0f00000000;
	xor.pred  	%p206, %p204, %p205;
	selp.u32 	%r743, 1, 0, %p206;
	add.s32 	%r744, %r1106, %r743;
	ld.shared.f32 	%f713, [%r742+212];
	setp.gt.f32 	%p207, %f713, 0f00000000;
	xor.pred  	%p208, %p207, %p204;
	selp.u32 	%r745, 1, 0, %p208;
	add.s32 	%r1106, %r744, %r745;
	add.s32 	%r1101, %r1101, 2;
$L__BB1_234:
	and.b32  	%r746, %r4, 1;
	setp.eq.b32 	%p209, %r746, 1;
	not.pred 	%p210, %p209;
	@%p210 bra 	$L__BB1_236;
	shl.b32 	%r747, %r1101, 2;
	add.s32 	%r749, %r427, %r747;
	ld.shared.f32 	%f714, [%r749+208];
	setp.gt.f32 	%p211, %f714, 0f00000000;
	ld.shared.f32 	%f715, [%r749+204];
	setp.gt.f32 	%p212, %f715, 0f00000000;
	xor.pred  	%p213, %p211, %p212;
	selp.u32 	%r750, 1, 0, %p213;
	add.s32 	%r1106, %r1106, %r750;
$L__BB1_236:
	cvt.rn.f32.u32 	%f1291, %r1106;
$L__BB1_237:
	div.rn.f32 	%f716, %f1291, %f55;
	st.local.f32 	[%rd4+28], %f716;
	bra.uni 	$L__BB1_344;
$L__BB1_238:
	setp.lt.s32 	%p214, %r424, 1;
	mov.f32 	%f1281, 0f00000000;
	@%p214 bra 	$L__BB1_251;
	and.b32  	%r145, %r424, 15;
	setp.lt.u32 	%p215, %r4, 15;
	mov.f32 	%f1281, 0f00000000;
	mov.b32 	%r1083, 0;
	@%p215 bra 	$L__BB1_242;
	and.b32  	%r1083, %r424, 2147483632;
	add.s32 	%r1081, %r427, 256;
	neg.s32 	%r1082, %r1083;
	mov.f32 	%f1281, 0f00000000;
$L__BB1_241:
	.pragma "nounroll";
	ld.shared.v4.f32 	{%f721, %f722, %f723, %f724}, [%r1081+-48];
	add.f32 	%f725, %f1281, %f721;
	add.f32 	%f726, %f725, %f722;
	add.f32 	%f727, %f726, %f723;
	add.f32 	%f728, %f727, %f724;
	ld.shared.v4.f32 	{%f729, %f730, %f731, %f732}, [%r1081+-32];
	add.f32 	%f733, %f728, %f729;
	add.f32 	%f734, %f733, %f730;
	add.f32 	%f735, %f734, %f731;
	add.f32 	%f736, %f735, %f732;
	ld.shared.v4.f32 	{%f737, %f738, %f739, %f740}, [%r1081+-16];
	add.f32 	%f741, %f736, %f737;
	add.f32 	%f742, %f741, %f738;
	add.f32 	%f743, %f742, %f739;
	add.f32 	%f744, %f743, %f740;
	ld.shared.v4.f32 	{%f745, %f746, %f747, %f748}, [%r1081];
	add.f32 	%f749, %f744, %f745;
	add.f32 	%f750, %f749, %f746;
	add.f32 	%f751, %f750, %f747;
	add.f32 	%f1281, %f751, %f748;
	add.s32 	%r1082, %r1082, 16;
	add.s32 	%r1081, %r1081, 64;
	setp.ne.s32 	%p216, %r1082, 0;
	@%p216 bra 	$L__BB1_241;
$L__BB1_242:
	setp.eq.s32 	%p217, %r145, 0;
	@%p217 bra 	$L__BB1_251;
	and.b32  	%r306, %r424, 7;
	setp.lt.u32 	%p218, %r145, 8;
	@%p218 bra 	$L__BB1_245;
	shl.b32 	%r754, %r1083, 2;
	add.s32 	%r756, %r427, %r754;
	ld.shared.f32 	%f753, [%r756+208];
	add.f32 	%f754, %f1281, %f753;
	ld.shared.f32 	%f755, [%r756+212];
	add.f32 	%f756, %f754, %f755;
	ld.shared.f32 	%f757, [%r756+216];
	add.f32 	%f758, %f756, %f757;
	ld.shared.f32 	%f759, [%r756+220];
	add.f32 	%f760, %f758, %f759;
	ld.shared.f32 	%f761, [%r756+224];
	add.f32 	%f762, %f760, %f761;
	ld.shared.f32 	%f763, [%r756+228];
	add.f32 	%f764, %f762, %f763;
	ld.shared.f32 	%f765, [%r756+232];
	add.f32 	%f766, %f764, %f765;
	ld.shared.f32 	%f767, [%r756+236];
	add.f32 	%f1281, %f766, %f767;
	add.s32 	%r1083, %r1083, 8;
$L__BB1_245:
	setp.eq.s32 	%p219, %r306, 0;
	@%p219 bra 	$L__BB1_251;
	and.b32  	%r309, %r424, 3;
	setp.lt.u32 	%p220, %r306, 4;
	@%p220 bra 	$L__BB1_248;
	shl.b32 	%r757, %r1083, 2;
	add.s32 	%r759, %r427, %r757;
	ld.shared.f32 	%f769, [%r759+208];
	add.f32 	%f770, %f1281, %f769;
	ld.shared.f32 	%f771, [%r759+212];
	add.f32 	%f772, %f770, %f771;
	ld.shared.f32 	%f773, [%r759+216];
	add.f32 	%f774, %f772, %f773;
	ld.shared.f32 	%f775, [%r759+220];
	add.f32 	%f1281, %f774, %f775;
	add.s32 	%r1083, %r1083, 4;
$L__BB1_248:
	setp.eq.s32 	%p221, %r309, 0;
	@%p221 bra 	$L__BB1_251;
	shl.b32 	%r760, %r1083, 2;
	add.s32 	%r762, %r760, %r427;
	add.s32 	%r1087, %r762, 208;
	neg.s32 	%r1086, %r309;
$L__BB1_250:
	.pragma "nounroll";
	ld.shared.f32 	%f776, [%r1087];
	add.f32 	%f1281, %f1281, %f776;
	add.s32 	%r1087, %r1087, 4;
	add.s32 	%r1086, %r1086, 1;
	setp.ne.s32 	%p222, %r1086, 0;
	@%p222 bra 	$L__BB1_250;
$L__BB1_251:
	setp.lt.s32 	%p223, %r424, 1;
	div.rn.f32 	%f172, %f1281, %f55;
	mov.f32 	%f1289, 0f00000000;
	@%p223 bra 	$L__BB1_263;
	and.b32  	%r318, %r424, 7;
	setp.lt.u32 	%p224, %r4, 7;
	mov.f32 	%f1289, 0f00000000;
	mov.b32 	%r1091, 0;
	@%p224 bra 	$L__BB1_255;
	and.b32  	%r1091, %r424, 2147483640;
	add.s32 	%r1088, %r427, 224;
	neg.s32 	%r1089, %r1091;
	mov.f32 	%f1289, 0f00000000;
$L__BB1_254:
	.pragma "nounroll";
	ld.shared.v4.f32 	{%f781, %f782, %f783, %f784}, [%r1088+-16];
	sub.f32 	%f785, %f781, %f172;
	fma.rn.f32 	%f786, %f785, %f785, %f1289;
	sub.f32 	%f787, %f782, %f172;
	fma.rn.f32 	%f788, %f787, %f787, %f786;
	sub.f32 	%f789, %f783, %f172;
	fma.rn.f32 	%f790, %f789, %f789, %f788;
	sub.f32 	%f791, %f784, %f172;
	fma.rn.f32 	%f792, %f791, %f791, %f790;
	ld.shared.v4.f32 	{%f793, %f794, %f795, %f796}, [%r1088];
	sub.f32 	%f797, %f793, %f172;
	fma.rn.f32 	%f798, %f797, %f797, %f792;
	sub.f32 	%f799, %f794, %f172;
	fma.rn.f32 	%f800, %f799, %f799, %f798;
	sub.f32 	%f801, %f795, %f172;
	fma.rn.f32 	%f802, %f801, %f801, %f800;
	sub.f32 	%f803, %f796, %f172;
	fma.rn.f32 	%f1289, %f803, %f803, %f802;
	add.s32 	%r1089, %r1089, 8;
	add.s32 	%r1088, %r1088, 32;
	setp.ne.s32 	%p225, %r1089, 0;
	@%p225 bra 	$L__BB1_254;
$L__BB1_255:
	setp.eq.s32 	%p226, %r318, 0;
	@%p226 bra 	$L__BB1_263;
	and.b32  	%r326, %r424, 3;
	setp.lt.u32 	%p227, %r318, 4;
	@%p227 bra 	$L__BB1_258;
	shl.b32 	%r766, %r1091, 2;
	add.s32 	%r768, %r427, %r766;
	ld.shared.f32 	%f805, [%r768+208];
	sub.f32 	%f806, %f805, %f172;
	fma.rn.f32 	%f807, %f806, %f806, %f1289;
	ld.shared.f32 	%f808, [%r768+212];
	sub.f32 	%f809, %f808, %f172;
	fma.rn.f32 	%f810, %f809, %f809, %f807;
	ld.shared.f32 	%f811, [%r768+216];
	sub.f32 	%f812, %f811, %f172;
	fma.rn.f32 	%f813, %f812, %f812, %f810;
	ld.shared.f32 	%f814, [%r768+220];
	sub.f32 	%f815, %f814, %f172;
	fma.rn.f32 	%f1289, %f815, %f815, %f813;
	add.s32 	%r1091, %r1091, 4;
$L__BB1_258:
	setp.eq.s32 	%p228, %r326, 0;
	@%p228 bra 	$L__BB1_263;
	setp.eq.s32 	%p229, %r326, 1;
	@%p229 bra 	$L__BB1_261;
	shl.b32 	%r769, %r1091, 2;
	add.s32 	%r771, %r427, %r769;
	ld.shared.f32 	%f817, [%r771+208];
	sub.f32 	%f818, %f817, %f172;
	fma.rn.f32 	%f819, %f818, %f818, %f1289;
	ld.shared.f32 	%f820, [%r771+212];
	sub.f32 	%f821, %f820, %f172;
	fma.rn.f32 	%f1289, %f821, %f821, %f819;
	add.s32 	%r1091, %r1091, 2;
$L__BB1_261:
	and.b32  	%r772, %r424, 1;
	setp.eq.b32 	%p230, %r772, 1;
	not.pred 	%p231, %p230;
	@%p231 bra 	$L__BB1_263;
	shl.b32 	%r773, %r1091, 2;
	add.s32 	%r775, %r427, %r773;
	ld.shared.f32 	%f822, [%r775+208];
	sub.f32 	%f823, %f822, %f172;
	fma.rn.f32 	%f1289, %f823, %f823, %f1289;
$L__BB1_263:
	div.rn.f32 	%f824, %f1289, %f55;
	sqrt.rn.f32 	%f825, %f824;
	st.local.f32 	[%rd4+24], %f825;
	bra.uni 	$L__BB1_344;
$L__BB1_264:
	setp.lt.s32 	%p271, %r424, 1;
	mov.f32 	%f1263, 0f00000000;
	@%p271 bra 	$L__BB1_278;
	and.b32  	%r150, %r424, 15;
	setp.lt.u32 	%p272, %r4, 15;
	mov.f32 	%f1259, 0f00000000;
	mov.b32 	%r1051, 0;
	mov.u32 	%r1063, %r1051;
	@%p272 bra 	$L__BB1_268;
	add.s32 	%r1047, %r427, 32;
	and.b32  	%r1051, %r424, 2147483632;
	mov.f32 	%f1259, 0f00000000;
	mov.b32 	%r1048, 0;
	mov.u32 	%r1063, %r1048;
$L__BB1_267:
	.pragma "nounroll";
	ld.shared.v4.f32 	{%f891, %f892, %f893, %f894}, [%r1047+-32];
	setp.gt.f32 	%p273, %f891, %f1259;
	selp.f32 	%f895, %f891, %f1259, %p273;
	selp.b32 	%r851, %r1048, %r1063, %p273;
	setp.gt.f32 	%p274, %f892, %f895;
	selp.f32 	%f896, %f892, %f895, %p274;
	add.s32 	%r852, %r1048, 1;
	selp.b32 	%r853, %r852, %r851, %p274;
	setp.gt.f32 	%p275, %f893, %f896;
	selp.f32 	%f897, %f893, %f896, %p275;
	add.s32 	%r854, %r1048, 2;
	selp.b32 	%r855, %r854, %r853, %p275;
	setp.gt.f32 	%p276, %f894, %f897;
	selp.f32 	%f898, %f894, %f897, %p276;
	add.s32 	%r856, %r1048, 3;
	selp.b32 	%r857, %r856, %r855, %p276;
	ld.shared.v4.f32 	{%f899, %f900, %f901, %f902}, [%r1047+-16];
	setp.gt.f32 	%p277, %f899, %f898;
	selp.f32 	%f903, %f899, %f898, %p277;
	add.s32 	%r858, %r1048, 4;
	selp.b32 	%r859, %r858, %r857, %p277;
	setp.gt.f32 	%p278, %f900, %f903;
	selp.f32 	%f904, %f900, %f903, %p278;
	add.s32 	%r860, %r1048, 5;
	selp.b32 	%r861, %r860, %r859, %p278;
	setp.gt.f32 	%p279, %f901, %f904;
	selp.f32 	%f905, %f901, %f904, %p279;
	add.s32 	%r862, %r1048, 6;
	selp.b32 	%r863, %r862, %r861, %p279;
	setp.gt.f32 	%p280, %f902, %f905;
	selp.f32 	%f906, %f902, %f905, %p280;
	add.s32 	%r864, %r1048, 7;
	selp.b32 	%r865, %r864, %r863, %p280;
	ld.shared.v4.f32 	{%f907, %f908, %f909, %f910}, [%r1047];
	setp.gt.f32 	%p281, %f907, %f906;
	selp.f32 	%f911, %f907, %f906, %p281;
	add.s32 	%r866, %r1048, 8;
	selp.b32 	%r867, %r866, %r865, %p281;
	setp.gt.f32 	%p282, %f908, %f911;
	selp.f32 	%f912, %f908, %f911, %p282;
	add.s32 	%r868, %r1048, 9;
	selp.b32 	%r869, %r868, %r867, %p282;
	setp.gt.f32 	%p283, %f909, %f912;
	selp.f32 	%f913, %f909, %f912, %p283;
	add.s32 	%r870, %r1048, 10;
	selp.b32 	%r871, %r870, %r869, %p283;
	setp.gt.f32 	%p284, %f910, %f913;
	selp.f32 	%f914, %f910, %f913, %p284;
	add.s32 	%r872, %r1048, 11;
	selp.b32 	%r873, %r872, %r871, %p284;
	ld.shared.v4.f32 	{%f915, %f916, %f917, %f918}, [%r1047+16];
	setp.gt.f32 	%p285, %f915, %f914;
	selp.f32 	%f919, %f915, %f914, %p285;
	add.s32 	%r874, %r1048, 12;
	selp.b32 	%r875, %r874, %r873, %p285;
	setp.gt.f32 	%p286, %f916, %f919;
	selp.f32 	%f920, %f916, %f919, %p286;
	add.s32 	%r876, %r1048, 13;
	selp.b32 	%r877, %r876, %r875, %p286;
	setp.gt.f32 	%p287, %f917, %f920;
	selp.f32 	%f921, %f917, %f920, %p287;
	add.s32 	%r878, %r1048, 14;
	selp.b32 	%r879, %r878, %r877, %p287;
	setp.gt.f32 	%p288, %f918, %f921;
	selp.f32 	%f1259, %f918, %f921, %p288;
	add.s32 	%r880, %r1048, 15;
	selp.b32 	%r1063, %r880, %r879, %p288;
	add.s32 	%r1047, %r1047, 64;
	add.s32 	%r1048, %r1048, 16;
	setp.ne.s32 	%p289, %r1048, %r1051;
	@%p289 bra 	$L__BB1_267;
$L__BB1_268:
	setp.eq.s32 	%p290, %r150, 0;
	@%p290 bra 	$L__BB1_277;
	and.b32  	%r246, %r424, 7;
	setp.lt.u32 	%p291, %r150, 8;
	@%p291 bra 	$L__BB1_271;
	shl.b32 	%r882, %r1051, 2;
	add.s32 	%r884, %r427, %r882;
	ld.shared.f32 	%f922, [%r884];
	setp.gt.f32 	%p292, %f922, %f1259;
	selp.f32 	%f923, %f922, %f1259, %p292;
	selp.b32 	%r885, %r1051, %r1063, %p292;
	add.s32 	%r886, %r1051, 1;
	ld.shared.f32 	%f924, [%r884+4];
	setp.gt.f32 	%p293, %f924, %f923;
	selp.f32 	%f925, %f924, %f923, %p293;
	selp.b32 	%r887, %r886, %r885, %p293;
	add.s32 	%r888, %r1051, 2;
	ld.shared.f32 	%f926, [%r884+8];
	setp.gt.f32 	%p294, %f926, %f925;
	selp.f32 	%f927, %f926, %f925, %p294;
	selp.b32 	%r889, %r888, %r887, %p294;
	add.s32 	%r890, %r1051, 3;
	ld.shared.f32 	%f928, [%r884+12];
	setp.gt.f32 	%p295, %f928, %f927;
	selp.f32 	%f929, %f928, %f927, %p295;
	selp.b32 	%r891, %r890, %r889, %p295;
	add.s32 	%r892, %r1051, 4;
	ld.shared.f32 	%f930, [%r884+16];
	setp.gt.f32 	%p296, %f930, %f929;
	selp.f32 	%f931, %f930, %f929, %p296;
	selp.b32 	%r893, %r892, %r891, %p296;
	add.s32 	%r894, %r1051, 5;
	ld.shared.f32 	%f932, [%r884+20];
	setp.gt.f32 	%p297, %f932, %f931;
	selp.f32 	%f933, %f932, %f931, %p297;
	selp.b32 	%r895, %r894, %r893, %p297;
	add.s32 	%r896, %r1051, 6;
	ld.shared.f32 	%f934, [%r884+24];
	setp.gt.f32 	%p298, %f934, %f933;
	selp.f32 	%f935, %f934, %f933, %p298;
	selp.b32 	%r897, %r896, %r895, %p298;
	add.s32 	%r898, %r1051, 7;
	ld.shared.f32 	%f936, [%r884+28];
	setp.gt.f32 	%p299, %f936, %f935;
	selp.f32 	%f1259, %f936, %f935, %p299;
	selp.b32 	%r1063, %r898, %r897, %p299;
	add.s32 	%r1051, %r1051, 8;
$L__BB1_271:
	setp.eq.s32 	%p300, %r246, 0;
	@%p300 bra 	$L__BB1_277;
	and.b32  	%r252, %r424, 3;
	setp.lt.u32 	%p301, %r246, 4;
	@%p301 bra 	$L__BB1_274;
	shl.b32 	%r900, %r1051, 2;
	add.s32 	%r902, %r427, %r900;
	ld.shared.f32 	%f937, [%r902];
	setp.gt.f32 	%p302, %f937, %f1259;
	selp.f32 	%f938, %f937, %f1259, %p302;
	selp.b32 	%r903, %r1051, %r1063, %p302;
	add.s32 	%r904, %r1051, 1;
	ld.shared.f32 	%f939, [%r902+4];
	setp.gt.f32 	%p303, %f939, %f938;
	selp.f32 	%f940, %f939, %f938, %p303;
	selp.b32 	%r905, %r904, %r903, %p303;
	add.s32 	%r906, %r1051, 2;
	ld.shared.f32 	%f941, [%r902+8];
	setp.gt.f32 	%p304, %f941, %f940;
	selp.f32 	%f942, %f941, %f940, %p304;
	selp.b32 	%r907, %r906, %r905, %p304;
	add.s32 	%r908, %r1051, 3;
	ld.shared.f32 	%f943, [%r902+12];
	setp.gt.f32 	%p305, %f943, %f942;
	selp.f32 	%f1259, %f943, %f942, %p305;
	selp.b32 	%r1063, %r908, %r907, %p305;
	add.s32 	%r1051, %r1051, 4;
$L__BB1_274:
	setp.eq.s32 	%p306, %r252, 0;
	@%p306 bra 	$L__BB1_277;
	shl.b32 	%r909, %r1051, 2;
	add.s32 	%r1060, %r427, %r909;
	neg.s32 	%r1059, %r252;
$L__BB1_276:
	.pragma "nounroll";
	ld.shared.f32 	%f944, [%r1060];
	setp.gt.f32 	%p307, %f944, %f1259;
	selp.f32 	%f1259, %f944, %f1259, %p307;
	selp.b32 	%r1063, %r1051, %r1063, %p307;
	add.s32 	%r1051, %r1051, 1;
	add.s32 	%r1060, %r1060, 4;
	add.s32 	%r1059, %r1059, 1;
	setp.ne.s32 	%p308, %r1059, 0;
	@%p308 bra 	$L__BB1_276;
$L__BB1_277:
	cvt.rn.f32.u32 	%f1263, %r1063;
$L__BB1_278:
	div.rn.f32 	%f945, %f1263, %f55;
	st.local.f32 	[%rd4+16], %f945;
	bra.uni 	$L__BB1_344;
$L__BB1_279:
	setp.eq.s32 	%p113, %r2, 2;
	@%p113 bra 	$L__BB1_294;
	setp.lt.s32 	%p309, %r424, 1;
	mov.f32 	%f1257, 0f00000000;
	@%p309 bra 	$L__BB1_293;
	and.b32  	%r152, %r424, 15;
	setp.lt.u32 	%p310, %r4, 15;
	mov.f32 	%f1257, 0f00000000;
	mov.b32 	%r1042, 0;
	@%p310 bra 	$L__BB1_284;
	and.b32  	%r1042, %r424, 2147483632;
	add.s32 	%r1040, %r427, 32;
	neg.s32 	%r1041, %r1042;
	mov.f32 	%f1257, 0f00000000;
$L__BB1_283:
	.pragma "nounroll";
	ld.shared.v4.f32 	{%f950, %f951, %f952, %f953}, [%r1040+-32];
	max.f32 	%f954, %f1257, %f950;
	max.f32 	%f955, %f954, %f951;
	max.f32 	%f956, %f955, %f952;
	max.f32 	%f957, %f956, %f953;
	ld.shared.v4.f32 	{%f958, %f959, %f960, %f961}, [%r1040+-16];
	max.f32 	%f962, %f957, %f958;
	max.f32 	%f963, %f962, %f959;
	max.f32 	%f964, %f963, %f960;
	max.f32 	%f965, %f964, %f961;
	ld.shared.v4.f32 	{%f966, %f967, %f968, %f969}, [%r1040];
	max.f32 	%f970, %f965, %f966;
	max.f32 	%f971, %f970, %f967;
	max.f32 	%f972, %f971, %f968;
	max.f32 	%f973, %f972, %f969;
	ld.shared.v4.f32 	{%f974, %f975, %f976, %f977}, [%r1040+16];
	max.f32 	%f978, %f973, %f974;
	max.f32 	%f979, %f978, %f975;
	max.f32 	%f980, %f979, %f976;
	max.f32 	%f1257, %f980, %f977;
	add.s32 	%r1041, %r1041, 16;
	add.s32 	%r1040, %r1040, 64;
	setp.ne.s32 	%p311, %r1041, 0;
	@%p311 bra 	$L__BB1_283;
$L__BB1_284:
	setp.eq.s32 	%p312, %r152, 0;
	@%p312 bra 	$L__BB1_293;
	and.b32  	%r225, %r424, 7;
	setp.lt.u32 	%p313, %r152, 8;
	@%p313 bra 	$L__BB1_287;
	shl.b32 	%r914, %r1042, 2;
	add.s32 	%r916, %r427, %r914;
	ld.shared.f32 	%f982, [%r916];
	max.f32 	%f983, %f1257, %f982;
	ld.shared.f32 	%f984, [%r916+4];
	max.f32 	%f985, %f983, %f984;
	ld.shared.f32 	%f986, [%r916+8];
	max.f32 	%f987, %f985, %f986;
	ld.shared.f32 	%f988, [%r916+12];
	max.f32 	%f989, %f987, %f988;
	ld.shared.f32 	%f990, [%r916+16];
	max.f32 	%f991, %f989, %f990;
	ld.shared.f32 	%f992, [%r916+20];
	max.f32 	%f993, %f991, %f992;
	ld.shared.f32 	%f994, [%r916+24];
	max.f32 	%f995, %f993, %f994;
	ld.shared.f32 	%f996, [%r916+28];
	max.f32 	%f1257, %f995, %f996;
	add.s32 	%r1042, %r1042, 8;
$L__BB1_287:
	setp.eq.s32 	%p314, %r225, 0;
	@%p314 bra 	$L__BB1_293;
	and.b32  	%r228, %r424, 3;
	setp.lt.u32 	%p315, %r225, 4;
	@%p315 bra 	$L__BB1_290;
	shl.b32 	%r917, %r1042, 2;
	add.s32 	%r919, %r427, %r917;
	ld.shared.f32 	%f998, [%r919];
	max.f32 	%f999, %f1257, %f998;
	ld.shared.f32 	%f1000, [%r919+4];
	max.f32 	%f1001, %f999, %f1000;
	ld.shared.f32 	%f1002, [%r919+8];
	max.f32 	%f1003, %f1001, %f1002;
	ld.shared.f32 	%f1004, [%r919+12];
	max.f32 	%f1257, %f1003, %f1004;
	add.s32 	%r1042, %r1042, 4;
$L__BB1_290:
	setp.eq.s32 	%p316, %r228, 0;
	@%p316 bra 	$L__BB1_293;
	shl.b32 	%r920, %r1042, 2;
	add.s32 	%r1046, %r427, %r920;
	neg.s32 	%r1045, %r228;
$L__BB1_292:
	.pragma "nounroll";
	ld.shared.f32 	%f1005, [%r1046];
	max.f32 	%f1257, %f1257, %f1005;
	add.s32 	%r1046, %r1046, 4;
	add.s32 	%r1045, %r1045, 1;
	setp.ne.s32 	%p317, %r1045, 0;
	@%p317 bra 	$L__BB1_292;
$L__BB1_293:
	st.local.f32 	[%rd4+12], %f1257;
	bra.uni 	$L__BB1_344;
$L__BB1_294:
	shr.s32 	%r922, %r424, 31;
	shr.u32 	%r923, %r922, 30;
	add.s32 	%r924, %r424, %r923;
	shr.s32 	%r155, %r924, 2;
	setp.lt.s32 	%p318, %r424, 4;
	mov.f32 	%f1239, 0f00000000;
	@%p318 bra 	$L__BB1_307;
	add.s32 	%r926, %r155, -1;
	and.b32  	%r156, %r155, 15;
	setp.lt.u32 	%p319, %r926, 15;
	mov.f32 	%f1239, 0f00000000;
	mov.b32 	%r1027, 0;
	@%p319 bra 	$L__BB1_298;
	and.b32  	%r1027, %r155, 536870896;
	add.s32 	%r1025, %r427, 256;
	neg.s32 	%r1026, %r1027;
	mov.f32 	%f1239, 0f00000000;
$L__BB1_297:
	.pragma "nounroll";
	ld.shared.v4.f32 	{%f1010, %f1011, %f1012, %f1013}, [%r1025+-48];
	add.f32 	%f1014, %f1239, %f1010;
	add.f32 	%f1015, %f1014, %f1011;
	add.f32 	%f1016, %f1015, %f1012;
	add.f32 	%f1017, %f1016, %f1013;
	ld.shared.v4.f32 	{%f1018, %f1019, %f1020, %f1021}, [%r1025+-32];
	add.f32 	%f1022, %f1017, %f1018;
	add.f32 	%f1023, %f1022, %f1019;
	add.f32 	%f1024, %f1023, %f1020;
	add.f32 	%f1025, %f1024, %f1021;
	ld.shared.v4.f32 	{%f1026, %f1027, %f1028, %f1029}, [%r1025+-16];
	add.f32 	%f1030, %f1025, %f1026;
	add.f32 	%f1031, %f1030, %f1027;
	add.f32 	%f1032, %f1031, %f1028;
	add.f32 	%f1033, %f1032, %f1029;
	ld.shared.v4.f32 	{%f1034, %f1035, %f1036, %f1037}, [%r1025];
	add.f32 	%f1038, %f1033, %f1034;
	add.f32 	%f1039, %f1038, %f1035;
	add.f32 	%f1040, %f1039, %f1036;
	add.f32 	%f1239, %f1040, %f1037;
	add.s32 	%r1026, %r1026, 16;
	add.s32 	%r1025, %r1025, 64;
	setp.ne.s32 	%p320, %r1026, 0;
	@%p320 bra 	$L__BB1_297;
$L__BB1_298:
	setp.eq.s32 	%p321, %r156, 0;
	@%p321 bra 	$L__BB1_307;
	and.b32  	%r184, %r155, 7;
	setp.lt.u32 	%p322, %r156, 8;
	@%p322 bra 	$L__BB1_301;
	shl.b32 	%r929, %r1027, 2;
	add.s32 	%r931, %r427, %r929;
	ld.shared.f32 	%f1042, [%r931+208];
	add.f32 	%f1043, %f1239, %f1042;
	ld.shared.f32 	%f1044, [%r931+212];
	add.f32 	%f1045, %f1043, %f1044;
	ld.shared.f32 	%f1046, [%r931+216];
	add.f32 	%f1047, %f1045, %f1046;
	ld.shared.f32 	%f1048, [%r931+220];
	add.f32 	%f1049, %f1047, %f1048;
	ld.shared.f32 	%f1050, [%r931+224];
	add.f32 	%f1051, %f1049, %f1050;
	ld.shared.f32 	%f1052, [%r931+228];
	add.f32 	%f1053, %f1051, %f1052;
	ld.shared.f32 	%f1054, [%r931+232];
	add.f32 	%f1055, %f1053, %f1054;
	ld.shared.f32 	%f1056, [%r931+236];
	add.f32 	%f1239, %f1055, %f1056;
	add.s32 	%r1027, %r1027, 8;
$L__BB1_301:
	setp.eq.s32 	%p323, %r184, 0;
	@%p323 bra 	$L__BB1_307;
	and.b32  	%r187, %r155, 3;
	setp.lt.u32 	%p324, %r184, 4;
	@%p324 bra 	$L__BB1_304;
	shl.b32 	%r932, %r1027, 2;
	add.s32 	%r934, %r427, %r932;
	ld.shared.f32 	%f1058, [%r934+208];
	add.f32 	%f1059, %f1239, %f1058;
	ld.shared.f32 	%f1060, [%r934+212];
	add.f32 	%f1061, %f1059, %f1060;
	ld.shared.f32 	%f1062, [%r934+216];
	add.f32 	%f1063, %f1061, %f1062;
	ld.shared.f32 	%f1064, [%r934+220];
	add.f32 	%f1239, %f1063, %f1064;
	add.s32 	%r1027, %r1027, 4;
$L__BB1_304:
	setp.eq.s32 	%p325, %r187, 0;
	@%p325 bra 	$L__BB1_307;
	shl.b32 	%r935, %r1027, 2;
	add.s32 	%r937, %r935, %r427;
	add.s32 	%r1031, %r937, 208;
	neg.s32 	%r1030, %r187;
$L__BB1_306:
	.pragma "nounroll";
	ld.shared.f32 	%f1065, [%r1031];
	add.f32 	%f1239, %f1239, %f1065;
	add.s32 	%r1031, %r1031, 4;
	add.s32 	%r1030, %r1030, 1;
	setp.ne.s32 	%p326, %r1030, 0;
	@%p326 bra 	$L__BB1_306;
$L__BB1_307:
	mul.lo.s32 	%r938, %r424, 3;
	shr.s32 	%r939, %r938, 31;
	shr.u32 	%r940, %r939, 30;
	add.s32 	%r941, %r938, %r940;
	shr.s32 	%r1035, %r941, 2;
	setp.ge.s32 	%p327, %r1035, %r424;
	mov.f32 	%f1248, 0f00000000;
	@%p327 bra 	$L__BB1_320;
	sub.s32 	%r197, %r424, %r1035;
	and.b32  	%r198, %r197, 15;
	sub.s32 	%r942, %r1035, %r424;
	setp.gt.u32 	%p328, %r942, -16;
	mov.f32 	%f1248, 0f00000000;
	@%p328 bra 	$L__BB1_311;
	and.b32  	%r943, %r197, -16;
	neg.s32 	%r1033, %r943;
	shl.b32 	%r944, %r1035, 2;
	add.s32 	%r946, %r944, %r427;
	add.s32 	%r1032, %r946, 268;
	mov.f32 	%f1248, 0f00000000;
$L__BB1_310:
	.pragma "nounroll";
	ld.shared.f32 	%f1070, [%r1032+-60];
	add.f32 	%f1071, %f1248, %f1070;
	ld.shared.f32 	%f1072, [%r1032+-56];
	add.f32 	%f1073, %f1071, %f1072;
	ld.shared.f32 	%f1074, [%r1032+-52];
	add.f32 	%f1075, %f1073, %f1074;
	ld.shared.f32 	%f1076, [%r1032+-48];
	add.f32 	%f1077, %f1075, %f1076;
	ld.shared.f32 	%f1078, [%r1032+-44];
	add.f32 	%f1079, %f1077, %f1078;
	ld.shared.f32 	%f1080, [%r1032+-40];
	add.f32 	%f1081, %f1079, %f1080;
	ld.shared.f32 	%f1082, [%r1032+-36];
	add.f32 	%f1083, %f1081, %f1082;
	ld.shared.f32 	%f1084, [%r1032+-32];
	add.f32 	%f1085, %f1083, %f1084;
	ld.shared.f32 	%f1086, [%r1032+-28];
	add.f32 	%f1087, %f1085, %f1086;
	ld.shared.f32 	%f1088, [%r1032+-24];
	add.f32 	%f1089, %f1087, %f1088;
	ld.shared.f32 	%f1090, [%r1032+-20];
	add.f32 	%f1091, %f1089, %f1090;
	ld.shared.f32 	%f1092, [%r1032+-16];
	add.f32 	%f1093, %f1091, %f1092;
	ld.shared.f32 	%f1094, [%r1032+-12];
	add.f32 	%f1095, %f1093, %f1094;
	ld.shared.f32 	%f1096, [%r1032+-8];
	add.f32 	%f1097, %f1095, %f1096;
	ld.shared.f32 	%f1098, [%r1032+-4];
	add.f32 	%f1099, %f1097, %f1098;
	ld.shared.f32 	%f1100, [%r1032];
	add.f32 	%f1248, %f1099, %f1100;
	add.s32 	%r1035, %r1035, 16;
	add.s32 	%r1033, %r1033, 16;
	add.s32 	%r1032, %r1032, 64;
	setp.ne.s32 	%p329, %r1033, 0;
	@%p329 bra 	$L__BB1_310;
$L__BB1_311:
	setp.eq.s32 	%p330, %r198, 0;
	@%p330 bra 	$L__BB1_320;
	and.b32  	%r208, %r197, 7;
	setp.lt.u32 	%p331, %r198, 8;
	@%p331 bra 	$L__BB1_314;
	shl.b32 	%r947, %r1035, 2;
	add.s32 	%r949, %r427, %r947;
	ld.shared.f32 	%f1102, [%r949+208];
	add.f32 	%f1103, %f1248, %f1102;
	ld.shared.f32 	%f1104, [%r949+212];
	add.f32 	%f1105, %f1103, %f1104;
	ld.shared.f32 	%f1106, [%r949+216];
	add.f32 	%f1107, %f1105, %f1106;
	ld.shared.f32 	%f1108, [%r949+220];
	add.f32 	%f1109, %f1107, %f1108;
	ld.shared.f32 	%f1110, [%r949+224];
	add.f32 	%f1111, %f1109, %f1110;
	ld.shared.f32 	%f1112, [%r949+228];
	add.f32 	%f1113, %f1111, %f1112;
	ld.shared.f32 	%f1114, [%r949+232];
	add.f32 	%f1115, %f1113, %f1114;
	ld.shared.f32 	%f1116, [%r949+236];
	add.f32 	%f1248, %f1115, %f1116;
	add.s32 	%r1035, %r1035, 8;
$L__BB1_314:
	setp.eq.s32 	%p332, %r208, 0;
	@%p332 bra 	$L__BB1_320;
	and.b32  	%r211, %r197, 3;
	setp.lt.u32 	%p333, %r208, 4;
	@%p333 bra 	$L__BB1_317;
	shl.b32 	%r950, %r1035, 2;
	add.s32 	%r952, %r427, %r950;
	ld.shared.f32 	%f1118, [%r952+208];
	add.f32 	%f1119, %f1248, %f1118;
	ld.shared.f32 	%f1120, [%r952+212];
	add.f32 	%f1121, %f1119, %f1120;
	ld.shared.f32 	%f1122, [%r952+216];
	add.f32 	%f1123, %f1121, %f1122;
	ld.shared.f32 	%f1124, [%r952+220];
	add.f32 	%f1248, %f1123, %f1124;
	add.s32 	%r1035, %r1035, 4;
$L__BB1_317:
	setp.eq.s32 	%p334, %r211, 0;
	@%p334 bra 	$L__BB1_320;
	shl.b32 	%r953, %r1035, 2;
	add.s32 	%r955, %r953, %r427;
	add.s32 	%r1039, %r955, 208;
	neg.s32 	%r1038, %r211;
$L__BB1_319:
	.pragma "nounroll";
	ld.shared.f32 	%f1125, [%r1039];
	add.f32 	%f1248, %f1248, %f1125;
	add.s32 	%r1039, %r1039, 4;
	add.s32 	%r1038, %r1038, 1;
	setp.ne.s32 	%p335, %r1038, 0;
	@%p335 bra 	$L__BB1_319;
$L__BB1_320:
	sub.f32 	%f1126, %f1248, %f1239;
	st.local.f32 	[%rd4+8], %f1126;
	bra.uni 	$L__BB1_344;
$L__BB1_321:
	setp.lt.s32 	%p336, %r424, 1;
	mov.f32 	%f1230, 0f00000000;
	@%p336 bra 	$L__BB1_334;
	and.b32  	%r159, %r424, 15;
	setp.lt.u32 	%p337, %r4, 15;
	mov.f32 	%f1230, 0f00000000;
	mov.b32 	%r1020, 0;
	@%p337 bra 	$L__BB1_325;
	and.b32  	%r1020, %r424, 2147483632;
	add.s32 	%r1018, %r427, 256;
	neg.s32 	%r1019, %r1020;
	mov.f32 	%f1230, 0f00000000;
$L__BB1_324:
	.pragma "nounroll";
	ld.shared.v4.f32 	{%f1131, %f1132, %f1133, %f1134}, [%r1018+-48];
	add.f32 	%f1135, %f1230, %f1131;
	add.f32 	%f1136, %f1135, %f1132;
	add.f32 	%f1137, %f1136, %f1133;
	add.f32 	%f1138, %f1137, %f1134;
	ld.shared.v4.f32 	{%f1139, %f1140, %f1141, %f1142}, [%r1018+-32];
	add.f32 	%f1143, %f1138, %f1139;
	add.f32 	%f1144, %f1143, %f1140;
	add.f32 	%f1145, %f1144, %f1141;
	add.f32 	%f1146, %f1145, %f1142;
	ld.shared.v4.f32 	{%f1147, %f1148, %f1149, %f1150}, [%r1018+-16];
	add.f32 	%f1151, %f1146, %f1147;
	add.f32 	%f1152, %f1151, %f1148;
	add.f32 	%f1153, %f1152, %f1149;
	add.f32 	%f1154, %f1153, %f1150;
	ld.shared.v4.f32 	{%f1155, %f1156, %f1157, %f1158}, [%r1018];
	add.f32 	%f1159, %f1154, %f1155;
	add.f32 	%f1160, %f1159, %f1156;
	add.f32 	%f1161, %f1160, %f1157;
	add.f32 	%f1230, %f1161, %f1158;
	add.s32 	%r1019, %r1019, 16;
	add.s32 	%r1018, %r1018, 64;
	setp.ne.s32 	%p338, %r1019, 0;
	@%p338 bra 	$L__BB1_324;
$L__BB1_325:
	setp.eq.s32 	%p339, %r159, 0;
	@%p339 bra 	$L__BB1_334;
	and.b32  	%r167, %r424, 7;
	setp.lt.u32 	%p340, %r159, 8;
	@%p340 bra 	$L__BB1_328;
	shl.b32 	%r959, %r1020, 2;
	add.s32 	%r961, %r427, %r959;
	ld.shared.f32 	%f1163, [%r961+208];
	add.f32 	%f1164, %f1230, %f1163;
	ld.shared.f32 	%f1165, [%r961+212];
	add.f32 	%f1166, %f1164, %f1165;
	ld.shared.f32 	%f1167, [%r961+216];
	add.f32 	%f1168, %f1166, %f1167;
	ld.shared.f32 	%f1169, [%r961+220];
	add.f32 	%f1170, %f1168, %f1169;
	ld.shared.f32 	%f1171, [%r961+224];
	add.f32 	%f1172, %f1170, %f1171;
	ld.shared.f32 	%f1173, [%r961+228];
	add.f32 	%f1174, %f1172, %f1173;
	ld.shared.f32 	%f1175, [%r961+232];
	add.f32 	%f1176, %f1174, %f1175;
	ld.shared.f32 	%f1177, [%r961+236];
	add.f32 	%f1230, %f1176, %f1177;
	add.s32 	%r1020, %r1020, 8;
$L__BB1_328:
	setp.eq.s32 	%p341, %r167, 0;
	@%p341 bra 	$L__BB1_334;
	and.b32  	%r170, %r424, 3;
	setp.lt.u32 	%p342, %r167, 4;
	@%p342 bra 	$L__BB1_331;
	shl.b32 	%r962, %r1020, 2;
	add.s32 	%r964, %r427, %r962;
	ld.shared.f32 	%f1179, [%r964+208];
	add.f32 	%f1180, %f1230, %f1179;
	ld.shared.f32 	%f1181, [%r964+212];
	add.f32 	%f1182, %f1180, %f1181;
	ld.shared.f32 	%f1183, [%r964+216];
	add.f32 	%f1184, %f1182, %f1183;
	ld.shared.f32 	%f1185, [%r964+220];
	add.f32 	%f1230, %f1184, %f1185;
	add.s32 	%r1020, %r1020, 4;
$L__BB1_331:
	setp.eq.s32 	%p343, %r170, 0;
	@%p343 bra 	$L__BB1_334;
	shl.b32 	%r965, %r1020, 2;
	add.s32 	%r967, %r965, %r427;
	add.s32 	%r1024, %r967, 208;
	neg.s32 	%r1023, %r170;
$L__BB1_333:
	.pragma "nounroll";
	ld.shared.f32 	%f1186, [%r1024];
	add.f32 	%f1230, %f1230, %f1186;
	add.s32 	%r1024, %r1024, 4;
	add.s32 	%r1023, %r1023, 1;
	setp.ne.s32 	%p344, %r1023, 0;
	@%p344 bra 	$L__BB1_333;
$L__BB1_334:
	div.rn.f32 	%f1187, %f1230, %f55;
	st.local.f32 	[%rd4+4], %f1187;
	bra.uni 	$L__BB1_344;
$L__BB1_335:
	mov.b32 	%r842, 0;
	st.local.u32 	[%rd4+20], %r842;
	bra.uni 	$L__BB1_344;
$L__BB1_336:
	shl.b32 	%r699, %r424, 2;
	add.s32 	%r701, %r427, %r699;
	ld.shared.f32 	%f688, [%r701+-4];
	st.local.f32 	[%rd4+36], %f688;
	bra.uni 	$L__BB1_344;
$L__BB1_337:
	shr.u32 	%r693, %r424, 31;
	add.s32 	%r694, %r424, %r693;
	shl.b32 	%r695, %r694, 1;
	and.b32  	%r696, %r695, -4;
	add.s32 	%r698, %r427, %r696;
	ld.shared.f32 	%f687, [%r698];
	st.local.f32 	[%rd4+40], %f687;
	bra.uni 	$L__BB1_344;
$L__BB1_338:
	setp.eq.s32 	%p106, %r2, 10;
	@%p106 bra 	$L__BB1_337;
	ld.shared.f32 	%f661, [smem];
	max.f32 	%f662, %f661, 0f358637BD;
	shl.b32 	%r687, %r424, 2;
	add.s32 	%r688, %r427, %r687;
	ld.shared.f32 	%f663, [%r688+-4];
	max.f32 	%f664, %f663, 0f358637BD;
	div.rn.f32 	%f665, %f664, %f662;
	setp.lt.f32 	%p168, %f665, 0f00800000;
	mul.f32 	%f666, %f665, 0f4B000000;
	selp.f32 	%f667, %f666, %f665, %p168;
	selp.f32 	%f668, 0fC1B80000, 0f00000000, %p168;
	mov.b32 	%r689, %f667;
	add.s32 	%r690, %r689, -1059760811;
	and.b32  	%r691, %r690, -8388608;
	sub.s32 	%r692, %r689, %r691;
	mov.b32 	%f669, %r692;
	cvt.rn.f32.s32 	%f670, %r691;
	fma.rn.f32 	%f671, %f670, 0f34000000, %f668;
	add.f32 	%f672, %f669, 0fBF800000;
	fma.rn.f32 	%f673, %f672, 0fBE055027, 0f3E1039F6;
	fma.rn.f32 	%f674, %f673, %f672, 0fBDF8CDCC;
	fma.rn.f32 	%f675, %f674, %f672, 0f3E0F2955;
	fma.rn.f32 	%f676, %f675, %f672, 0fBE2AD8B9;
	fma.rn.f32 	%f677, %f676, %f672, 0f3E4CED0B;
	fma.rn.f32 	%f678, %f677, %f672, 0fBE7FFF22;
	fma.rn.f32 	%f679, %f678, %f672, 0f3EAAAA78;
	fma.rn.f32 	%f680, %f679, %f672, 0fBF000000;
	mul.f32 	%f681, %f672, %f680;
	fma.rn.f32 	%f682, %f681, %f672, %f672;
	fma.rn.f32 	%f683, %f671, 0f3F317218, %f682;
	setp.gt.u32 	%p169, %r689, 2139095039;
	fma.rn.f32 	%f684, %f667, 0f7F800000, 0f7F800000;
	selp.f32 	%f685, %f684, %f683, %p169;
	setp.eq.f32 	%p170, %f667, 0f00000000;
	selp.f32 	%f686, 0fFF800000, %f685, %p170;
	st.local.f32 	[%rd4+44], %f686;
	bra.uni 	$L__BB1_344;
$L__BB1_340:
	setp.lt.f32 	%p160, %f195, 0f00800000;
	mul.f32 	%f603, %f195, 0f4B800000;
	selp.f32 	%f604, %f603, %f195, %p160;
	mov.b32 	%r675, %f604;
	add.s32 	%r676, %r675, -1060439283;
	and.b32  	%r677, %r676, -8388608;
	sub.s32 	%r678, %r675, %r677;
	mov.b32 	%f605, %r678;
	cvt.rn.f32.s32 	%f606, %r677;
	selp.f32 	%f607, 0fC1C00000, 0f00000000, %p160;
	fma.rn.f32 	%f608, %f606, 0f34000000, %f607;
	add.f32 	%f609, %f605, 0fBF800000;
	add.f32 	%f610, %f605, 0f3F800000;
	rcp.approx.ftz.f32 	%f611, %f610;
	add.f32 	%f612, %f609, %f609;
	mul.f32 	%f613, %f612, %f611;
	mul.f32 	%f614, %f613, %f613;
	neg.f32 	%f615, %f613;
	sub.f32 	%f616, %f609, %f613;
	add.f32 	%f617, %f616, %f616;
	fma.rn.f32 	%f618, %f615, %f609, %f617;
	mul.rn.f32 	%f619, %f611, %f618;
	fma.rn.f32 	%f620, %f614, 0f3A2C32E4, 0f3B52E7DB;
	fma.rn.f32 	%f621, %f620, %f614, 0f3C93BB73;
	fma.rn.f32 	%f622, %f621, %f614, 0f3DF6384F;
	mul.rn.f32 	%f623, %f622, %f614;
	fma.rn.f32 	%f624, %f613, 0f3FB8AA3B, %f608;
	mul.f32 	%f625, %f623, 0f40400000;
	sub.f32 	%f626, %f608, %f624;
	fma.rn.f32 	%f627, %f613, 0f3FB8AA3B, %f626;
	fma.rn.f32 	%f628, %f619, 0f3FB8AA3B, %f627;
	fma.rn.f32 	%f629, %f613, 0f32A55E34, %f628;
	fma.rn.f32 	%f630, %f625, %f619, %f629;
	fma.rn.f32 	%f631, %f623, %f613, %f630;
	add.rn.f32 	%f632, %f624, %f631;
	mov.f32 	%f633, 0f3FC00000;
	mul.rn.f32 	%f634, %f632, %f633;
	cvt.rni.f32.f32 	%f635, %f634;
	sub.f32 	%f636, %f634, %f635;
	neg.f32 	%f637, %f634;
	fma.rn.f32 	%f638, %f632, 0f3FC00000, %f637;
	neg.f32 	%f639, %f624;
	add.rn.f32 	%f640, %f632, %f639;
	neg.f32 	%f641, %f640;
	add.rn.f32 	%f642, %f631, %f641;
	fma.rn.f32 	%f643, %f642, 0f3FC00000, %f638;
	add.f32 	%f644, %f636, %f643;
	setp.gt.f32 	%p161, %f635, 0f00000000;
	selp.b32 	%r679, 0, -2097152000, %p161;
	setp.neu.f32 	%p162, %f194, 0f00000000;
	setp.neu.f32 	%p163, %f195, 0f7F800000;
	setp.lt.f32 	%p164, %f634, 0f00000000;
	selp.f32 	%f645, 0f00000000, 0f7F800000, %p164;
	abs.f32 	%f646, %f634;
	setp.gt.f32 	%p165, %f646, 0f43180000;
	cvt.rzi.s32.f32 	%r680, %f635;
	shl.b32 	%r681, %r680, 23;
	sub.s32 	%r682, %r681, %r679;
	mov.b32 	%f647, %r682;
	add.s32 	%r683, %r679, 2130706432;
	mov.b32 	%f648, %r683;
	fma.rn.f32 	%f649, %f644, 0f391FCB8E, 0f3AAF85ED;
	fma.rn.f32 	%f650, %f649, %f644, 0f3C1D9856;
	fma.rn.f32 	%f651, %f650, %f644, 0f3D6357BB;
	fma.rn.f32 	%f652, %f651, %f644, 0f3E75FDEC;
	fma.rn.f32 	%f653, %f652, %f644, 0f3F317218;
	fma.rn.f32 	%f654, %f653, %f644, 0f3F800000;
	mul.f32 	%f655, %f654, %f648;
	mul.f32 	%f656, %f655, %f647;
	selp.f32 	%f1295, %f645, %f656, %p165;
	and.pred  	%p166, %p162, %p163;
	@%p166 bra 	$L__BB1_342;
	add.f32 	%f657, %f194, %f194;
	mov.b32 	%r684, %f657;
	and.b32  	%r685, %r684, 2147483647;
	mov.b32 	%f1295, %r685;
$L__BB1_342:
	abs.f32 	%f659, %f193;
	div.rn.f32 	%f660, %f659, %f1295;
	max.f32 	%f1296, %f1296, %f660;
	add.s32 	%r1108, %r1108, 4;
	add.s32 	%r1107, %r1107, 1;
	setp.ne.s32 	%p167, %r1107, -4;
	@%p167 bra 	$L__BB1_219;
$L__BB1_343:
	st.local.f32 	[%rd4+48], %f1296;
$L__BB1_344:
	mul.wide.u32 	%rd109, %r2, 4;
	add.s64 	%rd110, %rd4, %rd109;
	ld.local.f32 	%f1191, [%rd110];
	st.shared.f32 	[%r3+2304], %f1191;
$L__BB1_345:
	bar.sync 	0;
	shl.b32 	%r422, %r1, 6;
	setp.gt.u32 	%p345, %r2, 3;
	add.s32 	%r971, %r2, %r422;
	mul.wide.u32 	%rd111, %r971, 4;
	add.s64 	%rd27, %rd1, %rd111;
	@%p345 bra 	$L__BB1_347;
	ld.shared.f32 	%f1192, [%r3+2288];
	shl.b32 	%r972, %r2, 1;
	add.s32 	%r973, %r422, %r972;
	mul.wide.u32 	%rd112, %r973, 4;
	add.s64 	%rd113, %rd1, %rd112;
	st.global.f32 	[%rd113], %f1192;
	ld.shared.f32 	%f1193, [%r3+2352];
	st.global.f32 	[%rd113+4], %f1193;
	bra.uni 	$L__BB1_348;
$L__BB1_347:
	setp.gt.u32 	%p346, %r2, 15;
	@%p346 bra 	$L__BB1_349;
$L__BB1_348:
	ld.shared.f32 	%f1194, [%r3+2304];
	st.global.f32 	[%rd27+32], %f1194;
	bra.uni 	$L__BB1_350;
$L__BB1_349:
	setp.gt.u32 	%p347, %r2, 39;
	@%p347 bra 	$L__BB1_352;
$L__BB1_350:
	add.s32 	%r423, %r424, %r2;
	setp.lt.s32 	%p348, %r423, 40;
	@%p348 bra 	$L__BB1_352;
	shl.b32 	%r974, %r423, 2;
	add.s32 	%r976, %r427, %r974;
	ld.shared.f32 	%f1195, [%r976+1088];
	st.global.f32 	[%rd27+96], %f1195;
$L__BB1_352:
	ret;

}
	// .globl	ve_swarm_velocity_correction
.visible .entry ve_swarm_velocity_correction(
	.param .u64 .ptr .align 1 ve_swarm_velocity_correction_param_0,
	.param .u64 .ptr .align 1 ve_swarm_velocity_correction_param_1,
	.param .u64 .ptr .align 1 ve_swarm_velocity_correction_param_2,
	.param .u32 ve_swarm_velocity_correction_param_3,
	.param .u32 ve_swarm_velocity_correction_param_4
)
{
	.reg .pred 	%p<14>;
	.reg .b32 	%r<8>;
	.reg .b32 	%f<29>;
	.reg .b64 	%rd<12>;

	ld.param.u64 	%rd1, [ve_swarm_velocity_correction_param_0];
	ld.param.u64 	%rd2, [ve_swarm_velocity_correction_param_1];
	ld.param.u64 	%rd3, [ve_swarm_velocity_correction_param_2];
	ld.param.u32 	%r3, [ve_swarm_velocity_correction_param_3];
	ld.param.u32 	%r2, [ve_swarm_velocity_correction_param_4];
	mov.u32 	%r4, %ctaid.x;
	mov.u32 	%r5, %ntid.x;
	mov.u32 	%r6, %tid.x;
	mad.lo.s32 	%r1, %r4, %r5, %r6;
	setp.ge.s32 	%p1, %r1, %r3;
	@%p1 bra 	$L__BB2_11;
	cvta.to.global.u64 	%rd4, %rd1;
	cvta.to.global.u64 	%rd5, %rd2;
	mad.lo.s32 	%r7, %r2, %r1, %r2;
	mul.wide.s32 	%rd6, %r7, 4;
	add.s64 	%rd7, %rd5, %rd6;
	ld.global.nc.f32 	%f1, [%rd7+-4];
	add.s64 	%rd8, %rd4, %rd6;
	ld.global.nc.f32 	%f2, [%rd8+-4];
	ld.global.nc.f32 	%f12, [%rd8+-16];
	add.f32 	%f13, %f12, 0f00000000;
	ld.global.nc.f32 	%f3, [%rd8+-12];
	add.f32 	%f14, %f13, %f3;
	ld.global.nc.f32 	%f15, [%rd8+-8];
	add.f32 	%f16, %f14, %f15;
	add.f32 	%f4, %f16, %f2;
	setp.leu.f32 	%p2, %f1, 0f3F000000;
	@%p2 bra 	$L__BB2_3;
	mul.f32 	%f27, %f2, 0fC0000000;
	bra.uni 	$L__BB2_8;
$L__BB2_3:
	setp.leu.f32 	%p3, %f1, 0f3E4CCCCD;
	setp.leu.f32 	%p4, %f2, 0f3D4CCCCD;
	or.pred  	%p5, %p3, %p4;
	@%p5 bra 	$L__BB2_5;
	mul.f32 	%f27, %f2, 0f3E99999A;
	bra.uni 	$L__BB2_8;
$L__BB2_5:
	setp.geu.f32 	%p6, %f1, 0f3DCCCCCD;
	setp.leu.f32 	%p7, %f2, 0f00000000;
	or.pred  	%p8, %p6, %p7;
	@%p8 bra 	$L__BB2_7;
	mul.f32 	%f27, %f2, 0f3FC00000;
	bra.uni 	$L__BB2_8;
$L__BB2_7:
	setp.lt.f32 	%p9, %f2, 0f00000000;
	mul.f32 	%f17, %f2, 0f3F99999A;
	selp.f32 	%f27, %f17, %f2, %p9;
$L__BB2_8:
	setp.lt.s32 	%p10, %r2, 3;
	mov.f32 	%f28, 0f00000000;
	@%p10 bra 	$L__BB2_10;
	sub.f32 	%f28, %f2, %f3;
$L__BB2_10:
	mul.f32 	%f19, %f4, 0f3E800000;
	setp.gt.f32 	%p11, %f19, 0f00000000;
	setp.lt.f32 	%p12, %f28, 0f00000000;
	abs.f32 	%f20, %f28;
	fma.rn.f32 	%f21, %f20, 0fBF000000, %f27;
	selp.f32 	%f22, %f21, %f27, %p12;
	selp.f32 	%f23, %f22, %f27, %p11;
	setp.lt.f32 	%p13, %f19, 0f00000000;
	fma.rn.f32 	%f24, %f20, 0fBE99999A, %f23;
	selp.f32 	%f25, %f24, %f23, %p12;
	selp.f32 	%f26, %f25, %f23, %p13;
	cvta.to.global.u64 	%rd9, %rd3;
	mul.wide.s32 	%rd10, %r1, 4;
	add.s64 	%rd11, %rd9, %rd10;
	st.global.f32 	[%rd11], %f26;
$L__BB2_11:
	ret;

}
	// .globl	ve_swarm_batch_temporal
.visible .entry ve_swarm_batch_temporal(
	.param .u64 .ptr .align 1 ve_swarm_batch_temporal_param_0,
	.param .u64 .ptr .align 1 ve_swarm_batch_temporal_param_1,
	.param .u64 .ptr .align 1 ve_swarm_batch_temporal_param_2,
	.param .u64 .ptr .align 1 ve_swarm_batch_temporal_param_3,
	.param .u32 ve_swarm_batch_temporal_param_4,
	.param .u32 ve_swarm_batch_temporal_param_5
)
{
	.reg .pred 	%p<33>;
	.reg .b32 	%r<117>;
	.reg .b32 	%f<208>;
	.reg .b64 	%rd<13>;

	ld.param.u64 	%rd2, [ve_swarm_batch_temporal_param_0];
	ld.param.u64 	%rd3, [ve_swarm_batch_temporal_param_2];
	ld.param.u64 	%rd4, [ve_swarm_batch_temporal_param_3];
	ld.param.u32 	%r45, [ve_swarm_batch_temporal_param_4];
	ld.param.u32 	%r44, [ve_swarm_batch_temporal_param_5];
	mov.u32 	%r1, %ctaid.x;
	mov.u32 	%r2, %tid.x;
	setp.ge.s32 	%p1, %r1, %r45;
	@%p1 bra 	$L__BB3_42;
	setp.ge.s32 	%p2, %r2, %r44;
	shl.b32 	%r46, %r2, 2;
	mov.u32 	%r47, smem_batch;
	add.s32 	%r3, %r47, %r46;
	@%p2 bra 	$L__BB3_3;
	mad.lo.s32 	%r48, %r44, %r1, %r2;
	cvta.to.global.u64 	%rd5, %rd2;
	mul.wide.u32 	%rd6, %r48, 4;
	add.s64 	%rd7, %rd5, %rd6;
	ld.global.nc.f32 	%f33, [%rd7];
	st.shared.f32 	[%r3], %f33;
$L__BB3_3:
	setp.ge.s32 	%p3, %r2, %r44;
	bar.sync 	0;
	setp.eq.s32 	%p4, %r2, 0;
	or.pred  	%p5, %p4, %p3;
	@%p5 bra 	$L__BB3_5;
	ld.shared.f32 	%f34, [%r3];
	ld.shared.f32 	%f35, [%r3+-4];
	sub.f32 	%f36, %f34, %f35;
	st.shared.f32 	[%r3+208], %f36;
	bra.uni 	$L__BB3_7;
$L__BB3_5:
	setp.ne.s32 	%p6, %r2, 0;
	@%p6 bra 	$L__BB3_7;
	mov.b32 	%r49, 0;
	st.shared.u32 	[smem_batch+208], %r49;
$L__BB3_7:
	setp.ge.s32 	%p7, %r2, %r44;
	bar.sync 	0;
	@%p7 bra 	$L__BB3_9;
	ld.shared.f32 	%f37, [%r3+208];
	add.s32 	%r50, %r44, -1;
	max.u32 	%r51, %r2, 1;
	shl.b32 	%r52, %r51, 2;
	add.s32 	%r53, %r2, 1;
	min.u32 	%r54, %r50, %r53;
	add.s32 	%r56, %r47, 208;
	add.s32 	%r57, %r52, %r56;
	ld.shared.f32 	%f38, [%r57+-4];
	add.f32 	%f39, %f38, %f37;
	shl.b32 	%r58, %r54, 2;
	add.s32 	%r59, %r56, %r58;
	ld.shared.f32 	%f40, [%r59];
	add.f32 	%f41, %f39, %f40;
	add.f32 	%f42, %f41, 0f00000000;
	max.u32 	%r60, %r2, 2;
	shl.b32 	%r61, %r60, 2;
	add.s32 	%r62, %r2, 2;
	min.u32 	%r63, %r50, %r62;
	add.s32 	%r64, %r61, %r56;
	ld.shared.f32 	%f43, [%r64+-8];
	add.f32 	%f44, %f43, %f37;
	shl.b32 	%r65, %r63, 2;
	add.s32 	%r66, %r56, %r65;
	ld.shared.f32 	%f45, [%r66];
	add.f32 	%f46, %f44, %f45;
	add.f32 	%f47, %f42, %f46;
	max.u32 	%r67, %r2, 4;
	shl.b32 	%r68, %r67, 2;
	add.s32 	%r69, %r2, 4;
	min.u32 	%r70, %r50, %r69;
	add.s32 	%r71, %r68, %r56;
	ld.shared.f32 	%f48, [%r71+-16];
	add.f32 	%f49, %f48, %f37;
	shl.b32 	%r72, %r70, 2;
	add.s32 	%r73, %r56, %r72;
	ld.shared.f32 	%f50, [%r73];
	add.f32 	%f51, %f49, %f50;
	add.f32 	%f52, %f47, %f51;
	div.rn.f32 	%f53, %f52, 0f41400000;
	max.f32 	%f54, %f53, 0f00000000;
	st.shared.f32 	[%r3+416], %f54;
$L__BB3_9:
	bar.sync 	0;
	setp.ne.s32 	%p8, %r2, 0;
	@%p8 bra 	$L__BB3_42;
	setp.lt.s32 	%p9, %r44, 1;
	mov.f32 	%f197, 0f00000000;
	@%p9 bra 	$L__BB3_23;
	and.b32  	%r4, %r44, 15;
	setp.lt.u32 	%p10, %r44, 16;
	mov.f32 	%f197, 0f00000000;
	mov.b32 	%r106, 0;
	@%p10 bra 	$L__BB3_14;
	and.b32  	%r106, %r44, 2147483632;
	add.s32 	%r103, %r47, 464;
	neg.s32 	%r104, %r106;
	mov.f32 	%f197, 0f00000000;
$L__BB3_13:
	.pragma "nounroll";
	ld.shared.v4.f32 	{%f59, %f60, %f61, %f62}, [%r103+-48];
	max.f32 	%f63, %f197, %f59;
	max.f32 	%f64, %f63, %f60;
	max.f32 	%f65, %f64, %f61;
	max.f32 	%f66, %f65, %f62;
	ld.shared.v4.f32 	{%f67, %f68, %f69, %f70}, [%r103+-32];
	max.f32 	%f71, %f66, %f67;
	max.f32 	%f72, %f71, %f68;
	max.f32 	%f73, %f72, %f69;
	max.f32 	%f74, %f73, %f70;
	ld.shared.v4.f32 	{%f75, %f76, %f77, %f78}, [%r103+-16];
	max.f32 	%f79, %f74, %f75;
	max.f32 	%f80, %f79, %f76;
	max.f32 	%f81, %f80, %f77;
	max.f32 	%f82, %f81, %f78;
	ld.shared.v4.f32 	{%f83, %f84, %f85, %f86}, [%r103];
	max.f32 	%f87, %f82, %f83;
	max.f32 	%f88, %f87, %f84;
	max.f32 	%f89, %f88, %f85;
	max.f32 	%f197, %f89, %f86;
	add.s32 	%r104, %r104, 16;
	add.s32 	%r103, %r103, 64;
	setp.ne.s32 	%p11, %r104, 0;
	@%p11 bra 	$L__BB3_13;
$L__BB3_14:
	setp.eq.s32 	%p12, %r4, 0;
	@%p12 bra 	$L__BB3_23;
	and.b32  	%r12, %r44, 7;
	setp.lt.u32 	%p13, %r4, 8;
	@%p13 bra 	$L__BB3_17;
	shl.b32 	%r77, %r106, 2;
	add.s32 	%r79, %r47, %r77;
	ld.shared.f32 	%f91, [%r79+416];
	max.f32 	%f92, %f197, %f91;
	ld.shared.f32 	%f93, [%r79+420];
	max.f32 	%f94, %f92, %f93;
	ld.shared.f32 	%f95, [%r79+424];
	max.f32 	%f96, %f94, %f95;
	ld.shared.f32 	%f97, [%r79+428];
	max.f32 	%f98, %f96, %f97;
	ld.shared.f32 	%f99, [%r79+432];
	max.f32 	%f100, %f98, %f99;
	ld.shared.f32 	%f101, [%r79+436];
	max.f32 	%f102, %f100, %f101;
	ld.shared.f32 	%f103, [%r79+440];
	max.f32 	%f104, %f102, %f103;
	ld.shared.f32 	%f105, [%r79+444];
	max.f32 	%f197, %f104, %f105;
	add.s32 	%r106, %r106, 8;
$L__BB3_17:
	setp.eq.s32 	%p14, %r12, 0;
	@%p14 bra 	$L__BB3_23;
	and.b32  	%r15, %r44, 3;
	setp.lt.u32 	%p15, %r12, 4;
	@%p15 bra 	$L__BB3_20;
	shl.b32 	%r80, %r106, 2;
	add.s32 	%r82, %r47, %r80;
	ld.shared.f32 	%f107, [%r82+416];
	max.f32 	%f108, %f197, %f107;
	ld.shared.f32 	%f109, [%r82+420];
	max.f32 	%f110, %f108, %f109;
	ld.shared.f32 	%f111, [%r82+424];
	max.f32 	%f112, %f110, %f111;
	ld.shared.f32 	%f113, [%r82+428];
	max.f32 	%f197, %f112, %f113;
	add.s32 	%r106, %r106, 4;
$L__BB3_20:
	setp.eq.s32 	%p16, %r15, 0;
	@%p16 bra 	$L__BB3_23;
	shl.b32 	%r83, %r106, 2;
	add.s32 	%r85, %r83, %r47;
	add.s32 	%r109, %r85, 416;
	neg.s32 	%r108, %r15;
$L__BB3_22:
	.pragma "nounroll";
	ld.shared.f32 	%f114, [%r109];
	max.f32 	%f197, %f197, %f114;
	add.s32 	%r109, %r109, 4;
	add.s32 	%r108, %r108, 1;
	setp.ne.s32 	%p17, %r108, 0;
	@%p17 bra 	$L__BB3_22;
$L__BB3_23:
	setp.lt.s32 	%p18, %r44, 1;
	shl.b32 	%r86, %r1, 6;
	cvta.to.global.u64 	%rd8, %rd3;
	mul.wide.u32 	%rd9, %r86, 4;
	add.s64 	%rd1, %rd8, %rd9;
	st.global.f32 	[%rd1], %f197;
	mov.f32 	%f206, 0f00000000;
	@%p18 bra 	$L__BB3_36;
	and.b32  	%r24, %r44, 15;
	setp.lt.u32 	%p19, %r44, 16;
	mov.f32 	%f206, 0f00000000;
	mov.b32 	%r113, 0;
	@%p19 bra 	$L__BB3_27;
	and.b32  	%r113, %r44, 2147483632;
	add.s32 	%r110, %r47, 464;
	neg.s32 	%r111, %r113;
	mov.f32 	%f206, 0f00000000;
$L__BB3_26:
	.pragma "nounroll";
	ld.shared.v4.f32 	{%f119, %f120, %f121, %f122}, [%r110+-48];
	add.f32 	%f123, %f206, %f119;
	add.f32 	%f124, %f123, %f120;
	add.f32 	%f125, %f124, %f121;
	add.f32 	%f126, %f125, %f122;
	ld.shared.v4.f32 	{%f127, %f128, %f129, %f130}, [%r110+-32];
	add.f32 	%f131, %f126, %f127;
	add.f32 	%f132, %f131, %f128;
	add.f32 	%f133, %f132, %f129;
	add.f32 	%f134, %f133, %f130;
	ld.shared.v4.f32 	{%f135, %f136, %f137, %f138}, [%r110+-16];
	add.f32 	%f139, %f134, %f135;
	add.f32 	%f140, %f139, %f136;
	add.f32 	%f141, %f140, %f137;
	add.f32 	%f142, %f141, %f138;
	ld.shared.v4.f32 	{%f143, %f144, %f145, %f146}, [%r110];
	add.f32 	%f147, %f142, %f143;
	add.f32 	%f148, %f147, %f144;
	add.f32 	%f149, %f148, %f145;
	add.f32 	%f206, %f149, %f146;
	add.s32 	%r111, %r111, 16;
	add.s32 	%r110, %r110, 64;
	setp.ne.s32 	%p20, %r111, 0;
	@%p20 bra 	$L__BB3_26;
$L__BB3_27:
	setp.eq.s32 	%p21, %r24, 0;
	@%p21 bra 	$L__BB3_36;
	and.b32  	%r32, %r44, 7;
	setp.lt.u32 	%p22, %r24, 8;
	@%p22 bra 	$L__BB3_30;
	shl.b32 	%r90, %r113, 2;
	add.s32 	%r92, %r47, %r90;
	ld.shared.f32 	%f151, [%r92+416];
	add.f32 	%f152, %f206, %f151;
	ld.shared.f32 	%f153, [%r92+420];
	add.f32 	%f154, %f152, %f153;
	ld.shared.f32 	%f155, [%r92+424];
	add.f32 	%f156, %f154, %f155;
	ld.shared.f32 	%f157, [%r92+428];
	add.f32 	%f158, %f156, %f157;
	ld.shared.f32 	%f159, [%r92+432];
	add.f32 	%f160, %f158, %f159;
	ld.shared.f32 	%f161, [%r92+436];
	add.f32 	%f162, %f160, %f161;
	ld.shared.f32 	%f163, [%r92+440];
	add.f32 	%f164, %f162, %f163;
	ld.shared.f32 	%f165, [%r92+444];
	add.f32 	%f206, %f164, %f165;
	add.s32 	%r113, %r113, 8;
$L__BB3_30:
	setp.eq.s32 	%p23, %r32, 0;
	@%p23 bra 	$L__BB3_36;
	and.b32  	%r35, %r44, 3;
	setp.lt.u32 	%p24, %r32, 4;
	@%p24 bra 	$L__BB3_33;
	shl.b32 	%r93, %r113, 2;
	add.s32 	%r95, %r47, %r93;
	ld.shared.f32 	%f167, [%r95+416];
	add.f32 	%f168, %f206, %f167;
	ld.shared.f32 	%f169, [%r95+420];
	add.f32 	%f170, %f168, %f169;
	ld.shared.f32 	%f171, [%r95+424];
	add.f32 	%f172, %f170, %f171;
	ld.shared.f32 	%f173, [%r95+428];
	add.f32 	%f206, %f172, %f173;
	add.s32 	%r113, %r113, 4;
$L__BB3_33:
	setp.eq.s32 	%p25, %r35, 0;
	@%p25 bra 	$L__BB3_36;
	shl.b32 	%r96, %r113, 2;
	add.s32 	%r98, %r96, %r47;
	add.s32 	%r116, %r98, 416;
	neg.s32 	%r115, %r35;
$L__BB3_35:
	.pragma "nounroll";
	ld.shared.f32 	%f174, [%r116];
	add.f32 	%f206, %f206, %f174;
	add.s32 	%r116, %r116, 4;
	add.s32 	%r115, %r115, 1;
	setp.ne.s32 	%p26, %r115, 0;
	@%p26 bra 	$L__BB3_35;
$L__BB3_36:
	cvt.rn.f32.s32 	%f175, %r44;
	div.rn.f32 	%f176, %f206, %f175;
	st.global.f32 	[%rd1+4], %f176;
	shl.b32 	%r99, %r44, 2;
	add.s32 	%r101, %r47, %r99;
	ld.shared.f32 	%f177, [%r101+192];
	add.f32 	%f178, %f177, 0f00000000;
	ld.shared.f32 	%f179, [%r101+196];
	add.f32 	%f180, %f178, %f179;
	ld.shared.f32 	%f181, [%r101+200];
	add.f32 	%f182, %f180, %f181;
	ld.shared.f32 	%f27, [%r101+204];
	add.f32 	%f183, %f182, %f27;
	mul.f32 	%f184, %f183, 0f3E800000;
	st.global.f32 	[%rd1+8], %f184;
	ld.shared.f32 	%f28, [%r101+-4];
	ld.shared.f32 	%f185, [smem_batch];
	sub.f32 	%f186, %f28, %f185;
	st.global.f32 	[%rd1+12], %f186;
	st.global.f32 	[%rd1+16], %f28;
	setp.leu.f32 	%p27, %f28, 0f3F000000;
	@%p27 bra 	$L__BB3_38;
	mul.f32 	%f207, %f27, 0fC0000000;
	bra.uni 	$L__BB3_41;
$L__BB3_38:
	setp.leu.f32 	%p28, %f28, 0f3E4CCCCD;
	setp.leu.f32 	%p29, %f27, 0f3D4CCCCD;
	or.pred  	%p30, %p28, %p29;
	@%p30 bra 	$L__BB3_40;
	mul.f32 	%f207, %f27, 0f3E99999A;
	bra.uni 	$L__BB3_41;
$L__BB3_40:
	setp.lt.f32 	%p31, %f28, 0f3DCCCCCD;
	setp.gt.f32 	%p32, %f27, 0f00000000;
	mul.f32 	%f187, %f27, 0f3FC00000;
	selp.f32 	%f188, %f187, %f27, %p32;
	selp.f32 	%f207, %f188, %f27, %p31;
$L__BB3_41:
	cvta.to.global.u64 	%rd10, %rd4;
	mul.wide.u32 	%rd11, %r1, 4;
	add.s64 	%rd12, %rd10, %rd11;
	st.global.f32 	[%rd12], %f207;
	st.global.f32 	[%rd1+20], %f207;
	mov.b32 	%r102, 0;
	st.global.u32 	[%rd1+24], %r102;
	st.global.u32 	[%rd1+28], %r102;
	st.global.u32 	[%rd1+32], %r102;
	st.global.u32 	[%rd1+36], %r102;
	st.global.u32 	[%rd1+40], %r102;
	st.global.u32 	[%rd1+44], %r102;
	st.global.u32 	[%rd1+48], %r102;
	st.global.u32 	[%rd1+52], %r102;
	st.global.u32 	[%rd1+56], %r102;
	st.global.u32 	[%rd1+60], %r102;
	st.global.u32 	[%rd1+64], %r102;
	st.global.u32 	[%rd1+68], %r102;
	st.global.u32 	[%rd1+72], %r102;
	st.global.u32 	[%rd1+76], %r102;
	st.global.u32 	[%rd1+80], %r102;
	st.global.u32 	[%rd1+84], %r102;
	st.global.u32 	[%rd1+88], %r102;
	st.global.u32 	[%rd1+92], %r102;
	st.global.u32 	[%rd1+96], %r102;
	st.global.u32 	[%rd1+100], %r102;
	st.global.u32 	[%rd1+104], %r102;
	st.global.u32 	[%rd1+108], %r102;
	st.global.u32 	[%rd1+112], %r102;
	st.global.u32 	[%rd1+116], %r102;
	st.global.u32 	[%rd1+120], %r102;
	st.global.u32 	[%rd1+124], %r102;
	st.global.u32 	[%rd1+128], %r102;
	st.global.u32 	[%rd1+132], %r102;
	st.global.u32 	[%rd1+136], %r102;
	st.global.u32 	[%rd1+140], %r102;
	st.global.u32 	[%rd1+144], %r102;
	st.global.u32 	[%rd1+148], %r102;
	st.global.u32 	[%rd1+152], %r102;
	st.global.u32 	[%rd1+156], %r102;
	st.global.u32 	[%rd1+160], %r102;
	st.global.u32 	[%rd1+164], %r102;
	st.global.u32 	[%rd1+168], %r102;
	st.global.u32 	[%rd1+172], %r102;
	st.global.u32 	[%rd1+176], %r102;
	st.global.u32 	[%rd1+180], %r102;
	st.global.u32 	[%rd1+184], %r102;
	st.global.u32 	[%rd1+188], %r102;
	st.global.u32 	[%rd1+192], %r102;
	st.global.u32 	[%rd1+196], %r102;
	st.global.u32 	[%rd1+200], %r102;
	st.global.u32 	[%rd1+204], %r102;
	st.global.u32 	[%rd1+208], %r102;
	st.global.u32 	[%rd1+212], %r102;
	st.global.u32 	[%rd1+216], %r102;
	st.global.u32 	[%rd1+220], %r102;
	st.global.u32 	[%rd1+224], %r102;
	st.global.u32 	[%rd1+228], %r102;
	st.global.u32 	[%rd1+232], %r102;
	st.global.u32 	[%rd1+236], %r102;
	st.global.u32 	[%rd1+240], %r102;
	st.global.u32 	[%rd1+244], %r102;
	st.global.u32 	[%rd1+248], %r102;
	st.global.u32 	[%rd1+252], %r102;
$L__BB3_42:
	ret;

}


// ===== COMPILED SASS (sm_100) =====

	.target	sm_100

	.elftype	@"ET_EXEC"


//--------------------- .note.nv.tkinfo           --------------------------
	.section	.note.nv.tkinfo,"",@"SHT_NOTE"
	.sectionflags	@"SHF_NOTE_NV_TKINFO"
	.tkinfo
        /*0018*/ 	.word	0x00000002
        /*0030*/ 	.string	""
        /*0030*/ 	.string	"ptxas"
        /*0030*/ 	.string	"Cuda compilation tools, release 13.0, V13.0.88"
        /*0030*/ 	.string	"Build cuda_13.0.r13.0/compiler.36424714_0"
        /*0030*/ 	.string	"-arch sm_100 -m 64 "



//--------------------- .note.nv.cuinfo           --------------------------
	.section	.note.nv.cuinfo,"",@"SHT_NOTE"
	.sectionflags	@"SHF_NOTE_NV_CUINFO"
        /*0018*/ 	.short	0x0002
        /*001a*/ 	.short	0x0064
        /*001c*/ 	.short	0x0082
	.zero		2


//--------------------- .nv.info                  --------------------------
	.section	.nv.info,"",@"SHT_CUDA_INFO"
	.align	4


	//----- nvinfo : EIATTR_REGCOUNT
	.align		4
        /*0000*/ 	.byte	0x04, 0x2f
        /*0002*/ 	.short	(.L_5 - .L_4)
	.align		4
.L_4:
        /*0004*/ 	.word	index@(ve_swarm_preprocess_temporal)
        /*0008*/ 	.word	0x00000013


	//----- nvinfo : EIATTR_FRAME_SIZE
	.align		4
.L_5:
        /*000c*/ 	.byte	0x04, 0x11
        /*000e*/ 	.short	(.L_7 - .L_6)
	.align		4
.L_6:
        /*0010*/ 	.word	index@($__internal_3_$__cuda_sm3x_div_rn_noftz_f32_slowpath)
        /*0014*/ 	.word	0x00000000


	//----- nvinfo : EIATTR_FRAME_SIZE
	.align		4
.L_7:
        /*0018*/ 	.byte	0x04, 0x11
        /*001a*/ 	.short	(.L_9 - .L_8)
	.align		4
.L_8:
        /*001c*/ 	.word	index@(ve_swarm_preprocess_temporal)
        /*0020*/ 	.word	0x00000000


	//----- nvinfo : EIATTR_REGCOUNT
	.align		4
.L_9:
        /*0024*/ 	.byte	0x04, 0x2f
        /*0026*/ 	.short	(.L_11 - .L_10)
	.align		4
.L_10:
        /*0028*/ 	.word	index@(ve_swarm_temporal_conv)
        /*002c*/ 	.word	0x00000020


	//----- nvinfo : EIATTR_FRAME_SIZE
	.align		4
.L_11:
        /*0030*/ 	.byte	0x04, 0x11
        /*0032*/ 	.short	(.L_13 - .L_12)
	.align		4
.L_12:
        /*0034*/ 	.word	index@($__internal_2_$__cuda_sm3x_div_rn_noftz_f32_slowpath)
        /*0038*/ 	.word	0x00000060


	//----- nvinfo : EIATTR_FRAME_SIZE
	.align		4
.L_13:
        /*003c*/ 	.byte	0x04, 0x11
        /*003e*/ 	.short	(.L_15 - .L_14)
	.align		4
.L_14:
        /*0040*/ 	.word	index@($__internal_1_$__cuda_sm20_sqrt_rn_f32_slowpath)
        /*0044*/ 	.word	0x00000060


	//----- nvinfo : EIATTR_FRAME_SIZE
	.align		4
.L_15:
        /*0048*/ 	.byte	0x04, 0x11
        /*004a*/ 	.short	(.L_17 - .L_16)
	.align		4
.L_16:
        /*004c*/ 	.word	index@(ve_swarm_temporal_conv)
        /*0050*/ 	.word	0x00000060


	//----- nvinfo : EIATTR_REGCOUNT
	.align		4
.L_17:
        /*0054*/ 	.byte	0x04, 0x2f
        /*0056*/ 	.short	(.L_19 - .L_18)
	.align		4
.L_18:
        /*0058*/ 	.word	index@(ve_swarm_velocity_correction)
        /*005c*/ 	.word	0x00000010


	//----- nvinfo : EIATTR_FRAME_SIZE
	.align		4
.L_19:
        /*0060*/ 	.byte	0x04, 0x11
        /*0062*/ 	.short	(.L_21 - .L_20)
	.align		4
.L_20:
        /*0064*/ 	.word	index@(ve_swarm_velocity_correction)
        /*0068*/ 	.word	0x00000000


	//----- nvinfo : EIATTR_REGCOUNT
	.align		4
.L_21:
        /*006c*/ 	.byte	0x04, 0x2f
        /*006e*/ 	.short	(.L_23 - .L_22)
	.align		4
.L_22:
        /*0070*/ 	.word	index@(ve_swarm_batch_temporal)
        /*0074*/ 	.word	0x0000001a


	//----- nvinfo : EIATTR_FRAME_SIZE
	.align		4
.L_23:
        /*0078*/ 	.byte	0x04, 0x11
        /*007a*/ 	.short	(.L_25 - .L_24)
	.align		4
.L_24:
        /*007c*/ 	.word	index@($__internal_0_$__cuda_sm3x_div_rn_noftz_f32_slowpath)
        /*0080*/ 	.word	0x00000000


	//----- nvinfo : EIATTR_FRAME_SIZE
	.align		4
.L_25:
        /*0084*/ 	.byte	0x04, 0x11
        /*0086*/ 	.short	(.L_27 - .L_26)
	.align		4
.L_26:
        /*0088*/ 	.word	index@(ve_swarm_batch_temporal)
        /*008c*/ 	.word	0x00000000


	//----- nvinfo : EIATTR_MIN_STACK_SIZE
	.align		4
.L_27:
        /*0090*/ 	.byte	0x04, 0x12
        /*0092*/ 	.short	(.L_29 - .L_28)
	.align		4
.L_28:
        /*0094*/ 	.word	index@(ve_swarm_batch_temporal)
        /*0098*/ 	.word	0x00000000


	//----- nvinfo : EIATTR_MIN_STACK_SIZE
	.align		4
.L_29:
        /*009c*/ 	.byte	0x04, 0x12
        /*009e*/ 	.short	(.L_31 - .L_30)
	.align		4
.L_30:
        /*00a0*/ 	.word	index@(ve_swarm_velocity_correction)
        /*00a4*/ 	.word	0x00000000


	//----- nvinfo : EIATTR_MIN_STACK_SIZE
	.align		4
.L_31:
        /*00a8*/ 	.byte	0x04, 0x12
        /*00aa*/ 	.short	(.L_33 - .L_32)
	.align		4
.L_32:
        /*00ac*/ 	.word	index@(ve_swarm_temporal_conv)
        /*00b0*/ 	.word	0x00000060


	//----- nvinfo : EIATTR_MIN_STACK_SIZE
	.align		4
.L_33:
        /*00b4*/ 	.byte	0x04, 0x12
        /*00b6*/ 	.short	(.L_35 - .L_34)
	.align		4
.L_34:
        /*00b8*/ 	.word	index@(ve_swarm_preprocess_temporal)
        /*00bc*/ 	.word	0x00000000
.L_35:


//--------------------- .nv.compat                --------------------------
	.section	.nv.compat,"",@"SHT_CUDA_COMPAT_INFO"
	.align	4
        /*0000*/ 	.byte	0x02, 0x09, 0x00, 0x00, 0x02, 0x02, 0x01, 0x00, 0x02, 0x05, 0x05, 0x00, 0x03, 0x07, 0x01, 0x01
        /*0010*/ 	.byte	0x02, 0x03, 0x00, 0x00, 0x02, 0x06, 0x01, 0x00, 0x04, 0x0b, 0x08, 0x00, 0x01, 0x00, 0x00, 0x00
        /*0020*/ 	.byte	0x00, 0x00, 0x00, 0x00


//--------------------- .nv.info.ve_swarm_batch_temporal --------------------------
	.section	.nv.info.ve_swarm_batch_temporal,"",@"SHT_CUDA_INFO"
	.sectionflags	@""
	.align	4


	//----- nvinfo : EIATTR_CUDA_API_VERSION
	.align		4
        /*0000*/ 	.byte	0x04, 0x37
        /*0002*/ 	.short	(.L_37 - .L_36)
.L_36:
        /*0004*/ 	.word	0x00000082


	//----- nvinfo : EIATTR_KPARAM_INFO
	.align		4
.L_37:
        /*0008*/ 	.byte	0x04, 0x17
        /*000a*/ 	.short	(.L_39 - .L_38)
.L_38:
        /*000c*/ 	.word	0x00000000
        /*0010*/ 	.short	0x0005
        /*0012*/ 	.short	0x0024
        /*0014*/ 	.byte	0x00, 0xf0, 0x11, 0x00


	//----- nvinfo : EIATTR_KPARAM_INFO
	.align		4
.L_39:
        /*0018*/ 	.byte	0x04, 0x17
        /*001a*/ 	.short	(.L_41 - .L_40)
.L_40:
        /*001c*/ 	.word	0x00000000
        /*0020*/ 	.short	0x0004
        /*0022*/ 	.short	0x0020
        /*0024*/ 	.byte	0x00, 0xf0, 0x11, 0x00


	//----- nvinfo : EIATTR_KPARAM_INFO
	.align		4
.L_41:
        /*0028*/ 	.byte	0x04, 0x17
        /*002a*/ 	.short	(.L_43 - .L_42)
.L_42:
        /*002c*/ 	.word	0x00000000
        /*0030*/ 	.short	0x0003
        /*0032*/ 	.short	0x0018
        /*0034*/ 	.byte	0x00, 0xf5, 0x21, 0x00


	//----- nvinfo : EIATTR_KPARAM_INFO
	.align		4
.L_43:
        /*0038*/ 	.byte	0x04, 0x17
        /*003a*/ 	.short	(.L_45 - .L_44)
.L_44:
        /*003c*/ 	.word	0x00000000
        /*0040*/ 	.short	0x0002
        /*0042*/ 	.short	0x0010
        /*0044*/ 	.byte	0x00, 0xf5, 0x21, 0x00


	//----- nvinfo : EIATTR_KPARAM_INFO
	.align		4
.L_45:
        /*0048*/ 	.byte	0x04, 0x17
        /*004a*/ 	.short	(.L_47 - .L_46)
.L_46:
        /*004c*/ 	.word	0x00000000
        /*0050*/ 	.short	0x0001
        /*0052*/ 	.short	0x0008
        /*0054*/ 	.byte	0x00, 0xf5, 0x21, 0x00


	//----- nvinfo : EIATTR_KPARAM_INFO
	.align		4
.L_47:
        /*0058*/ 	.byte	0x04, 0x17
        /*005a*/ 	.short	(.L_49 - .L_48)
.L_48:
        /*005c*/ 	.word	0x00000000
        /*0060*/ 	.short	0x0000
        /*0062*/ 	.short	0x0000
        /*0064*/ 	.byte	0x00, 0xf5, 0x21, 0x00


	//----- nvinfo : EIATTR_SPARSE_MMA_MASK
	.align		4
.L_49:
        /*0068*/ 	.byte	0x03, 0x50
        /*006a*/ 	.short	0x0000


	//----- nvinfo : EIATTR_MAXREG_COUNT
	.align		4
        /*006c*/ 	.byte	0x03, 0x1b
        /*006e*/ 	.short	0x00ff


	//----- nvinfo : EIATTR_NUM_BARRIERS
	.align		4
        /*0070*/ 	.byte	0x02, 0x4c
        /*0072*/ 	.byte	0x01
	.zero		1


	//----- nvinfo : EIATTR_MERCURY_ISA_VERSION
	.align		4
        /*0074*/ 	.byte	0x03, 0x5f
        /*0076*/ 	.short	0x0101


	//----- nvinfo : EIATTR_VRC_CTA_INIT_COUNT
	.align		4
        /*0078*/ 	.byte	0x02, 0x4a
	.zero		1
	.zero		1


	//----- nvinfo : EIATTR_EXIT_INSTR_OFFSETS
	.align		4
        /*007c*/ 	.byte	0x04, 0x1c
        /*007e*/ 	.short	(.L_51 - .L_50)


	//   ....[0]....
.L_50:
        /*0080*/ 	.word	0x00000040


	//   ....[1]....
        /*0084*/ 	.word	0x00000510


	//   ....[2]....
        /*0088*/ 	.word	0x000014a0


	//----- nvinfo : EIATTR_CRS_STACK_SIZE
	.align		4
.L_51:
        /*008c*/ 	.byte	0x04, 0x1e
        /*008e*/ 	.short	(.L_53 - .L_52)
.L_52:
        /*0090*/ 	.word	0x00000000


	//----- nvinfo : EIATTR_CBANK_PARAM_SIZE
	.align		4
.L_53:
        /*0094*/ 	.byte	0x03, 0x19
        /*0096*/ 	.short	0x0028


	//----- nvinfo : EIATTR_PARAM_CBANK
	.align		4
        /*0098*/ 	.byte	0x04, 0x0a
        /*009a*/ 	.short	(.L_55 - .L_54)
	.align		4
.L_54:
        /*009c*/ 	.word	index@(.nv.constant0.ve_swarm_batch_temporal)
        /*00a0*/ 	.short	0x0380
        /*00a2*/ 	.short	0x0028


	//----- nvinfo : EIATTR_SW_WAR
	.align		4
.L_55:
        /*00a4*/ 	.byte	0x04, 0x36
        /*00a6*/ 	.short	(.L_57 - .L_56)
.L_56:
        /*00a8*/ 	.word	0x00000008
.L_57:


//--------------------- .nv.info.ve_swarm_velocity_correction --------------------------
	.section	.nv.info.ve_swarm_velocity_correction,"",@"SHT_CUDA_INFO"
	.sectionflags	@""
	.align	4


	//----- nvinfo : EIATTR_CUDA_API_VERSION
	.align		4
        /*0000*/ 	.byte	0x04, 0x37
        /*0002*/ 	.short	(.L_59 - .L_58)
.L_58:
        /*0004*/ 	.word	0x00000082


	//----- nvinfo : EIATTR_KPARAM_INFO
	.align		4
.L_59:
        /*0008*/ 	.byte	0x04, 0x17
        /*000a*/ 	.short	(.L_61 - .L_60)
.L_60:
        /*000c*/ 	.word	0x00000000
        /*0010*/ 	.short	0x0004
        /*0012*/ 	.short	0x001c
        /*0014*/ 	.byte	0x00, 0xf0, 0x11, 0x00


	//----- nvinfo : EIATTR_KPARAM_INFO
	.align		4
.L_61:
        /*0018*/ 	.byte	0x04, 0x17
        /*001a*/ 	.short	(.L_63 - .L_62)
.L_62:
        /*001c*/ 	.word	0x00000000
        /*0020*/ 	.short	0x0003
        /*0022*/ 	.short	0x0018
        /*0024*/ 	.byte	0x00, 0xf0, 0x11, 0x00


	//----- nvinfo : EIATTR_KPARAM_INFO
	.align		4
.L_63:
        /*0028*/ 	.byte	0x04, 0x17
        /*002a*/ 	.short	(.L_65 - .L_64)
.L_64:
        /*002c*/ 	.word	0x00000000
        /*0030*/ 	.short	0x0002
        /*0032*/ 	.short	0x0010
        /*0034*/ 	.byte	0x00, 0xf5, 0x21, 0x00


	//----- nvinfo : EIATTR_KPARAM_INFO
	.align		4
.L_65:
        /*0038*/ 	.byte	0x04, 0x17
        /*003a*/ 	.short	(.L_67 - .L_66)
.L_66:
        /*003c*/ 	.word	0x00000000
        /*0040*/ 	.short	0x0001
        /*0042*/ 	.short	0x0008
        /*0044*/ 	.byte	0x00, 0xf5, 0x21, 0x00


	//----- nvinfo : EIATTR_KPARAM_INFO
	.align		4
.L_67:
        /*0048*/ 	.byte	0x04, 0x17
        /*004a*/ 	.short	(.L_69 - .L_68)
.L_68:
        /*004c*/ 	.word	0x00000000
        /*0050*/ 	.short	0x0000
        /*0052*/ 	.short	0x0000
        /*0054*/ 	.byte	0x00, 0xf5, 0x21, 0x00


	//----- nvinfo : EIATTR_SPARSE_MMA_MASK
	.align		4
.L_69:
        /*0058*/ 	.byte	0x03, 0x50
        /*005a*/ 	.short	0x0000


	//----- nvinfo : EIATTR_MAXREG_COUNT
	.align		4
        /*005c*/ 	.byte	0x03, 0x1b
        /*005e*/ 	.short	0x00ff


	//----- nvinfo : EIATTR_MERCURY_ISA_VERSION
	.align		4
        /*0060*/ 	.byte	0x03, 0x5f
        /*0062*/ 	.short	0x0101


	//----- nvinfo : EIATTR_VRC_CTA_INIT_COUNT
	.align		4
        /*0064*/ 	.byte	0x02, 0x4a
	.zero		1
	.zero		1


	//----- nvinfo : EIATTR_EXIT_INSTR_OFFSETS
	.align		4
        /*0068*/ 	.byte	0x04, 0x1c
        /*006a*/ 	.short	(.L_71 - .L_70)


	//   ....[0]....
.L_70:
        /*006c*/ 	.word	0x00000070


	//   ....[1]....
        /*0070*/ 	.word	0x00000350


	//----- nvinfo : EIATTR_CRS_STACK_SIZE
	.align		4
.L_71:
        /*0074*/ 	.byte	0x04, 0x1e
        /*0076*/ 	.short	(.L_73 - .L_72)
.L_72:
        /*0078*/ 	.word	0x00000000


	//----- nvinfo : EIATTR_CBANK_PARAM_SIZE
	.align		4
.L_73:
        /*007c*/ 	.byte	0x03, 0x19
        /*007e*/ 	.short	0x0020


	//----- nvinfo : EIATTR_PARAM_CBANK
	.align		4
        /*0080*/ 	.byte	0x04, 0x0a
        /*0082*/ 	.short	(.L_75 - .L_74)
	.align		4
.L_74:
        /*0084*/ 	.word	index@(.nv.constant0.ve_swarm_velocity_correction)
        /*0088*/ 	.short	0x0380
        /*008a*/ 	.short	0x0020


	//----- nvinfo : EIATTR_SW_WAR
	.align		4
.L_75:
        /*008c*/ 	.byte	0x04, 0x36
        /*008e*/ 	.short	(.L_77 - .L_76)
.L_76:
        /*0090*/ 	.word	0x00000008
.L_77:


//--------------------- .nv.info.ve_swarm_temporal_conv --------------------------
	.section	.nv.info.ve_swarm_temporal_conv,"",@"SHT_CUDA_INFO"
	.sectionflags	@""
	.align	4


	//----- nvinfo : EIATTR_CUDA_API_VERSION
	.align		4
        /*0000*/ 	.byte	0x04, 0x37
        /*0002*/ 	.short	(.L_79 - .L_78)
.L_78:
        /*0004*/ 	.word	0x00000082


	//----- nvinfo : EIATTR_KPARAM_INFO
	.align		4
.L_79:
        /*0008*/ 	.byte	0x04, 0x17
        /*000a*/ 	.short	(.L_81 - .L_80)
.L_80:
        /*000c*/ 	.word	0x00000000
        /*0010*/ 	.short	0x0006
        /*0012*/ 	.short	0x002c
        /*0014*/ 	.byte	0x00, 0xf0, 0x11, 0x00


	//----- nvinfo : EIATTR_KPARAM_INFO
	.align		4
.L_81:
        /*0018*/ 	.byte	0x04, 0x17
        /*001a*/ 	.short	(.L_83 - .L_82)
.L_82:
        /*001c*/ 	.word	0x00000000
        /*0020*/ 	.short	0x0005
        /*0022*/ 	.short	0x0028
        /*0024*/ 	.byte	0x00, 0xf0, 0x11, 0x00


	//----- nvinfo : EIATTR_KPARAM_INFO
	.align		4
.L_83:
        /*0028*/ 	.byte	0x04, 0x17
        /*002a*/ 	.short	(.L_85 - .L_84)
.L_84:
        /*002c*/ 	.word	0x00000000
        /*0030*/ 	.short	0x0004
        /*0032*/ 	.short	0x0020
        /*0034*/ 	.byte	0x00, 0xf5, 0x21, 0x00


	//----- nvinfo : EIATTR_KPARAM_INFO
	.align		4
.L_85:
        /*0038*/ 	.byte	0x04, 0x17
        /*003a*/ 	.short	(.L_87 - .L_86)
.L_86:
        /*003c*/ 	.word	0x00000000
        /*0040*/ 	.short	0x0003
        /*0042*/ 	.short	0x0018
        /*0044*/ 	.byte	0x00, 0xf5, 0x21, 0x00


	//----- nvinfo : EIATTR_KPARAM_INFO
	.align		4
.L_87:
        /*0048*/ 	.byte	0x04, 0x17
        /*004a*/ 	.short	(.L_89 - .L_88)
.L_88:
        /*004c*/ 	.word	0x00000000
        /*0050*/ 	.short	0x0002
        /*0052*/ 	.short	0x0010
        /*0054*/ 	.byte	0x00, 0xf5, 0x21, 0x00


	//----- nvinfo : EIATTR_KPARAM_INFO
	.align		4
.L_89:
        /*0058*/ 	.byte	0x04, 0x17
        /*005a*/ 	.short	(.L_91 - .L_90)
.L_90:
        /*005c*/ 	.word	0x00000000
        /*0060*/ 	.short	0x0001
        /*0062*/ 	.short	0x0008
        /*0064*/ 	.byte	0x00, 0xf5, 0x21, 0x00


	//----- nvinfo : EIATTR_KPARAM_INFO
	.align		4
.L_91:
        /*0068*/ 	.byte	0x04, 0x17
        /*006a*/ 	.short	(.L_93 - .L_92)
.L_92:
        /*006c*/ 	.word	0x00000000
        /*0070*/ 	.short	0x0000
        /*0072*/ 	.short	0x0000
        /*0074*/ 	.byte	0x00, 0xf5, 0x21, 0x00


	//----- nvinfo : EIATTR_SPARSE_MMA_MASK
	.align		4
.L_93:
        /*0078*/ 	.byte	0x03, 0x50
        /*007a*/ 	.short	0x0000


	//----- nvinfo : EIATTR_MAXREG_COUNT
	.align		4
        /*007c*/ 	.byte	0x03, 0x1b
        /*007e*/ 	.short	0x0040


	//----- nvinfo : EIATTR_NUM_BARRIERS
	.align		4
        /*0080*/ 	.byte	0x02, 0x4c
        /*0082*/ 	.byte	0x01
	.zero		1


	//----- nvinfo : EIATTR_MERCURY_ISA_VERSION
	.align		4
        /*0084*/ 	.byte	0x03, 0x5f
        /*0086*/ 	.short	0x0101


	//----- nvinfo : EIATTR_VRC_CTA_INIT_COUNT
	.align		4
        /*0088*/ 	.byte	0x02, 0x4a
	.zero		1
	.zero		1


	//----- nvinfo : EIATTR_EXIT_INSTR_OFFSETS
	.align		4
        /*008c*/ 	.byte	0x04, 0x1c
        /*008e*/ 	.short	(.L_95 - .L_94)


	//   ....[0]....
.L_94:
        /*0090*/ 	.word	0x00000050


	//   ....[1]....
        /*0094*/ 	.word	0x00009ad0


	//   ....[2]....
        /*0098*/ 	.word	0x00009b30


	//   ....[3]....
        /*009c*/ 	.word	0x00009b70


	//----- nvinfo : EIATTR_MAX_THREADS
	.align		4
.L_95:
        /*00a0*/ 	.byte	0x04, 0x05
        /*00a2*/ 	.short	(.L_97 - .L_96)
.L_96:
        /*00a4*/ 	.word	0x00000100
        /*00a8*/ 	.word	0x00000001
        /*00ac*/ 	.word	0x00000001


	//----- nvinfo : EIATTR_CRS_STACK_SIZE
	.align		4
.L_97:
        /*00b0*/ 	.byte	0x04, 0x1e
        /*00b2*/ 	.short	(.L_99 - .L_98)
.L_98:
        /*00b4*/ 	.word	0x00000000


	//----- nvinfo : EIATTR_CBANK_PARAM_SIZE
	.align		4
.L_99:
        /*00b8*/ 	.byte	0x03, 0x19
        /*00ba*/ 	.short	0x0030


	//----- nvinfo : EIATTR_PARAM_CBANK
	.align		4
        /*00bc*/ 	.byte	0x04, 0x0a
        /*00be*/ 	.short	(.L_101 - .L_100)
	.align		4
.L_100:
        /*00c0*/ 	.word	index@(.nv.constant0.ve_swarm_temporal_conv)
        /*00c4*/ 	.short	0x0380
        /*00c6*/ 	.short	0x0030


	//----- nvinfo : EIATTR_SW_WAR
	.align		4
.L_101:
        /*00c8*/ 	.byte	0x04, 0x36
        /*00ca*/ 	.short	(.L_103 - .L_102)
.L_102:
        /*00cc*/ 	.word	0x00000008
.L_103:


//--------------------- .nv.info.ve_swarm_preprocess_temporal --------------------------
	.section	.nv.info.ve_swarm_preprocess_temporal,"",@"SHT_CUDA_INFO"
	.sectionflags	@""
	.align	4


	//----- nvinfo : EIATTR_CUDA_API_VERSION
	.align		4
        /*0000*/ 	.byte	0x04, 0x37
        /*0002*/ 	.short	(.L_105 - .L_104)
.L_104:
        /*0004*/ 	.word	0x00000082


	//----- nvinfo : EIATTR_KPARAM_INFO
	.align		4
.L_105:
        /*0008*/ 	.byte	0x04, 0x17
        /*000a*/ 	.short	(.L_107 - .L_106)
.L_106:
        /*000c*/ 	.word	0x00000000
        /*0010*/ 	.short	0x0006
        /*0012*/ 	.short	0x002c
        /*0014*/ 	.byte	0x00, 0xf0, 0x11, 0x00


	//----- nvinfo : EIATTR_KPARAM_INFO
	.align		4
.L_107:
        /*0018*/ 	.byte	0x04, 0x17
        /*001a*/ 	.short	(.L_109 - .L_108)
.L_108:
        /*001c*/ 	.word	0x00000000
        /*0020*/ 	.short	0x0005
        /*0022*/ 	.short	0x0028
        /*0024*/ 	.byte	0x00, 0xf0, 0x11, 0x00


	//----- nvinfo : EIATTR_KPARAM_INFO
	.align		4
.L_109:
        /*0028*/ 	.byte	0x04, 0x17
        /*002a*/ 	.short	(.L_111 - .L_110)
.L_110:
        /*002c*/ 	.word	0x00000000
        /*0030*/ 	.short	0x0004
        /*0032*/ 	.short	0x0020
        /*0034*/ 	.byte	0x00, 0xf5, 0x21, 0x00


	//----- nvinfo : EIATTR_KPARAM_INFO
	.align		4
.L_111:
        /*0038*/ 	.byte	0x04, 0x17
        /*003a*/ 	.short	(.L_113 - .L_112)
.L_112:
        /*003c*/ 	.word	0x00000000
        /*0040*/ 	.short	0x0003
        /*0042*/ 	.short	0x0018
        /*0044*/ 	.byte	0x00, 0xf5, 0x21, 0x00


	//----- nvinfo : EIATTR_KPARAM_INFO
	.align		4
.L_113:
        /*0048*/ 	.byte	0x04, 0x17
        /*004a*/ 	.short	(.L_115 - .L_114)
.L_114:
        /*004c*/ 	.word	0x00000000
        /*0050*/ 	.short	0x0002
        /*0052*/ 	.short	0x0010
        /*0054*/ 	.byte	0x00, 0xf5, 0x21, 0x00


	//----- nvinfo : EIATTR_KPARAM_INFO
	.align		4
.L_115:
        /*0058*/ 	.byte	0x04, 0x17
        /*005a*/ 	.short	(.L_117 - .L_116)
.L_116:
        /*005c*/ 	.word	0x00000000
        /*0060*/ 	.short	0x0001
        /*0062*/ 	.short	0x0008
        /*0064*/ 	.byte	0x00, 0xf5, 0x21, 0x00


	//----- nvinfo : EIATTR_KPARAM_INFO
	.align		4
.L_117:
        /*0068*/ 	.byte	0x04, 0x17
        /*006a*/ 	.short	(.L_119 - .L_118)
.L_118:
        /*006c*/ 	.word	0x00000000
        /*0070*/ 	.short	0x0000
        /*0072*/ 	.short	0x0000
        /*0074*/ 	.byte	0x00, 0xf5, 0x21, 0x00


	//----- nvinfo : EIATTR_SPARSE_MMA_MASK
	.align		4
.L_119:
        /*0078*/ 	.byte	0x03, 0x50
        /*007a*/ 	.short	0x0000


	//----- nvinfo : EIATTR_MAXREG_COUNT
	.align		4
        /*007c*/ 	.byte	0x03, 0x1b
        /*007e*/ 	.short	0x00ff


	//----- nvinfo : EIATTR_NUM_BARRIERS
	.align		4
        /*0080*/ 	.byte	0x02, 0x4c
        /*0082*/ 	.byte	0x01
	.zero		1


	//----- nvinfo : EIATTR_MERCURY_ISA_VERSION
	.align		4
        /*0084*/ 	.byte	0x03, 0x5f
        /*0086*/ 	.short	0x0101


	//----- nvinfo : EIATTR_VRC_CTA_INIT_COUNT
	.align		4
        /*0088*/ 	.byte	0x02, 0x4a
	.zero		1
	.zero		1


	//----- nvinfo : EIATTR_EXIT_INSTR_OFFSETS
	.align		4
        /*008c*/ 	.byte	0x04, 0x1c
        /*008e*/ 	.short	(.L_121 - .L_120)


	//   ....[0]....
.L_120:
        /*0090*/ 	.word	0x00000060


	//   ....[1]....
        /*0094*/ 	.word	0x00000960


	//----- nvinfo : EIATTR_CRS_STACK_SIZE
	.align		4
.L_121:
        /*0098*/ 	.byte	0x04, 0x1e
        /*009a*/ 	.short	(.L_123 - .L_122)
.L_122:
        /*009c*/ 	.word	0x00000000


	//----- nvinfo : EIATTR_CBANK_PARAM_SIZE
	.align		4
.L_123:
        /*00a0*/ 	.byte	0x03, 0x19
        /*00a2*/ 	.short	0x0030


	//----- nvinfo : EIATTR_PARAM_CBANK
	.align		4
        /*00a4*/ 	.byte	0x04, 0x0a
        /*00a6*/ 	.short	(.L_125 - .L_124)
	.align		4
.L_124:
        /*00a8*/ 	.word	index@(.nv.constant0.ve_swarm_preprocess_temporal)
        /*00ac*/ 	.short	0x0380
        /*00ae*/ 	.short	0x0030


	//----- nvinfo : EIATTR_SW_WAR
	.align		4
.L_125:
        /*00b0*/ 	.byte	0x04, 0x36
        /*00b2*/ 	.short	(.L_127 - .L_126)
.L_126:
        /*00b4*/ 	.word	0x00000008
.L_127:


//--------------------- .nv.callgraph             --------------------------
	.section	.nv.callgraph,"",@"SHT_CUDA_CALLGRAPH"
	.align	4
	.sectionentsize	8
	.align		4
        /*0000*/ 	.word	0x00000000
	.align		4
        /*0004*/ 	.word	0xffffffff
	.align		4
        /*0008*/ 	.word	0x00000000
	.align		4
        /*000c*/ 	.word	0xfffffffe
	.align		4
        /*0010*/ 	.word	0x00000000
	.align		4
        /*0014*/ 	.word	0xfffffffd
	.align		4
        /*0018*/ 	.word	0x00000000
	.align		4
        /*001c*/ 	.word	0xfffffffc


//--------------------- .nv.constant3             --------------------------
	.section	.nv.constant3,"a",@progbits
	.align	4
.nv.constant3:
	.type		c_dilation_rates,@object
	.size		c_dilation_rates,(c_conv_weights_layer0 - c_dilation_rates)
c_dilation_rates:
        /*0000*/ 	.byte	0x01, 0x00, 0x00, 0x00, 0x02, 0x00, 0x00, 0x00, 0x04, 0x00, 0x00, 0x00, 0x08, 0x00, 0x00, 0x00
	.type		c_conv_weights_layer0,@object
	.size		c_conv_weights_layer0,(c_conv_weights_layer1 - c_conv_weights_layer0)
c_conv_weights_layer0:
        /*0010*/ 	.byte	0xcd, 0xcc, 0x4c, 0x3e, 0x9a, 0x99, 0x99, 0x3e, 0xcd, 0xcc, 0xcc, 0x3e, 0x00, 0x00, 0x00, 0x3f
        /*0020*/ 	.byte	0x9a, 0x99, 0x99, 0x3e, 0xcd, 0xcc, 0xcc, 0x3e, 0x9a, 0x99, 0x99, 0x3e, 0xcd, 0xcc, 0x4c, 0x3e
        /*0030*/ 	.byte	0xcd, 0xcc, 0xcc, 0x3e, 0x00, 0x00, 0x00, 0x3f, 0x9a, 0x99, 0x99, 0x3e, 0xcd, 0xcc, 0xcc, 0x3e
        /*0040*/ 	.byte	0xcd, 0xcc, 0xcc, 0x3e, 0xcd, 0xcc, 0xcc, 0x3d, 0xcd, 0xcc, 0x4c, 0x3e
	.type		c_conv_weights_layer1,@object
	.size		c_conv_weights_layer1,(.L_2 - c_conv_weights_layer1)
c_conv_weights_layer1:
	.zero		768
.L_2:


//--------------------- .nv.constant4             --------------------------
	.section	.nv.constant4,"a",@progbits
	.align	8
	.align		8
.nv.constant4:
        /*0000*/ 	.dword	__cudart_i2opi_f


//--------------------- .text.ve_swarm_batch_temporal --------------------------
	.section	.text.ve_swarm_batch_temporal,"ax",@progbits
	.align	128
        .global         ve_swarm_batch_temporal
        .type           ve_swarm_batch_temporal,@function
        .size           ve_swarm_batch_temporal,(.L_x_262 - ve_swarm_batch_temporal)
        .other          ve_swarm_batch_temporal,@"STO_CUDA_ENTRY STV_DEFAULT"
ve_swarm_batch_temporal:
.text.ve_swarm_batch_temporal:
[----:B------:R-:W-:Y:S01]  /*0000*/  LDC R1, c[0x0][0x37c] ;  /* 0x0000df00ff017b82 */ /* 0x000fe20000000800 */
[----:B------:R-:W0:Y:S01]  /*0010*/  S2R R2, SR_CTAID.X ;  /* 0x0000000000027919 */ /* 0x000e220000002500 */
[----:B------:R-:W0:Y:S02]  /*0020*/  LDCU UR4, c[0x0][0x3a0] ;  /* 0x00007400ff0477ac */ /* 0x000e240008000800 */
[----:B0-----:R-:W-:-:S13]  /*0030*/  ISETP.GE.AND P0, PT, R2, UR4, PT ;  /* 0x0000000402007c0c */ /* 0x001fda000bf06270 */
[----:B------:R-:W-:Y:S05]  /*0040*/  @P0 EXIT ;  /* 0x000000000000094d */ /* 0x000fea0003800000 */
[----:B------:R-:W0:Y:S01]  /*0050*/  S2R R5, SR_TID.X ;  /* 0x0000000000057919 */ /* 0x000e220000002100 */
[----:B------:R-:W0:Y:S01]  /*0060*/  LDC R8, c[0x0][0x3a4] ;  /* 0x0000e900ff087b82 */ /* 0x000e220000000800 */
[----:B------:R-:W1:Y:S01]  /*0070*/  LDCU.64 UR8, c[0x0][0x358] ;  /* 0x00006b00ff0877ac */ /* 0x000e620008000a00 */
[----:B0-----:R-:W-:-:S13]  /*0080*/  ISETP.GE.AND P1, PT, R5, R8, PT ;  /* 0x000000080500720c */ /* 0x001fda0003f26270 */
[----:B------:R-:W0:Y:S01]  /*0090*/  @!P1 LDC.64 R6, c[0x0][0x380] ;  /* 0x0000e000ff069b82 */ /* 0x000e220000000a00 */
[----:B------:R-:W-:-:S04]  /*00a0*/  @!P1 IMAD R3, R2, R8, R5 ;  /* 0x0000000802039224 */ /* 0x000fc800078e0205 */
[----:B0-----:R-:W-:-:S06]  /*00b0*/  @!P1 IMAD.WIDE.U32 R6, R3, 0x4, R6 ;  /* 0x0000000403069825 */ /* 0x001fcc00078e0006 */
[----:B-1----:R-:W2:Y:S01]  /*00c0*/  @!P1 LDG.E.CONSTANT R7, desc[UR8][R6.64] ;  /* 0x0000000806079981 */ /* 0x002ea2000c1e9900 */
[----:B------:R-:W0:Y:S01]  /*00d0*/  S2UR UR5, SR_CgaCtaId ;  /* 0x00000000000579c3 */ /* 0x000e220000008800 */
[----:B------:R-:W-:Y:S01]  /*00e0*/  UMOV UR4, 0x400 ;  /* 0x0000040000047882 */ /* 0x000fe20000000000 */
[----:B------:R-:W-:Y:S01]  /*00f0*/  ISETP.EQ.OR P0, PT, R5, RZ, P1 ;  /* 0x000000ff0500720c */ /* 0x000fe20000f02670 */
[----:B------:R-:W-:Y:S01]  /*0100*/  BSSY.RECONVERGENT B0, `(.L_x_0) ;  /* 0x000000c000007945 */ /* 0x000fe20003800200 */
[----:B0-----:R-:W-:-:S06]  /*0110*/  ULEA UR4, UR5, UR4, 0x18 ;  /* 0x0000000405047291 */ /* 0x001fcc000f8ec0ff */
[----:B------:R-:W-:-:S05]  /*0120*/  LEA R4, R5, UR4, 0x2 ;  /* 0x0000000405047c11 */ /* 0x000fca000f8e10ff */
[----:B--2---:R-:W-:Y:S01]  /*0130*/  @!P1 STS [R4], R7 ;  /* 0x0000000704009388 */ /* 0x004fe20000000800 */
[----:B------:R-:W-:Y:S06]  /*0140*/  BAR.SYNC.DEFER_BLOCKING 0x0 ;  /* 0x0000000000007b1d */ /* 0x000fec0000010000 */
[----:B------:R-:W-:Y:S04]  /*0150*/  @!P0 LDS R0, [R4] ;  /* 0x0000000004008984 */ /* 0x000fe80000000800 */
[----:B------:R-:W0:Y:S02]  /*0160*/  @!P0 LDS R3, [R4+-0x4] ;  /* 0xfffffc0004038984 */ /* 0x000e240000000800 */
[----:B0-----:R-:W-:-:S05]  /*0170*/  @!P0 FADD R3, R0, -R3 ;  /* 0x8000000300038221 */ /* 0x001fca0000000000 */
[----:B------:R0:W-:Y:S01]  /*0180*/  @!P0 STS [R4+0xd0], R3 ;  /* 0x0000d00304008388 */ /* 0x0001e20000000800 */
[----:B------:R-:W-:Y:S05]  /*0190*/  @!P0 BRA `(.L_x_1) ;  /* 0x0000000000088947 */ /* 0x000fea0003800000 */
[----:B------:R-:W-:-:S13]  /*01a0*/  ISETP.NE.AND P0, PT, R5, RZ, PT ;  /* 0x000000ff0500720c */ /* 0x000fda0003f05270 */
[----:B------:R-:W-:Y:S01]  /*01b0*/  @!P0 STS [UR4+0xd0], RZ ;  /* 0x0000d0ffff008988 */ /* 0x000fe20008000804 */
.L_x_1:
[----:B------:R-:W-:Y:S05]  /*01c0*/  BSYNC.RECONVERGENT B0 ;  /* 0x0000000000007941 */ /* 0x000fea0003800200 */
.L_x_0:
[----:B------:R-:W-:Y:S06]  /*01d0*/  BAR.SYNC.DEFER_BLOCKING 0x0 ;  /* 0x0000000000007b1d */ /* 0x000fec0000010000 */
[----:B------:R-:W-:Y:S04]  /*01e0*/  BSSY.RECONVERGENT B0, `(.L_x_2) ;  /* 0x0000030000007945 */ /* 0x000fe80003800200 */
[----:B------:R-:W-:Y:S05]  /*01f0*/  @P1 BRA `(.L_x_3) ;  /* 0x0000000000b81947 */ /* 0x000fea0003800000 */
[----:B------:R-:W-:Y:S01]  /*0200*/  VIADD R6, R8, 0xffffffff ;  /* 0xffffffff08067836 */ /* 0x000fe20000000000 */
[C---:B0-----:R-:W-:Y:S01]  /*0210*/  VIMNMX.U32 R3, PT, PT, R5.reuse, 0x1, !PT ;  /* 0x0000000105037848 */ /* 0x041fe20007fe0000 */
[----:B------:R-:W-:Y:S01]  /*0220*/  LDS R0, [R4+0xd0] ;  /* 0x0000d00004007984 */ /* 0x000fe20000000800 */
[----:B------:R-:W-:Y:S01]  /*0230*/  VIMNMX.U32 R7, PT, PT, R5, 0x2, !PT ;  /* 0x0000000205077848 */ /* 0x000fe20007fe0000 */
[----:B------:R-:W-:Y:S01]  /*0240*/  BSSY.RECONVERGENT B1, `(.L_x_4) ;  /* 0x0000027000017945 */ /* 0x000fe20003800200 */
[----:B------:R-:W-:Y:S02]  /*0250*/  LEA R12, R3, UR4, 0x2 ;  /* 0x00000004030c7c11 */ /* 0x000fe4000f8e10ff */
[C-C-:B------:R-:W-:Y:S02]  /*0260*/  VIADDMNMX.U32 R3, R5.reuse, 0x1, R6.reuse, PT ;  /* 0x0000000105037846 */ /* 0x140fe40003800006 */
[C---:B------:R-:W-:Y:S02]  /*0270*/  VIMNMX.U32 R9, PT, PT, R5.reuse, 0x4, !PT ;  /* 0x0000000405097848 */ /* 0x040fe40007fe0000 */
[----:B------:R-:W-:-:S02]  /*0280*/  VIADDMNMX.U32 R8, R5, 0x2, R6, PT ;  /* 0x0000000205087846 */ /* 0x000fc40003800006 */
[----:B------:R-:W-:Y:S02]  /*0290*/  LEA R14, R7, UR4, 0x2 ;  /* 0x00000004070e7c11 */ /* 0x000fe4000f8e10ff */
[----:B------:R-:W-:Y:S01]  /*02a0*/  LEA R13, R3, UR4, 0x2 ;  /* 0x00000004030d7c11 */ /* 0x000fe2000f8e10ff */
[----:B------:R0:W1:Y:S01]  /*02b0*/  LDS R7, [R12+0xcc] ;  /* 0x0000cc000c077984 */ /* 0x0000620000000800 */
[----:B------:R-:W-:Y:S02]  /*02c0*/  LEA R15, R9, UR4, 0x2 ;  /* 0x00000004090f7c11 */ /* 0x000fe4000f8e10ff */
[----:B------:R-:W-:Y:S01]  /*02d0*/  LEA R8, R8, UR4, 0x2 ;  /* 0x0000000408087c11 */ /* 0x000fe2000f8e10ff */
[----:B------:R-:W2:Y:S01]  /*02e0*/  LDS R3, [R14+0xc8] ;  /* 0x0000c8000e037984 */ /* 0x000ea20000000800 */
[----:B------:R-:W-:-:S03]  /*02f0*/  VIADDMNMX.U32 R9, R5, 0x4, R6, PT ;  /* 0x0000000405097846 */ /* 0x000fc60003800006 */
[----:B------:R-:W3:Y:S01]  /*0300*/  LDS R6, [R13+0xd0] ;  /* 0x0000d0000d067984 */ /* 0x000ee20000000800 */
[----:B------:R-:W-:Y:S01]  /*0310*/  LEA R9, R9, UR4, 0x2 ;  /* 0x0000000409097c11 */ /* 0x000fe2000f8e10ff */
[----:B0-----:R-:W-:Y:S02]  /*0320*/  IMAD.MOV.U32 R12, RZ, RZ, 0x3daaaaab ;  /* 0x3daaaaabff0c7424 */ /* 0x001fe400078e00ff */
[----:B------:R-:W0:Y:S04]  /*0330*/  LDS R8, [R8+0xd0] ;  /* 0x0000d00008087984 */ /* 0x000e280000000800 */
[----:B------:R-:W4:Y:S04]  /*0340*/  LDS R11, [R15+0xc0] ;  /* 0x0000c0000f0b7984 */ /* 0x000f280000000800 */
[----:B------:R-:W5:Y:S01]  /*0350*/  LDS R10, [R9+0xd0] ;  /* 0x0000d000090a7984 */ /* 0x000f620000000800 */
[C---:B-1----:R-:W-:Y:S01]  /*0360*/  FADD R7, R0.reuse, R7 ;  /* 0x0000000700077221 */ /* 0x042fe20000000000 */
[----:B--2---:R-:W-:-:S03]  /*0370*/  FADD R3, R0, R3 ;  /* 0x0000000300037221 */ /* 0x004fc60000000000 */
[----:B---3--:R-:W-:Y:S01]  /*0380*/  FADD R6, R7, R6 ;  /* 0x0000000607067221 */ /* 0x008fe20000000000 */
[----:B------:R-:W-:Y:S02]  /*0390*/  IMAD.MOV.U32 R7, RZ, RZ, 0x41400000 ;  /* 0x41400000ff077424 */ /* 0x000fe400078e00ff */
[----:B0-----:R-:W-:Y:S01]  /*03a0*/  FADD R3, R3, R8 ;  /* 0x0000000803037221 */ /* 0x001fe20000000000 */
[----:B------:R-:W-:Y:S01]  /*03b0*/  FADD R6, RZ, R6 ;  /* 0x00000006ff067221 */ /* 0x000fe20000000000 */
[----:B----4-:R-:W-:-:S03]  /*03c0*/  FADD R11, R0, R11 ;  /* 0x0000000b000b7221 */ /* 0x010fc60000000000 */
[----:B------:R-:W-:Y:S01]  /*03d0*/  FADD R0, R6, R3 ;  /* 0x0000000306007221 */ /* 0x000fe20000000000 */
[----:B------:R-:W-:Y:S01]  /*03e0*/  FFMA R3, R12, -R7, 1 ;  /* 0x3f8000000c037423 */ /* 0x000fe20000000807 */
[----:B-----5:R-:W-:-:S03]  /*03f0*/  FADD R11, R11, R10 ;  /* 0x0000000a0b0b7221 */ /* 0x020fc60000000000 */
[----:B------:R-:W-:Y:S01]  /*0400*/  FFMA R3, R3, R12, 0.083333335816860198975 ;  /* 0x3daaaaab03037423 */ /* 0x000fe2000000000c */
[----:B------:R-:W-:-:S04]  /*0410*/  FADD R0, R0, R11 ;  /* 0x0000000b00007221 */ /* 0x000fc80000000000 */
[----:B------:R-:W0:Y:S01]  /*0420*/  FCHK P0, R0, 12 ;  /* 0x4140000000007902 */ /* 0x000e220000000000 */
[----:B------:R-:W-:-:S04]  /*0430*/  FFMA R6, R0, R3, RZ ;  /* 0x0000000300067223 */ /* 0x000fc800000000ff */
[----:B------:R-:W-:-:S04]  /*0440*/  FFMA R7, R6, -12, R0 ;  /* 0xc140000006077823 */ /* 0x000fc80000000000 */
[----:B------:R-:W-:Y:S01]  /*0450*/  FFMA R3, R3, R7, R6 ;  /* 0x0000000703037223 */ /* 0x000fe20000000006 */
[----:B0-----:R-:W-:Y:S06]  /*0460*/  @!P0 BRA `(.L_x_5) ;  /* 0x0000000000108947 */ /* 0x001fec0003800000 */
[----:B------:R-:W-:Y:S01]  /*0470*/  IMAD.MOV.U32 R3, RZ, RZ, 0x41400000 ;  /* 0x41400000ff037424 */ /* 0x000fe200078e00ff */
[----:B------:R-:W-:-:S07]  /*0480*/  MOV R6, 0x4a0 ;  /* 0x000004a000067802 */ /* 0x000fce0000000f00 */
[----:B------:R-:W-:Y:S05]  /*0490*/  CALL.REL.NOINC `($__internal_0_$__cuda_sm3x_div_rn_noftz_f32_slowpath) ;  /* 0x0000001000047944 */ /* 0x000fea0003c00000 */
[----:B------:R-:W-:-:S07]  /*04a0*/  IMAD.MOV.U32 R3, RZ, RZ, R0 ;  /* 0x000000ffff037224 */ /* 0x000fce00078e0000 */
.L_x_5:
[----:B------:R-:W-:Y:S05]  /*04b0*/  BSYNC.RECONVERGENT B1 ;  /* 0x0000000000017941 */ /* 0x000fea0003800200 */
.L_x_4:
[----:B------:R-:W-:-:S05]  /*04c0*/  FMNMX R3, RZ, R3, !PT ;  /* 0x00000003ff037209 */ /* 0x000fca0007800000 */
[----:B------:R1:W-:Y:S02]  /*04d0*/  STS [R4+0x1a0], R3 ;  /* 0x0001a00304007388 */ /* 0x0003e40000000800 */
.L_x_3:
[----:B------:R-:W-:Y:S05]  /*04e0*/  BSYNC.RECONVERGENT B0 ;  /* 0x0000000000007941 */ /* 0x000fea0003800200 */
.L_x_2:
[----:B------:R-:W-:Y:S01]  /*04f0*/  BAR.SYNC.DEFER_BLOCKING 0x0 ;  /* 0x0000000000007b1d */ /* 0x000fe20000010000 */
[----:B------:R-:W-:-:S13]  /*0500*/  ISETP.NE.AND P0, PT, R5, RZ, PT ;  /* 0x000000ff0500720c */ /* 0x000fda0003f05270 */
[----:B------:R-:W-:Y:S05]  /*0510*/  @P0 EXIT ;  /* 0x000000000000094d */ /* 0x000fea0003800000 */
[----:B------:R-:W2:Y:S01]  /*0520*/  LDC R0, c[0x0][0x3a4] ;  /* 0x0000e900ff007b82 */ /* 0x000ea20000000800 */
[----:B01----:R-:W-:Y:S01]  /*0530*/  IMAD.MOV.U32 R3, RZ, RZ, RZ ;  /* 0x000000ffff037224 */ /* 0x003fe200078e00ff */
[----:B--2---:R-:W-:-:S13]  /*0540*/  ISETP.GE.AND P0, PT, R0, 0x1, PT ;  /* 0x000000010000780c */ /* 0x004fda0003f06270 */
[----:B------:R-:W-:Y:S05]  /*0550*/  @!P0 BRA `(.L_x_6) ;  /* 0x0000000000e88947 */ /* 0x000fea0003800000 */
[C---:B------:R-:W-:Y:S01]  /*0560*/  ISETP.GE.U32.AND P2, PT, R0.reuse, 0x10, PT ;  /* 0x000000100000780c */ /* 0x040fe20003f46070 */
[----:B------:R-:W-:Y:S01]  /*0570*/  IMAD.MOV.U32 R3, RZ, RZ, RZ ;  /* 0x000000ffff037224 */ /* 0x000fe200078e00ff */
[----:B------:R-:W-:Y:S01]  /*0580*/  LOP3.LUT R21, R0, 0xf, RZ, 0xc0, !PT ;  /* 0x0000000f00157812 */ /* 0x000fe200078ec0ff */
[----:B------:R-:W-:-:S03]  /*0590*/  IMAD.MOV.U32 R20, RZ, RZ, RZ ;  /* 0x000000ffff147224 */ /* 0x000fc600078e00ff */
[----:B------:R-:W-:-:S07]  /*05a0*/  ISETP.NE.AND P1, PT, R21, RZ, PT ;  /* 0x000000ff1500720c */ /* 0x000fce0003f25270 */
[----:B------:R-:W-:Y:S06]  /*05b0*/  @!P2 BRA `(.L_x_7) ;  /* 0x000000000050a947 */ /* 0x000fec0003800000 */
[----:B------:R-:W-:Y:S01]  /*05c0*/  LOP3.LUT R20, R0, 0x7ffffff0, RZ, 0xc0, !PT ;  /* 0x7ffffff000147812 */ /* 0x000fe200078ec0ff */
[----:B------:R-:W-:Y:S01]  /*05d0*/  IMAD.MOV.U32 R3, RZ, RZ, RZ ;  /* 0x000000ffff037224 */ /* 0x000fe200078e00ff */
[----:B------:R-:W-:-:S03]  /*05e0*/  UIADD3 UR5, UPT, UPT, UR4, 0x1d0, URZ ;  /* 0x000001d004057890 */ /* 0x000fc6000fffe0ff */
[----:B------:R-:W-:-:S09]  /*05f0*/  IMAD.MOV R22, RZ, RZ, -R20 ;  /* 0x000000ffff167224 */ /* 0x000fd200078e0a14 */
.L_x_8:
[----:B------:R-:W0:Y:S01]  /*0600*/  LDS.128 R4, [UR5+-0x30] ;  /* 0xffffd005ff047984 */ /* 0x000e220008000c00 */
[----:B------:R-:W-:-:S03]  /*0610*/  VIADD R22, R22, 0x10 ;  /* 0x0000001016167836 */ /* 0x000fc60000000000 */
[----:B------:R-:W1:Y:S02]  /*0620*/  LDS.128 R8, [UR5+-0x20] ;  /* 0xffffe005ff087984 */ /* 0x000e640008000c00 */
[----:B------:R-:W-:Y:S02]  /*0630*/  ISETP.NE.AND P2, PT, R22, RZ, PT ;  /* 0x000000ff1600720c */ /* 0x000fe40003f45270 */
[----:B------:R-:W2:Y:S04]  /*0640*/  LDS.128 R12, [UR5+-0x10] ;  /* 0xfffff005ff0c7984 */ /* 0x000ea80008000c00 */
[----:B------:R-:W3:Y:S01]  /*0650*/  LDS.128 R16, [UR5] ;  /* 0x00000005ff107984 */ /* 0x000ee20008000c00 */
[----:B------:R-:W-:Y:S01]  /*0660*/  UIADD3 UR5, UPT, UPT, UR5, 0x40, URZ ;  /* 0x0000004005057890 */ /* 0x000fe2000fffe0ff */
[----:B0-----:R-:W-:-:S04]  /*0670*/  FMNMX3 R4, R3, R4, R5, !PT ;  /* 0x0000000403047276 */ /* 0x001fc80007800005 */
[----:B------:R-:W-:-:S04]  /*0680*/  FMNMX3 R4, R4, R6, R7, !PT ;  /* 0x0000000604047276 */ /* 0x000fc80007800007 */
[----:B-1----:R-:W-:-:S04]  /*0690*/  FMNMX3 R4, R4, R8, R9, !PT ;  /* 0x0000000804047276 */ /* 0x002fc80007800009 */
[----:B------:R-:W-:-:S04]  /*06a0*/  FMNMX3 R4, R4, R10, R11, !PT ;  /* 0x0000000a04047276 */ /* 0x000fc8000780000b */
[----:B--2---:R-:W-:-:S04]  /*06b0*/  FMNMX3 R4, R4, R12, R13, !PT ;  /* 0x0000000c04047276 */ /* 0x004fc8000780000d */
[----:B------:R-:W-:-:S04]  /*06c0*/  FMNMX3 R4, R4, R14, R15, !PT ;  /* 0x0000000e04047276 */ /* 0x000fc8000780000f */
[----:B---3--:R-:W-:-:S04]  /*06d0*/  FMNMX3 R4, R4, R16, R17, !PT ;  /* 0x0000001004047276 */ /* 0x008fc80007800011 */
[----:B------:R-:W-:Y:S01]  /*06e0*/  FMNMX3 R3, R4, R18, R19, !PT ;  /* 0x0000001204037276 */ /* 0x000fe20007800013 */
[----:B------:R-:W-:Y:S06]  /*06f0*/  @P2 BRA `(.L_x_8) ;  /* 0xfffffffc00c02947 */ /* 0x000fec000383ffff */
.L_x_7:
[----:B------:R-:W-:Y:S05]  /*0700*/  @!P1 BRA `(.L_x_6) ;  /* 0x00000000007c9947 */ /* 0x000fea0003800000 */
[----:B------:R-:W-:Y:S02]  /*0710*/  ISETP.GE.U32.AND P1, PT, R21, 0x8, PT ;  /* 0x000000081500780c */ /* 0x000fe40003f26070 */
[----:B------:R-:W-:-:S04]  /*0720*/  LOP3.LUT R13, R0, 0x7, RZ, 0xc0, !PT ;  /* 0x00000007000d7812 */ /* 0x000fc800078ec0ff */
[----:B------:R-:W-:-:S07]  /*0730*/  ISETP.NE.AND P2, PT, R13, RZ, PT ;  /* 0x000000ff0d00720c */ /* 0x000fce0003f45270 */
[----:B------:R-:W-:Y:S06]  /*0740*/  @!P1 BRA `(.L_x_9) ;  /* 0x0000000000209947 */ /* 0x000fec0003800000 */
[C---:B------:R-:W-:Y:S01]  /*0750*/  LEA R12, R20.reuse, UR4, 0x2 ;  /* 0x00000004140c7c11 */ /* 0x040fe2000f8e10ff */
[----:B------:R-:W-:-:S04]  /*0760*/  VIADD R20, R20, 0x8 ;  /* 0x0000000814147836 */ /* 0x000fc80000000000 */
[----:B------:R-:W0:Y:S04]  /*0770*/  LDS.128 R4, [R12+0x1a0] ;  /* 0x0001a0000c047984 */ /* 0x000e280000000c00 */
[----:B------:R-:W1:Y:S01]  /*0780*/  LDS.128 R8, [R12+0x1b0] ;  /* 0x0001b0000c087984 */ /* 0x000e620000000c00 */
[----:B0-----:R-:W-:-:S04]  /*0790*/  FMNMX3 R4, R3, R4, R5, !PT ;  /* 0x0000000403047276 */ /* 0x001fc80007800005 */
[----:B------:R-:W-:-:S04]  /*07a0*/  FMNMX3 R4, R4, R6, R7, !PT ;  /* 0x0000000604047276 */ /* 0x000fc80007800007 */
[----:B-1----:R-:W-:-:S04]  /*07b0*/  FMNMX3 R4, R4, R8, R9, !PT ;  /* 0x0000000804047276 */ /* 0x002fc80007800009 */
[----:B------:R-:W-:-:S07]  /*07c0*/  FMNMX3 R3, R4, R10, R11, !PT ;  /* 0x0000000a04037276 */ /* 0x000fce000780000b */
.L_x_9:
[----:B------:R-:W-:Y:S05]  /*07d0*/  @!P2 BRA `(.L_x_6) ;  /* 0x000000000048a947 */ /* 0x000fea0003800000 */
[----:B------:R-:W-:Y:S02]  /*07e0*/  ISETP.GE.U32.AND P1, PT, R13, 0x4, PT ;  /* 0x000000040d00780c */ /* 0x000fe40003f26070 */
[----:B------:R-:W-:-:S04]  /*07f0*/  LOP3.LUT R8, R0, 0x3, RZ, 0xc0, !PT ;  /* 0x0000000300087812 */ /* 0x000fc800078ec0ff */
[----:B------:R-:W-:-:S07]  /*0800*/  ISETP.NE.AND P2, PT, R8, RZ, PT ;  /* 0x000000ff0800720c */ /* 0x000fce0003f45270 */
[C---:B------:R-:W-:Y:S01]  /*0810*/  @P1 LEA R4, R20.reuse, UR4, 0x2 ;  /* 0x0000000414041c11 */ /* 0x040fe2000f8e10ff */
[----:B------:R-:W-:-:S05]  /*0820*/  @P1 VIADD R20, R20, 0x4 ;  /* 0x0000000414141836 */ /* 0x000fca0000000000 */
[----:B------:R-:W0:Y:S02]  /*0830*/  @P1 LDS.128 R4, [R4+0x1a0] ;  /* 0x0001a00004041984 */ /* 0x000e240000000c00 */
[----:B0-----:R-:W-:-:S04]  /*0840*/  @P1 FMNMX3 R5, R3, R4, R5, !PT ;  /* 0x0000000403051276 */ /* 0x001fc80007800005 */
[----:B------:R-:W-:Y:S01]  /*0850*/  @P1 FMNMX3 R3, R5, R6, R7, !PT ;  /* 0x0000000605031276 */ /* 0x000fe20007800007 */
[----:B------:R-:W-:Y:S06]  /*0860*/  @!P2 BRA `(.L_x_6) ;  /* 0x000000000024a947 */ /* 0x000fec0003800000 */
[----:B------:R-:W-:Y:S01]  /*0870*/  LEA R20, R20, UR4, 0x2 ;  /* 0x0000000414147c11 */ /* 0x000fe2000f8e10ff */
[----:B------:R-:W-:-:S04]  /*0880*/  IMAD.MOV R8, RZ, RZ, -R8 ;  /* 0x000000ffff087224 */ /* 0x000fc800078e0a08 */
[----:B------:R-:W-:-:S07]  /*0890*/  VIADD R20, R20, 0x1a0 ;  /* 0x000001a014147836 */ /* 0x000fce0000000000 */
.L_x_10:
[----:B------:R0:W1:Y:S01]  /*08a0*/  LDS R4, [R20] ;  /* 0x0000000014047984 */ /* 0x0000620000000800 */
[----:B------:R-:W-:-:S05]  /*08b0*/  VIADD R8, R8, 0x1 ;  /* 0x0000000108087836 */ /* 0x000fca0000000000 */
[----:B------:R-:W-:Y:S02]  /*08c0*/  ISETP.NE.AND P1, PT, R8, RZ, PT ;  /* 0x000000ff0800720c */ /* 0x000fe40003f25270 */
[----:B0-----:R-:W-:Y:S02]  /*08d0*/  IADD3 R20, PT, PT, R20, 0x4, RZ ;  /* 0x0000000414147810 */ /* 0x001fe40007ffe0ff */
[----:B-1----:R-:W-:-:S09]  /*08e0*/  FMNMX R3, R4, R3, !PT ;  /* 0x0000000304037209 */ /* 0x002fd20007800000 */
[----:B------:R-:W-:Y:S05]  /*08f0*/  @P1 BRA `(.L_x_10) ;  /* 0xfffffffc00e81947 */ /* 0x000fea000383ffff */
.L_x_6:
[----:B------:R-:W0:Y:S01]  /*0900*/  LDC.64 R4, c[0x0][0x390] ;  /* 0x0000e400ff047b82 */ /* 0x000e220000000a00 */
[----:B------:R-:W-:Y:S02]  /*0910*/  IMAD.SHL.U32 R7, R2, 0x40, RZ ;  /* 0x0000004002077824 */ /* 0x000fe400078e00ff */
[----:B------:R-:W-:Y:S02]  /*0920*/  IMAD.MOV.U32 R23, RZ, RZ, RZ ;  /* 0x000000ffff177224 */ /* 0x000fe400078e00ff */
[----:B0-----:R-:W-:-:S05]  /*0930*/  IMAD.WIDE.U32 R4, R7, 0x4, R4 ;  /* 0x0000000407047825 */ /* 0x001fca00078e0004 */
[----:B------:R0:W-:Y:S01]  /*0940*/  STG.E desc[UR8][R4.64], R3 ;  /* 0x0000000304007986 */ /* 0x0001e2000c101908 */
[----:B------:R-:W-:Y:S05]  /*0950*/  @!P0 BRA `(.L_x_11) ;  /* 0x0000000400248947 */ /* 0x000fea0003800000 */
[C---:B------:R-:W-:Y:S01]  /*0960*/  ISETP.GE.U32.AND P0, PT, R0.reuse, 0x10, PT ;  /* 0x000000100000780c */ /* 0x040fe20003f06070 */
[----:B------:R-:W-:Y:S01]  /*0970*/  IMAD.MOV.U32 R23, RZ, RZ, RZ ;  /* 0x000000ffff177224 */ /* 0x000fe200078e00ff */
[----:B------:R-:W-:Y:S01]  /*0980*/  LOP3.LUT R7, R0, 0xf, RZ, 0xc0, !PT ;  /* 0x0000000f00077812 */ /* 0x000fe200078ec0ff */
[----:B0-----:R-:W-:-:S03]  /*0990*/  IMAD.MOV.U32 R3, RZ, RZ, RZ ;  /* 0x000000ffff037224 */ /* 0x001fc600078e00ff */
[----:B------:R-:W-:-:S07]  /*09a0*/  ISETP.NE.AND P1, PT, R7, RZ, PT ;  /* 0x000000ff0700720c */ /* 0x000fce0003f25270 */
[----:B------:R-:W-:Y:S06]  /*09b0*/  @!P0 BRA `(.L_x_12) ;  /* 0x0000000000708947 */ /* 0x000fec0003800000 */
[----:B------:R-:W-:Y:S01]  /*09c0*/  LOP3.LUT R3, R0, 0x7ffffff0, RZ, 0xc0, !PT ;  /* 0x7ffffff000037812 */ /* 0x000fe200078ec0ff */
[----:B------:R-:W-:Y:S01]  /*09d0*/  IMAD.MOV.U32 R23, RZ, RZ, RZ ;  /* 0x000000ffff177224 */ /* 0x000fe200078e00ff */
[----:B------:R-:W-:-:S03]  /*09e0*/  UIADD3 UR5, UPT, UPT, UR4, 0x1d0, URZ ;  /* 0x000001d004057890 */ /* 0x000fc6000fffe0ff */
[----:B------:R-:W-:-:S09]  /*09f0*/  IMAD.MOV R6, RZ, RZ, -R3 ;  /* 0x000000ffff067224 */ /* 0x000fd200078e0a03 */
.L_x_13:
[----:B------:R-:W0:Y:S01]  /*0a00*/  LDS.128 R8, [UR5+-0x30] ;  /* 0xffffd005ff087984 */ /* 0x000e220008000c00 */
[----:B------:R-:W-:-:S03]  /*0a10*/  VIADD R6, R6, 0x10 ;  /* 0x0000001006067836 */ /* 0x000fc60000000000 */
[----:B------:R-:W1:Y:S02]  /*0a20*/  LDS.128 R12, [UR5+-0x20] ;  /* 0xffffe005ff0c7984 */ /* 0x000e640008000c00 */
[----:B------:R-:W-:Y:S02]  /*0a30*/  ISETP.NE.AND P0, PT, R6, RZ, PT ;  /* 0x000000ff0600720c */ /* 0x000fe40003f05270 */
[----:B------:R-:W2:Y:S01]  /*0a40*/  LDS.128 R16, [UR5+-0x10] ;  /* 0xfffff005ff107984 */ /* 0x000ea20008000c00 */
[----:B0-----:R-:W-:-:S03]  /*0a50*/  FADD R8, R8, R23 ;  /* 0x0000001708087221 */ /* 0x001fc60000000000 */
[----:B------:R-:W0:Y:S01]  /*0a60*/  LDS.128 R20, [UR5] ;  /* 0x00000005ff147984 */ /* 0x000e220008000c00 */
[----:B------:R-:W-:Y:S01]  /*0a70*/  UIADD3 UR5, UPT, UPT, UR5, 0x40, URZ ;  /* 0x0000004005057890 */ /* 0x000fe2000fffe0ff */
[----:B------:R-:W-:-:S04]  /*0a80*/  FADD R9, R9, R8 ;  /* 0x0000000809097221 */ /* 0x000fc80000000000 */
[----:B------:R-:W-:-:S04]  /*0a90*/  FADD R10, R10, R9 ;  /* 0x000000090a0a7221 */ /* 0x000fc80000000000 */
[----:B------:R-:W-:-:S04]  /*0aa0*/  FADD R11, R11, R10 ;  /* 0x0000000a0b0b7221 */ /* 0x000fc80000000000 */
[----:B-1----:R-:W-:-:S04]  /*0ab0*/  FADD R12, R11, R12 ;  /* 0x0000000c0b0c7221 */ /* 0x002fc80000000000 */
[----:B------:R-:W-:-:S04]  /*0ac0*/  FADD R13, R13, R12 ;  /* 0x0000000c0d0d7221 */ /* 0x000fc80000000000 */
[----:B------:R-:W-:-:S04]  /*0ad0*/  FADD R14, R14, R13 ;  /* 0x0000000d0e0e7221 */ /* 0x000fc80000000000 */
[----:B------:R-:W-:-:S04]  /*0ae0*/  FADD R15, R15, R14 ;  /* 0x0000000e0f0f7221 */ /* 0x000fc80000000000 */
[----:B--2---:R-:W-:-:S04]  /*0af0*/  FADD R16, R15, R16 ;  /* 0x000000100f107221 */ /* 0x004fc80000000000 */
[----:B------:R-:W-:-:S04]  /*0b00*/  FADD R17, R17, R16 ;  /* 0x0000001011117221 */ /* 0x000fc80000000000 */
[----:B------:R-:W-:-:S04]  /*0b10*/  FADD R18, R18, R17 ;  /* 0x0000001112127221 */ /* 0x000fc80000000000 */
[----:B------:R-:W-:-:S04]  /*0b20*/  FADD R19, R19, R18 ;  /* 0x0000001213137221 */ /* 0x000fc80000000000 */
[----:B0-----:R-:W-:-:S04]  /*0b30*/  FADD R20, R19, R20 ;  /* 0x0000001413147221 */ /* 0x001fc80000000000 */
[----:B------:R-:W-:-:S04]  /*0b40*/  FADD R21, R21, R20 ;  /* 0x0000001415157221 */ /* 0x000fc80000000000 */
[----:B------:R-:W-:-:S04]  /*0b50*/  FADD R22, R22, R21 ;  /* 0x0000001516167221 */ /* 0x000fc80000000000 */
[----:B------:R-:W-:Y:S01]  /*0b60*/  FADD R23, R23, R22 ;  /* 0x0000001617177221 */ /* 0x000fe20000000000 */
[----:B------:R-:W-:Y:S06]  /*0b70*/  @P0 BRA `(.L_x_13) ;  /* 0xfffffffc00a00947 */ /* 0x000fec000383ffff */
.L_x_12:
        /* <DEDUP_REMOVED lines=9> */
[----:B0-----:R-:W-:-:S04]  /*0c10*/  FADD R8, R23, R8 ;  /* 0x0000000817087221 */ /* 0x001fc80000000000 */
[----:B------:R-:W-:-:S04]  /*0c20*/  FADD R9, R8, R9 ;  /* 0x0000000908097221 */ /* 0x000fc80000000000 */
[----:B------:R-:W-:-:S04]  /*0c30*/  FADD R10, R9, R10 ;  /* 0x0000000a090a7221 */ /* 0x000fc80000000000 */
[----:B------:R-:W-:-:S04]  /*0c40*/  FADD R11, R10, R11 ;  /* 0x0000000b0a0b7221 */ /* 0x000fc80000000000 */
[----:B-1----:R-:W-:-:S04]  /*0c50*/  FADD R12, R11, R12 ;  /* 0x0000000c0b0c7221 */ /* 0x002fc80000000000 */
[----:B------:R-:W-:-:S04]  /*0c60*/  FADD R13, R12, R13 ;  /* 0x0000000d0c0d7221 */ /* 0x000fc80000000000 */
[----:B------:R-:W-:-:S04]  /*0c70*/  FADD R14, R13, R14 ;  /* 0x0000000e0d0e7221 */ /* 0x000fc80000000000 */
[----:B------:R-:W-:-:S07]  /*0c80*/  FADD R23, R14, R15 ;  /* 0x0000000f0e177221 */ /* 0x000fce0000000000 */
.L_x_14:
[----:B------:R-:W-:Y:S05]  /*0c90*/  @!P1 BRA `(.L_x_11) ;  /* 0x0000000000549947 */ /* 0x000fea0003800000 */
[----:B------:R-:W-:Y:S02]  /*0ca0*/  ISETP.GE.U32.AND P0, PT, R16, 0x4, PT ;  /* 0x000000041000780c */ /* 0x000fe40003f06070 */
[----:B------:R-:W-:-:S04]  /*0cb0*/  LOP3.LUT R6, R0, 0x3, RZ, 0xc0, !PT ;  /* 0x0000000300067812 */ /* 0x000fc800078ec0ff */
[----:B------:R-:W-:-:S07]  /*0cc0*/  ISETP.NE.AND P1, PT, R6, RZ, PT ;  /* 0x000000ff0600720c */ /* 0x000fce0003f25270 */
[----:B------:R-:W-:Y:S06]  /*0cd0*/  @!P0 BRA `(.L_x_15) ;  /* 0x00000000001c8947 */ /* 0x000fec0003800000 */
[C---:B------:R-:W-:Y:S01]  /*0ce0*/  LEA R8, R3.reuse, UR4, 0x2 ;  /* 0x0000000403087c11 */ /* 0x040fe2000f8e10ff */
[----:B------:R-:W-:-:S05]  /*0cf0*/  VIADD R3, R3, 0x4 ;  /* 0x0000000403037836 */ /* 0x000fca0000000000 */
[----:B------:R-:W0:Y:S02]  /*0d00*/  LDS.128 R8, [R8+0x1a0] ;  /* 0x0001a00008087984 */ /* 0x000e240000000c00 */
[----:B0-----:R-:W-:-:S04]  /*0d10*/  FADD R12, R23, R8 ;  /* 0x00000008170c7221 */ /* 0x001fc80000000000 */
[----:B------:R-:W-:-:S04]  /*0d20*/  FADD R9, R12, R9 ;  /* 0x000000090c097221 */ /* 0x000fc80000000000 */
[----:B------:R-:W-:-:S04]  /*0d30*/  FADD R10, R9, R10 ;  /* 0x0000000a090a7221 */ /* 0x000fc80000000000 */
[----:B------:R-:W-:-:S07]  /*0d40*/  FADD R23, R10, R11 ;  /* 0x0000000b0a177221 */ /* 0x000fce0000000000 */
.L_x_15:
[----:B------:R-:W-:Y:S05]  /*0d50*/  @!P1 BRA `(.L_x_11) ;  /* 0x0000000000249947 */ /* 0x000fea0003800000 */
[----:B------:R-:W-:Y:S01]  /*0d60*/  LEA R3, R3, UR4, 0x2 ;  /* 0x0000000403037c11 */ /* 0x000fe2000f8e10ff */
[----:B------:R-:W-:-:S04]  /*0d70*/  IMAD.MOV R6, RZ, RZ, -R6 ;  /* 0x000000ffff067224 */ /* 0x000fc800078e0a06 */
[----:B------:R-:W-:-:S07]  /*0d80*/  VIADD R3, R3, 0x1a0 ;  /* 0x000001a003037836 */ /* 0x000fce0000000000 */
.L_x_16:
[----:B------:R0:W1:Y:S01]  /*0d90*/  LDS R8, [R3] ;  /* 0x0000000003087984 */ /* 0x0000620000000800 */
[----:B------:R-:W-:-:S04]  /*0da0*/  IADD3 R6, PT, PT, R6, 0x1, RZ ;  /* 0x0000000106067810 */ /* 0x000fc80007ffe0ff */
[----:B------:R-:W-:Y:S01]  /*0db0*/  ISETP.NE.AND P0, PT, R6, RZ, PT ;  /* 0x000000ff0600720c */ /* 0x000fe20003f05270 */
[----:B0-----:R-:W-:Y:S02]  /*0dc0*/  VIADD R3, R3, 0x4 ;  /* 0x0000000403037836 */ /* 0x001fe40000000000 */
[----:B-1----:R-:W-:-:S10]  /*0dd0*/  FADD R23, R8, R23 ;  /* 0x0000001708177221 */ /* 0x002fd40000000000 */
[----:B------:R-:W-:Y:S05]  /*0de0*/  @P0 BRA `(.L_x_16) ;  /* 0xfffffffc00e80947 */ /* 0x000fea000383ffff */
.L_x_11:
[----:B0-----:R-:W-:-:S04]  /*0df0*/  I2FP.F32.S32 R3, R0 ;  /* 0x0000000000037245 */ /* 0x001fc80000201400 */
[----:B------:R-:W0:Y:S08]  /*0e00*/  MUFU.RCP R0, R3 ;  /* 0x0000000300007308 */ /* 0x000e300000001000 */
[----:B------:R-:W1:Y:S01]  /*0e10*/  FCHK P0, R23, R3 ;  /* 0x0000000317007302 */ /* 0x000e620000000000 */
[----:B0-----:R-:W-:-:S04]  /*0e20*/  FFMA R7, -R3, R0, 1 ;  /* 0x3f80000003077423 */ /* 0x001fc80000000100 */
[----:B------:R-:W-:-:S04]  /*0e30*/  FFMA R0, R0, R7, R0 ;  /* 0x0000000700007223 */ /* 0x000fc80000000000 */
[----:B------:R-:W-:-:S04]  /*0e40*/  FFMA R6, R0, R23, RZ ;  /* 0x0000001700067223 */ /* 0x000fc800000000ff */
[----:B------:R-:W-:-:S04]  /*0e50*/  FFMA R7, -R3, R6, R23 ;  /* 0x0000000603077223 */ /* 0x000fc80000000117 */
[----:B------:R-:W-:Y:S01]  /*0e60*/  FFMA R9, R0, R7, R6 ;  /* 0x0000000700097223 */ /* 0x000fe20000000006 */
[----:B-1----:R-:W-:Y:S06]  /*0e70*/  @!P0 BRA `(.L_x_17) ;  /* 0x0000000000108947 */ /* 0x002fec0003800000 */
[----:B------:R-:W-:Y:S01]  /*0e80*/  IMAD.MOV.U32 R0, RZ, RZ, R23 ;  /* 0x000000ffff007224 */ /* 0x000fe200078e0017 */
[----:B------:R-:W-:-:S07]  /*0e90*/  MOV R6, 0xeb0 ;  /* 0x00000eb000067802 */ /* 0x000fce0000000f00 */
[----:B------:R-:W-:Y:S05]  /*0ea0*/  CALL.REL.NOINC `($__internal_0_$__cuda_sm3x_div_rn_noftz_f32_slowpath) ;  /* 0x0000000400807944 */ /* 0x000fea0003c00000 */
[----:B------:R-:W-:-:S07]  /*0eb0*/  IMAD.MOV.U32 R9, RZ, RZ, R0 ;  /* 0x000000ffff097224 */ /* 0x000fce00078e0000 */
.L_x_17:
[----:B------:R-:W0:Y:S01]  /*0ec0*/  LDCU UR5, c[0x0][0x3a4] ;  /* 0x00007480ff0577ac */ /* 0x000e220008000800 */
[----:B------:R-:W1:Y:S01]  /*0ed0*/  S2UR UR6, SR_CgaCtaId ;  /* 0x00000000000679c3 */ /* 0x000e620000008800 */
[----:B------:R-:W-:Y:S01]  /*0ee0*/  STG.E desc[UR8][R4.64+0x4], R9 ;  /* 0x0000040904007986 */ /* 0x000fe2000c101908 */
[----:B0-----:R-:W-:-:S03]  /*0ef0*/  ULEA UR4, UR5, UR4, 0x2 ;  /* 0x0000000405047291 */ /* 0x001fc6000f8e10ff */
[----:B------:R-:W-:Y:S02]  /*0f00*/  UMOV UR5, 0x400 ;  /* 0x0000040000057882 */ /* 0x000fe40000000000 */
[----:B-1----:R-:W-:-:S04]  /*0f10*/  ULEA UR5, UR6, UR5, 0x18 ;  /* 0x0000000506057291 */ /* 0x002fc8000f8ec0ff */
[----:B------:R-:W0:Y:S04]  /*0f20*/  LDS R0, [UR4+0xc0] ;  /* 0x0000c004ff007984 */ /* 0x000e280008000800 */
[----:B------:R-:W1:Y:S04]  /*0f30*/  LDS R3, [UR4+0xc4] ;  /* 0x0000c404ff037984 */ /* 0x000e680008000800 */
[----:B------:R-:W2:Y:S04]  /*0f40*/  LDS R7, [UR4+0xc8] ;  /* 0x0000c804ff077984 */ /* 0x000ea80008000800 */
[----:B------:R-:W3:Y:S04]  /*0f50*/  LDS R11, [UR4+0xcc] ;  /* 0x0000cc04ff0b7984 */ /* 0x000ee80008000800 */
[----:B------:R-:W4:Y:S04]  /*0f60*/  LDS R15, [UR4+-0x4] ;  /* 0xfffffc04ff0f7984 */ /* 0x000f280008000800 */
[----:B------:R-:W5:Y:S01]  /*0f70*/  LDS R8, [UR5] ;  /* 0x00000005ff087984 */ /* 0x000f620008000800 */
[----:B0-----:R-:W-:-:S04]  /*0f80*/  FADD R0, RZ, R0 ;  /* 0x00000000ff007221 */ /* 0x001fc80000000000 */
[----:B-1----:R-:W-:-:S04]  /*0f90*/  FADD R0, R0, R3 ;  /* 0x0000000300007221 */ /* 0x002fc80000000000 */
[----:B--2---:R-:W-:Y:S02]  /*0fa0*/  FADD R0, R0, R7 ;  /* 0x0000000700007221 */ /* 0x004fe40000000000 */
[----:B------:R-:W0:Y:S02]  /*0fb0*/  LDC.64 R6, c[0x0][0x398] ;  /* 0x0000e600ff067b82 */ /* 0x000e240000000a00 */
[----:B---3--:R-:W-:-:S04]  /*0fc0*/  FADD R0, R0, R11 ;  /* 0x0000000b00007221 */ /* 0x008fc80000000000 */
[----:B------:R-:W-:Y:S01]  /*0fd0*/  FMUL R13, R0, 0.25 ;  /* 0x3e800000000d7820 */ /* 0x000fe20000400000 */
[----:B----4-:R1:W-:Y:S01]  /*0fe0*/  STG.E desc[UR8][R4.64+0x10], R15 ;  /* 0x0000100f04007986 */ /* 0x0103e2000c101908 */
[C---:B------:R-:W-:Y:S01]  /*0ff0*/  FSETP.GT.AND P0, PT, R15.reuse, 0.5, PT ;  /* 0x3f0000000f00780b */ /* 0x040fe20003f04000 */
[----:B-----5:R-:W-:Y:S02]  /*1000*/  FADD R17, R15, -R8 ;  /* 0x800000080f117221 */ /* 0x020fe40000000000 */
[----:B------:R1:W-:Y:S04]  /*1010*/  STG.E desc[UR8][R4.64+0x8], R13 ;  /* 0x0000080d04007986 */ /* 0x0003e8000c101908 */
[----:B------:R1:W-:Y:S01]  /*1020*/  STG.E desc[UR8][R4.64+0xc], R17 ;  /* 0x00000c1104007986 */ /* 0x0003e2000c101908 */
[----:B0-----:R-:W-:-:S05]  /*1030*/  IMAD.WIDE.U32 R2, R2, 0x4, R6 ;  /* 0x0000000402027825 */ /* 0x001fca00078e0006 */
[----:B------:R-:W-:Y:S01]  /*1040*/  @P0 FMUL R7, R11, -2 ;  /* 0xc00000000b070820 */ /* 0x000fe20000400000 */
[----:B-1----:R-:W-:Y:S06]  /*1050*/  @P0 BRA `(.L_x_18) ;  /* 0x0000000000200947 */ /* 0x002fec0003800000 */
[----:B------:R-:W-:-:S04]  /*1060*/  FSETP.GT.AND P0, PT, R11, 0.050000000745058059692, PT ;  /* 0x3d4ccccd0b00780b */ /* 0x000fc80003f04000 */
[----:B------:R-:W-:-:S04]  /*1070*/  FSETP.LEU.OR P0, PT, R15, 0.20000000298023223877, !P0 ;  /* 0x3e4ccccd0f00780b */ /* 0x000fc8000470b400 */
[----:B------:R-:W-:-:S09]  /*1080*/  FSETP.GEU.OR P2, PT, R15, 0.10000000149011611938, !P0 ;  /* 0x3dcccccd0f00780b */ /* 0x000fd2000474e400 */
[C---:B------:R-:W-:Y:S01]  /*1090*/  @P0 FMUL R0, R11.reuse, 1.5 ;  /* 0x3fc000000b000820 */ /* 0x040fe20000400000 */
[C---:B------:R-:W-:Y:S01]  /*10a0*/  @P0 FSETP.GT.AND P1, PT, R11.reuse, RZ, PT ;  /* 0x000000ff0b00020b */ /* 0x040fe20003f24000 */
[----:B------:R-:W-:-:S03]  /*10b0*/  @!P0 FMUL R7, R11, 0.30000001192092895508 ;  /* 0x3e99999a0b078820 */ /* 0x000fc60000400000 */
[----:B------:R-:W-:-:S05]  /*10c0*/  @!P2 FSEL R11, R0, R11, P1 ;  /* 0x0000000b000ba208 */ /* 0x000fca0000800000 */
[----:B------:R-:W-:-:S07]  /*10d0*/  @P0 IMAD.MOV.U32 R7, RZ, RZ, R11 ;  /* 0x000000ffff070224 */ /* 0x000fce00078e000b */
.L_x_18:
[----:B------:R-:W-:Y:S04]  /*10e0*/  STG.E desc[UR8][R2.64], R7 ;  /* 0x0000000702007986 */ /* 0x000fe8000c101908 */
[----:B------:R-:W-:Y:S04]  /*10f0*/  STG.E desc[UR8][R4.64+0x14], R7 ;  /* 0x0000140704007986 */ /* 0x000fe8000c101908 */
[----:B------:R-:W-:Y:S04]  /*1100*/  STG.E desc[UR8][R4.64+0x18], RZ ;  /* 0x000018ff04007986 */ /* 0x000fe8000c101908 */
        /* <DEDUP_REMOVED lines=56> */
[----:B------:R-:W-:Y:S01]  /*1490*/  STG.E desc[UR8][R4.64+0xfc], RZ ;  /* 0x0000fcff04007986 */ /* 0x000fe2000c101908 */
[----:B------:R-:W-:Y:S05]  /*14a0*/  EXIT ;  /* 0x000000000000794d */ /* 0x000fea0003800000 */
        .weak           $__internal_0_$__cuda_sm3x_div_rn_noftz_f32_slowpath
        .type           $__internal_0_$__cuda_sm3x_div_rn_noftz_f32_slowpath,@function
        .size           $__internal_0_$__cuda_sm3x_div_rn_noftz_f32_slowpath,(.L_x_262 - $__internal_0_$__cuda_sm3x_div_rn_noftz_f32_slowpath)
$__internal_0_$__cuda_sm3x_div_rn_noftz_f32_slowpath:
[----:B------:R-:W-:Y:S01]  /*14b0*/  SHF.R.U32.HI R8, RZ, 0x17, R3 ;  /* 0x00000017ff087819 */ /* 0x000fe20000011603 */
[----:B------:R-:W-:Y:S01]  /*14c0*/  BSSY.RECONVERGENT B2, `(.L_x_19) ;  /* 0x0000062000027945 */ /* 0x000fe20003800200 */
[----:B------:R-:W-:Y:S02]  /*14d0*/  SHF.R.U32.HI R7, RZ, 0x17, R0 ;  /* 0x00000017ff077819 */ /* 0x000fe40000011600 */
[----:B------:R-:W-:Y:S02]  /*14e0*/  LOP3.LUT R12, R8, 0xff, RZ, 0xc0, !PT ;  /* 0x000000ff080c7812 */ /* 0x000fe400078ec0ff */
[----:B------:R-:W-:-:S03]  /*14f0*/  LOP3.LUT R10, R7, 0xff, RZ, 0xc0, !PT ;  /* 0x000000ff070a7812 */ /* 0x000fc600078ec0ff */
[----:B------:R-:W-:Y:S02]  /*1500*/  VIADD R9, R12, 0xffffffff ;  /* 0xffffffff0c097836 */ /* 0x000fe40000000000 */
[----:B------:R-:W-:-:S03]  /*1510*/  VIADD R8, R10, 0xffffffff ;  /* 0xffffffff0a087836 */ /* 0x000fc60000000000 */
[----:B------:R-:W-:-:S04]  /*1520*/  ISETP.GT.U32.AND P0, PT, R9, 0xfd, PT ;  /* 0x000000fd0900780c */ /* 0x000fc80003f04070 */
[----:B------:R-:W-:-:S13]  /*1530*/  ISETP.GT.U32.OR P0, PT, R8, 0xfd, P0 ;  /* 0x000000fd0800780c */ /* 0x000fda0000704470 */
[----:B------:R-:W-:Y:S01]  /*1540*/  @!P0 IMAD.MOV.U32 R7, RZ, RZ, RZ ;  /* 0x000000ffff078224 */ /* 0x000fe200078e00ff */
[----:B------:R-:W-:Y:S06]  /*1550*/  @!P0 BRA `(.L_x_20) ;  /* 0x00000000005c8947 */ /* 0x000fec0003800000 */
[----:B------:R-:W-:Y:S02]  /*1560*/  FSETP.GTU.FTZ.AND P0, PT, |R0|, +INF , PT ;  /* 0x7f8000000000780b */ /* 0x000fe40003f1c200 */
[----:B------:R-:W-:-:S04]  /*1570*/  FSETP.GTU.FTZ.AND P1, PT, |R3|, +INF , PT ;  /* 0x7f8000000300780b */ /* 0x000fc80003f3c200 */
[----:B------:R-:W-:-:S13]  /*1580*/  PLOP3.LUT P0, PT, P0, P1, PT, 0xf8, 0x8f ;  /* 0x00000000008f781c */ /* 0x000fda0000703f70 */
[----:B------:R-:W-:Y:S05]  /*1590*/  @P0 BRA `(.L_x_21) ;  /* 0x00000004004c0947 */ /* 0x000fea0003800000 */
[----:B------:R-:W-:-:S13]  /*15a0*/  LOP3.LUT P0, RZ, R3, 0x7fffffff, R0, 0xc8, !PT ;  /* 0x7fffffff03ff7812 */ /* 0x000fda000780c800 */
[----:B------:R-:W-:Y:S05]  /*15b0*/  @!P0 BRA `(.L_x_22) ;  /* 0x00000004003c8947 */ /* 0x000fea0003800000 */
[C---:B------:R-:W-:Y:S02]  /*15c0*/  FSETP.NEU.FTZ.AND P2, PT, |R0|.reuse, +INF , PT ;  /* 0x7f8000000000780b */ /* 0x040fe40003f5d200 */
[----:B------:R-:W-:Y:S02]  /*15d0*/  FSETP.NEU.FTZ.AND P1, PT, |R3|, +INF , PT ;  /* 0x7f8000000300780b */ /* 0x000fe40003f3d200 */
[----:B------:R-:W-:-:S11]  /*15e0*/  FSETP.NEU.FTZ.AND P0, PT, |R0|, +INF , PT ;  /* 0x7f8000000000780b */ /* 0x000fd60003f1d200 */
[----:B------:R-:W-:Y:S05]  /*15f0*/  @!P1 BRA !P2, `(.L_x_22) ;  /* 0x00000004002c9947 */ /* 0x000fea0005000000 */
[----:B------:R-:W-:-:S04]  /*1600*/  LOP3.LUT P2, RZ, R0, 0x7fffffff, RZ, 0xc0, !PT ;  /* 0x7fffffff00ff7812 */ /* 0x000fc8000784c0ff */
[----:B------:R-:W-:-:S13]  /*1610*/  PLOP3.LUT P1, PT, P1, P2, PT, 0x2f, 0xf2 ;  /* 0x0000000000f2781c */ /* 0x000fda0000f24577 */
[----:B------:R-:W-:Y:S05]  /*1620*/  @P1 BRA `(.L_x_23) ;  /* 0x0000000400181947 */ /* 0x000fea0003800000 */
[----:B------:R-:W-:-:S04]  /*1630*/  LOP3.LUT P1, RZ, R3, 0x7fffffff, RZ, 0xc0, !PT ;  /* 0x7fffffff03ff7812 */ /* 0x000fc8000782c0ff */
[----:B------:R-:W-:-:S13]  /*1640*/  PLOP3.LUT P0, PT, P0, P1, PT, 0x2f, 0xf2 ;  /* 0x0000000000f2781c */ /* 0x000fda0000702577 */
[----:B------:R-:W-:Y:S05]  /*1650*/  @P0 BRA `(.L_x_24) ;  /* 0x0000000400000947 */ /* 0x000fea0003800000 */
[----:B------:R-:W-:Y:S02]  /*1660*/  ISETP.GE.AND P0, PT, R8, RZ, PT ;  /* 0x000000ff0800720c */ /* 0x000fe40003f06270 */
[----:B------:R-:W-:-:S11]  /*1670*/  ISETP.GE.AND P1, PT, R9, RZ, PT ;  /* 0x000000ff0900720c */ /* 0x000fd60003f26270 */
[----:B------:R-:W-:Y:S02]  /*1680*/  @P0 IMAD.MOV.U32 R7, RZ, RZ, RZ ;  /* 0x000000ffff070224 */ /* 0x000fe400078e00ff */
[----:B------:R-:W-:Y:S01]  /*1690*/  @!P0 FFMA R0, R0, 1.84467440737095516160e+19, RZ ;  /* 0x5f80000000008823 */ /* 0x000fe200000000ff */
[----:B------:R-:W-:Y:S02]  /*16a0*/  @!P0 IMAD.MOV.U32 R7, RZ, RZ, -0x40 ;  /* 0xffffffc0ff078424 */ /* 0x000fe400078e00ff */
[----:B------:R-:W-:Y:S02]  /*16b0*/  @!P1 FFMA R3, R3, 1.84467440737095516160e+19, RZ ;  /* 0x5f80000003039823 */ /* 0x000fe400000000ff */
[----:B------:R-:W-:-:S07]  /*16c0*/  @!P1 VIADD R7, R7, 0x40 ;  /* 0x0000004007079836 */ /* 0x000fce0000000000 */
.L_x_20:
[----:B------:R-:W-:Y:S01]  /*16d0*/  LEA R8, R12, 0xc0800000, 0x17 ;  /* 0xc08000000c087811 */ /* 0x000fe200078eb8ff */
[----:B------:R-:W-:Y:S03]  /*16e0*/  BSSY.RECONVERGENT B3, `(.L_x_25) ;  /* 0x0000036000037945 */ /* 0x000fe60003800200 */
[----:B------:R-:W-:Y:S01]  /*16f0*/  IADD3 R8, PT, PT, -R8, R3, RZ ;  /* 0x0000000308087210 */ /* 0x000fe20007ffe1ff */
[----:B------:R-:W-:-:S03]  /*1700*/  VIADD R3, R10, 0xffffff81 ;  /* 0xffffff810a037836 */ /* 0x000fc60000000000 */
[----:B------:R0:W1:Y:S01]  /*1710*/  MUFU.RCP R9, R8 ;  /* 0x0000000800097308 */ /* 0x0000620000001000 */
[----:B------:R-:W-:Y:S01]  /*1720*/  FADD.FTZ R11, -R8, -RZ ;  /* 0x800000ff080b7221 */ /* 0x000fe20000010100 */
[C---:B------:R-:W-:Y:S01]  /*1730*/  IMAD R0, R3.reuse, -0x800000, R0 ;  /* 0xff80000003007824 */ /* 0x040fe200078e0200 */
[----:B0-----:R-:W-:-:S05]  /*1740*/  IADD3 R8, PT, PT, R3, 0x7f, -R12 ;  /* 0x0000007f03087810 */ /* 0x001fca0007ffe80c */
[----:B------:R-:W-:Y:S02]  /*1750*/  IMAD.IADD R8, R8, 0x1, R7 ;  /* 0x0000000108087824 */ /* 0x000fe400078e0207 */
[----:B-1----:R-:W-:-:S04]  /*1760*/  FFMA R10, R9, R11, 1 ;  /* 0x3f800000090a7423 */ /* 0x002fc8000000000b */
[----:B------:R-:W-:-:S04]  /*1770*/  FFMA R14, R9, R10, R9 ;  /* 0x0000000a090e7223 */ /* 0x000fc80000000009 */
[----:B------:R-:W-:-:S04]  /*1780*/  FFMA R9, R0, R14, RZ ;  /* 0x0000000e00097223 */ /* 0x000fc800000000ff */
[----:B------:R-:W-:-:S04]  /*1790*/  FFMA R10, R11, R9, R0 ;  /* 0x000000090b0a7223 */ /* 0x000fc80000000000 */
[----:B------:R-:W-:-:S04]  /*17a0*/  FFMA R9, R14, R10, R9 ;  /* 0x0000000a0e097223 */ /* 0x000fc80000000009 */
[----:B------:R-:W-:-:S04]  /*17b0*/  FFMA R10, R11, R9, R0 ;  /* 0x000000090b0a7223 */ /* 0x000fc80000000000 */
[----:B------:R-:W-:-:S05]  /*17c0*/  FFMA R0, R14, R10, R9 ;  /* 0x0000000a0e007223 */ /* 0x000fca0000000009 */
[----:B------:R-:W-:-:S04]  /*17d0*/  SHF.R.U32.HI R3, RZ, 0x17, R0 ;  /* 0x00000017ff037819 */ /* 0x000fc80000011600 */
[----:B------:R-:W-:-:S05]  /*17e0*/  LOP3.LUT R3, R3, 0xff, RZ, 0xc0, !PT ;  /* 0x000000ff03037812 */ /* 0x000fca00078ec0ff */
[----:B------:R-:W-:-:S04]  /*17f0*/  IMAD.IADD R11, R3, 0x1, R8 ;  /* 0x00000001030b7824 */ /* 0x000fc800078e0208 */
[----:B------:R-:W-:-:S05]  /*1800*/  VIADD R3, R11, 0xffffffff ;  /* 0xffffffff0b037836 */ /* 0x000fca0000000000 */
[----:B------:R-:W-:-:S13]  /*1810*/  ISETP.GE.U32.AND P0, PT, R3, 0xfe, PT ;  /* 0x000000fe0300780c */ /* 0x000fda0003f06070 */
[----:B------:R-:W-:Y:S05]  /*1820*/  @!P0 BRA `(.L_x_26) ;  /* 0x0000000000808947 */ /* 0x000fea0003800000 */
[----:B------:R-:W-:-:S13]  /*1830*/  ISETP.GT.AND P0, PT, R11, 0xfe, PT ;  /* 0x000000fe0b00780c */ /* 0x000fda0003f04270 */
[----:B------:R-:W-:Y:S05]  /*1840*/  @P0 BRA `(.L_x_27) ;  /* 0x00000000006c0947 */ /* 0x000fea0003800000 */
[----:B------:R-:W-:-:S13]  /*1850*/  ISETP.GE.AND P0, PT, R11, 0x1, PT ;  /* 0x000000010b00780c */ /* 0x000fda0003f06270 */
[----:B------:R-:W-:Y:S05]  /*1860*/  @P0 BRA `(.L_x_28) ;  /* 0x0000000000740947 */ /* 0x000fea0003800000 */
[----:B------:R-:W-:Y:S02]  /*1870*/  ISETP.GE.AND P0, PT, R11, -0x18, PT ;  /* 0xffffffe80b00780c */ /* 0x000fe40003f06270 */
[----:B------:R-:W-:-:S11]  /*1880*/  LOP3.LUT R0, R0, 0x80000000, RZ, 0xc0, !PT ;  /* 0x8000000000007812 */ /* 0x000fd600078ec0ff */
[----:B------:R-:W-:Y:S05]  /*1890*/  @!P0 BRA `(.L_x_28) ;  /* 0x0000000000688947 */ /* 0x000fea0003800000 */
[CCC-:B------:R-:W-:Y:S01]  /*18a0*/  FFMA.RZ R3, R14.reuse, R10.reuse, R9.reuse ;  /* 0x0000000a0e037223 */ /* 0x1c0fe2000000c009 */
[CCC-:B------:R-:W-:Y:S01]  /*18b0*/  FFMA.RM R8, R14.reuse, R10.reuse, R9.reuse ;  /* 0x0000000a0e087223 */ /* 0x1c0fe20000004009 */
[C---:B------:R-:W-:Y:S02]  /*18c0*/  ISETP.NE.AND P2, PT, R11.reuse, RZ, PT ;  /* 0x000000ff0b00720c */ /* 0x040fe40003f45270 */
[----:B------:R-:W-:Y:S02]  /*18d0*/  ISETP.NE.AND P1, PT, R11, RZ, PT ;  /* 0x000000ff0b00720c */ /* 0x000fe40003f25270 */
[----:B------:R-:W-:Y:S01]  /*18e0*/  LOP3.LUT R7, R3, 0x7fffff, RZ, 0xc0, !PT ;  /* 0x007fffff03077812 */ /* 0x000fe200078ec0ff */
[----:B------:R-:W-:Y:S01]  /*18f0*/  FFMA.RP R3, R14, R10, R9 ;  /* 0x0000000a0e037223 */ /* 0x000fe20000008009 */
[----:B------:R-:W-:Y:S02]  /*1900*/  VIADD R10, R11, 0x20 ;  /* 0x000000200b0a7836 */ /* 0x000fe40000000000 */
[----:B------:R-:W-:Y:S01]  /*1910*/  LOP3.LUT R7, R7, 0x800000, RZ, 0xfc, !PT ;  /* 0x0080000007077812 */ /* 0x000fe200078efcff */
[----:B------:R-:W-:Y:S01]  /*1920*/  IMAD.MOV R9, RZ, RZ, -R11 ;  /* 0x000000ffff097224 */ /* 0x000fe200078e0a0b */
[----:B------:R-:W-:-:S02]  /*1930*/  FSETP.NEU.FTZ.AND P0, PT, R3, R8, PT ;  /* 0x000000080300720b */ /* 0x000fc40003f1d000 */
[----:B------:R-:W-:Y:S02]  /*1940*/  SHF.L.U32 R10, R7, R10, RZ ;  /* 0x0000000a070a7219 */ /* 0x000fe400000006ff */
[----:B------:R-:W-:Y:S02]  /*1950*/  SEL R8, R9, RZ, P2 ;  /* 0x000000ff09087207 */ /* 0x000fe40001000000 */
[----:B------:R-:W-:Y:S02]  /*1960*/  ISETP.NE.AND P1, PT, R10, RZ, P1 ;  /* 0x000000ff0a00720c */ /* 0x000fe40000f25270 */
[----:B------:R-:W-:Y:S02]  /*1970*/  SHF.R.U32.HI R8, RZ, R8, R7 ;  /* 0x00000008ff087219 */ /* 0x000fe40000011607 */
[----:B------:R-:W-:Y:S02]  /*1980*/  PLOP3.LUT P0, PT, P0, P1, PT, 0xf8, 0x8f ;  /* 0x00000000008f781c */ /* 0x000fe40000703f70 */
[----:B------:R-:W-:-:S02]  /*1990*/  SHF.R.U32.HI R10, RZ, 0x1, R8 ;  /* 0x00000001ff0a7819 */ /* 0x000fc40000011608 */
[----:B------:R-:W-:-:S04]  /*19a0*/  SEL R3, RZ, 0x1, !P0 ;  /* 0x00000001ff037807 */ /* 0x000fc80004000000 */
[----:B------:R-:W-:-:S04]  /*19b0*/  LOP3.LUT R3, R3, 0x1, R10, 0xf8, !PT ;  /* 0x0000000103037812 */ /* 0x000fc800078ef80a */
[----:B------:R-:W-:-:S05]  /*19c0*/  LOP3.LUT R3, R3, R8, RZ, 0xc0, !PT ;  /* 0x0000000803037212 */ /* 0x000fca00078ec0ff */
[----:B------:R-:W-:-:S05]  /*19d0*/  IMAD.IADD R3, R10, 0x1, R3 ;  /* 0x000000010a037824 */ /* 0x000fca00078e0203 */
[----:B------:R-:W-:Y:S01]  /*19e0*/  LOP3.LUT R0, R3, R0, RZ, 0xfc, !PT ;  /* 0x0000000003007212 */ /* 0x000fe200078efcff */
[----:B------:R-:W-:Y:S06]  /*19f0*/  BRA `(.L_x_28) ;  /* 0x0000000000107947 */ /* 0x000fec0003800000 */
.L_x_27:
[----:B------:R-:W-:-:S04]  /*1a00*/  LOP3.LUT R0, R0, 0x80000000, RZ, 0xc0, !PT ;  /* 0x8000000000007812 */ /* 0x000fc800078ec0ff */
[----:B------:R-:W-:Y:S01]  /*1a10*/  LOP3.LUT R0, R0, 0x7f800000, RZ, 0xfc, !PT ;  /* 0x7f80000000007812 */ /* 0x000fe200078efcff */
[----:B------:R-:W-:Y:S06]  /*1a20*/  BRA `(.L_x_28) ;  /* 0x0000000000047947 */ /* 0x000fec0003800000 */
.L_x_26:
[----:B------:R-:W-:-:S07]  /*1a30*/  IMAD R0, R8, 0x800000, R0 ;  /* 0x0080000008007824 */ /* 0x000fce00078e0200 */
.L_x_28:
[----:B------:R-:W-:Y:S05]  /*1a40*/  BSYNC.RECONVERGENT B3 ;  /* 0x0000000000037941 */ /* 0x000fea0003800200 */
.L_x_25:
[----:B------:R-:W-:Y:S05]  /*1a50*/  BRA `(.L_x_29) ;  /* 0x0000000000207947 */ /* 0x000fea0003800000 */
.L_x_24:
[----:B------:R-:W-:-:S04]  /*1a60*/  LOP3.LUT R0, R3, 0x80000000, R0, 0x48, !PT ;  /* 0x8000000003007812 */ /* 0x000fc800078e4800 */
[----:B------:R-:W-:Y:S01]  /*1a70*/  LOP3.LUT R0, R0, 0x7f800000, RZ, 0xfc, !PT ;  /* 0x7f80000000007812 */ /* 0x000fe200078efcff */
[----:B------:R-:W-:Y:S06]  /*1a80*/  BRA `(.L_x_29) ;  /* 0x0000000000147947 */ /* 0x000fec0003800000 */
.L_x_23:
[----:B------:R-:W-:Y:S01]  /*1a90*/  LOP3.LUT R0, R3, 0x80000000, R0, 0x48, !PT ;  /* 0x8000000003007812 */ /* 0x000fe200078e4800 */
[----:B------:R-:W-:Y:S06]  /*1aa0*/  BRA `(.L_x_29) ;  /* 0x00000000000c7947 */ /* 0x000fec0003800000 */
.L_x_22:
[----:B------:R-:W0:Y:S01]  /*1ab0*/  MUFU.RSQ R0, -QNAN ;  /* 0xffc0000000007908 */ /* 0x000e220000001400 */
[----:B------:R-:W-:Y:S05]  /*1ac0*/  BRA `(.L_x_29) ;  /* 0x0000000000047947 */ /* 0x000fea0003800000 */
.L_x_21:
[----:B------:R-:W-:-:S07]  /*1ad0*/  FADD.FTZ R0, R0, R3 ;  /* 0x0000000300007221 */ /* 0x000fce0000010000 */
.L_x_29:
[----:B------:R-:W-:Y:S05]  /*1ae0*/  BSYNC.RECONVERGENT B2 ;  /* 0x0000000000027941 */ /* 0x000fea0003800200 */
.L_x_19:
[----:B------:R-:W-:-:S04]  /*1af0*/  IMAD.MOV.U32 R7, RZ, RZ, 0x0 ;  /* 0x00000000ff077424 */ /* 0x000fc800078e00ff */
[----:B0-----:R-:W-:Y:S05]  /*1b00*/  RET.REL.NODEC R6 `(ve_swarm_batch_temporal) ;  /* 0xffffffe4063c7950 */ /* 0x001fea0003c3ffff */
.L_x_30:
[----:B------:R-:W-:-:S00]  /*1b10*/  BRA `(.L_x_30) ;  /* 0xfffffffc00fc7947 */ /* 0x000fc0000383ffff */
[----:B------:R-:W-:-:S00]  /*1b20*/  NOP ;  /* 0x0000000000007918 */ /* 0x000fc00000000000 */
        /* <DEDUP_REMOVED lines=13> */
.L_x_262:


//--------------------- .text.ve_swarm_velocity_correction --------------------------
	.section	.text.ve_swarm_velocity_correction,"ax",@progbits
	.align	128
        .global         ve_swarm_velocity_correction
        .type           ve_swarm_velocity_correction,@function
        .size           ve_swarm_velocity_correction,(.L_x_267 - ve_swarm_velocity_correction)
        .other          ve_swarm_velocity_correction,@"STO_CUDA_ENTRY STV_DEFAULT"
ve_swarm_velocity_correction:
.text.ve_swarm_velocity_correction:
[----:B------:R-:W-:Y:S01]  /*0000*/  LDC R1, c[0x0][0x37c] ;  /* 0x0000df00ff017b82 */ /* 0x000fe20000000800 */
[----:B------:R-:W0:Y:S07]  /*0010*/  S2R R0, SR_TID.X ;  /* 0x0000000000007919 */ /* 0x000e2e0000002100 */
[----:B------:R-:W0:Y:S01]  /*0020*/  S2UR UR4, SR_CTAID.X ;  /* 0x00000000000479c3 */ /* 0x000e220000002500 */
[----:B------:R-:W1:Y:S07]  /*0030*/  LDCU UR5, c[0x0][0x398] ;  /* 0x00007300ff0577ac */ /* 0x000e6e0008000800 */
[----:B------:R-:W0:Y:S02]  /*0040*/  LDC R9, c[0x0][0x360] ;  /* 0x0000d800ff097b82 */ /* 0x000e240000000800 */
[----:B0-----:R-:W-:-:S05]  /*0050*/  IMAD R9, R9, UR4, R0 ;  /* 0x0000000409097c24 */ /* 0x001fca000f8e0200 */
[----:B-1----:R-:W-:-:S13]  /*0060*/  ISETP.GE.AND P0, PT, R9, UR5, PT ;  /* 0x0000000509007c0c */ /* 0x002fda000bf06270 */
[----:B------:R-:W-:Y:S05]  /*0070*/  @P0 EXIT ;  /* 0x000000000000094d */ /* 0x000fea0003800000 */
[----:B------:R-:W0:Y:S01]  /*0080*/  LDC R8, c[0x0][0x39c] ;  /* 0x0000e700ff087b82 */ /* 0x000e220000000800 */
[----:B------:R-:W1:Y:S07]  /*0090*/  LDCU.64 UR4, c[0x0][0x358] ;  /* 0x00006b00ff0477ac */ /* 0x000e6e0008000a00 */
[----:B------:R-:W2:Y:S08]  /*00a0*/  LDC.64 R6, c[0x0][0x380] ;  /* 0x0000e000ff067b82 */ /* 0x000eb00000000a00 */
[----:B------:R-:W3:Y:S01]  /*00b0*/  LDC.64 R4, c[0x0][0x388] ;  /* 0x0000e200ff047b82 */ /* 0x000ee20000000a00 */
[----:B0-----:R-:W-:-:S04]  /*00c0*/  IMAD R3, R9, R8, R8 ;  /* 0x0000000809037224 */ /* 0x001fc800078e0208 */
[----:B--2---:R-:W-:-:S05]  /*00d0*/  IMAD.WIDE R6, R3, 0x4, R6 ;  /* 0x0000000403067825 */ /* 0x004fca00078e0206 */
[----:B-1----:R-:W2:Y:S04]  /*00e0*/  LDG.E.CONSTANT R2, desc[UR4][R6.64+-0x10] ;  /* 0xfffff00406027981 */ /* 0x002ea8000c1e9900 */
[----:B------:R-:W4:Y:S01]  /*00f0*/  LDG.E.CONSTANT R11, desc[UR4][R6.64+-0xc] ;  /* 0xfffff404060b7981 */ /* 0x000f22000c1e9900 */
[----:B---3--:R-:W-:-:S03]  /*0100*/  IMAD.WIDE R4, R3, 0x4, R4 ;  /* 0x0000000403047825 */ /* 0x008fc600078e0204 */
[----:B------:R-:W3:Y:S04]  /*0110*/  LDG.E.CONSTANT R13, desc[UR4][R6.64+-0x8] ;  /* 0xfffff804060d7981 */ /* 0x000ee8000c1e9900 */
[----:B------:R-:W5:Y:S04]  /*0120*/  LDG.E.CONSTANT R4, desc[UR4][R4.64+-0x4] ;  /* 0xfffffc0404047981 */ /* 0x000f68000c1e9900 */
[----:B------:R0:W5:Y:S01]  /*0130*/  LDG.E.CONSTANT R0, desc[UR4][R6.64+-0x4] ;  /* 0xfffffc0406007981 */ /* 0x000162000c1e9900 */
[----:B------:R-:W-:Y:S01]  /*0140*/  BSSY.RECONVERGENT B0, `(.L_x_31) ;  /* 0x0000017000007945 */ /* 0x000fe20003800200 */
[----:B------:R-:W-:Y:S01]  /*0150*/  ISETP.GE.AND P1, PT, R8, 0x3, PT ;  /* 0x000000030800780c */ /* 0x000fe20003f26270 */
[----:B0-----:R-:W-:-:S02]  /*0160*/  HFMA2 R6, -RZ, RZ, 0, 0 ;  /* 0x00000000ff067431 */ /* 0x001fc400000001ff */
[----:B--2---:R-:W-:-:S04]  /*0170*/  FADD R2, RZ, R2 ;  /* 0x00000002ff027221 */ /* 0x004fc80000000000 */
[----:B----4-:R-:W-:-:S04]  /*0180*/  FADD R2, R2, R11 ;  /* 0x0000000b02027221 */ /* 0x010fc80000000000 */
[----:B---3--:R-:W-:Y:S02]  /*0190*/  FADD R13, R2, R13 ;  /* 0x0000000d020d7221 */ /* 0x008fe40000000000 */
[----:B------:R-:W0:Y:S01]  /*01a0*/  LDC.64 R2, c[0x0][0x390] ;  /* 0x0000e400ff027b82 */ /* 0x000e220000000a00 */
[----:B-----5:R-:W-:Y:S01]  /*01b0*/  FSETP.GT.AND P0, PT, R4, 0.5, PT ;  /* 0x3f0000000400780b */ /* 0x020fe20003f04000 */
[----:B------:R-:W-:-:S04]  /*01c0*/  FADD R13, R0, R13 ;  /* 0x0000000d000d7221 */ /* 0x000fc80000000000 */
[----:B------:R-:W-:-:S05]  /*01d0*/  FMUL R13, R13, 0.25 ;  /* 0x3e8000000d0d7820 */ /* 0x000fca0000400000 */
[----:B------:R-:W-:-:S03]  /*01e0*/  FSETP.GT.AND P2, PT, R13, RZ, PT ;  /* 0x000000ff0d00720b */ /* 0x000fc60003f44000 */
[----:B------:R-:W-:Y:S01]  /*01f0*/  @P0 FMUL R5, R0, -2 ;  /* 0xc000000000050820 */ /* 0x000fe20000400000 */
[----:B------:R-:W-:Y:S09]  /*0200*/  @P0 BRA `(.L_x_32) ;  /* 0x0000000000280947 */ /* 0x000ff20003800000 */
[----:B------:R-:W-:-:S04]  /*0210*/  FSETP.GT.AND P0, PT, R0, 0.050000000745058059692, PT ;  /* 0x3d4ccccd0000780b */ /* 0x000fc80003f04000 */
[----:B------:R-:W-:-:S13]  /*0220*/  FSETP.LEU.OR P0, PT, R4, 0.20000000298023223877, !P0 ;  /* 0x3e4ccccd0400780b */ /* 0x000fda000470b400 */
[----:B------:R-:W-:Y:S01]  /*0230*/  @!P0 FMUL R5, R0, 0.30000001192092895508 ;  /* 0x3e99999a00058820 */ /* 0x000fe20000400000 */
[----:B------:R-:W-:Y:S06]  /*0240*/  @!P0 BRA `(.L_x_32) ;  /* 0x0000000000188947 */ /* 0x000fec0003800000 */
[----:B------:R-:W-:-:S04]  /*0250*/  FSETP.GT.AND P0, PT, R0, RZ, PT ;  /* 0x000000ff0000720b */ /* 0x000fc80003f04000 */
[----:B------:R-:W-:-:S13]  /*0260*/  FSETP.GEU.OR P0, PT, R4, 0.10000000149011611938, !P0 ;  /* 0x3dcccccd0400780b */ /* 0x000fda000470e400 */
[C---:B------:R-:W-:Y:S01]  /*0270*/  @P0 FMUL R7, R0.reuse, 1.2000000476837158203 ;  /* 0x3f99999a00070820 */ /* 0x040fe20000400000 */
[C---:B------:R-:W-:Y:S01]  /*0280*/  @P0 FSETP.GEU.AND P3, PT, R0.reuse, RZ, PT ;  /* 0x000000ff0000020b */ /* 0x040fe20003f6e000 */
[----:B------:R-:W-:-:S03]  /*0290*/  @!P0 FMUL R5, R0, 1.5 ;  /* 0x3fc0000000058820 */ /* 0x000fc60000400000 */
[----:B------:R-:W-:-:S09]  /*02a0*/  @P0 FSEL R5, R7, R0, !P3 ;  /* 0x0000000007050208 */ /* 0x000fd20005800000 */
.L_x_32:
[----:B------:R-:W-:Y:S05]  /*02b0*/  BSYNC.RECONVERGENT B0 ;  /* 0x0000000000007941 */ /* 0x000fea0003800200 */
.L_x_31:
[----:B------:R-:W-:Y:S01]  /*02c0*/  @P1 FADD R6, R0, -R11 ;  /* 0x8000000b00061221 */ /* 0x000fe20000000000 */
[----:B------:R-:W-:Y:S01]  /*02d0*/  FSETP.GEU.AND P1, PT, R13, RZ, PT ;  /* 0x000000ff0d00720b */ /* 0x000fe20003f2e000 */
[----:B0-----:R-:W-:-:S04]  /*02e0*/  IMAD.WIDE R2, R9, 0x4, R2 ;  /* 0x0000000409027825 */ /* 0x001fc800078e0202 */
[C---:B------:R-:W-:Y:S01]  /*02f0*/  FFMA R0, |R6|.reuse, -0.5, R5 ;  /* 0xbf00000006007823 */ /* 0x040fe20000000205 */
[----:B------:R-:W-:-:S04]  /*0300*/  FSETP.GEU.AND P0, PT, R6, RZ, PT ;  /* 0x000000ff0600720b */ /* 0x000fc80003f0e000 */
[----:B------:R-:W-:-:S05]  /*0310*/  @P2 FSEL R5, R0, R5, !P0 ;  /* 0x0000000500052208 */ /* 0x000fca0004000000 */
[----:B------:R-:W-:-:S05]  /*0320*/  FFMA R6, |R6|, -0.30000001192092895508, R5 ;  /* 0xbe99999a06067823 */ /* 0x000fca0000000205 */
[----:B------:R-:W-:-:S05]  /*0330*/  @!P1 FSEL R5, R6, R5, !P0 ;  /* 0x0000000506059208 */ /* 0x000fca0004000000 */
[----:B------:R-:W-:Y:S01]  /*0340*/  STG.E desc[UR4][R2.64], R5 ;  /* 0x0000000502007986 */ /* 0x000fe2000c101904 */
[----:B------:R-:W-:Y:S05]  /*0350*/  EXIT ;  /* 0x000000000000794d */ /* 0x000fea0003800000 */
.L_x_33:
        /* <DEDUP_REMOVED lines=10> */
.L_x_267:


//--------------------- .text.ve_swarm_temporal_conv --------------------------
	.section	.text.ve_swarm_temporal_conv,"ax",@progbits
	.align	128
        .global         ve_swarm_temporal_conv
        .type           ve_swarm_temporal_conv,@function
        .size           ve_swarm_temporal_conv,(.L_x_264 - ve_swarm_temporal_conv)
        .other          ve_swarm_temporal_conv,@"STO_CUDA_ENTRY STV_DEFAULT"
ve_swarm_temporal_conv:
.text.ve_swarm_temporal_conv:
[----:B------:R-:W0:Y:S08]  /*0000*/  LDC R1, c[0x0][0x37c] ;  /* 0x0000df00ff017b82 */ /* 0x000e300000000800 */
[----:B------:R-:W1:Y:S01]  /*0010*/  S2UR UR6, SR_CTAID.X ;  /* 0x00000000000679c3 */ /* 0x000e620000002500 */
[----:B0-----:R-:W-:-:S07]  /*0020*/  VIADD R1, R1, 0xffffffa0 ;  /* 0xffffffa001017836 */ /* 0x001fce0000000000 */
[----:B------:R-:W1:Y:S02]  /*0030*/  LDC R0, c[0x0][0x3a8] ;  /* 0x0000ea00ff007b82 */ /* 0x000e640000000800 */
[----:B-1----:R-:W-:-:S13]  /*0040*/  ISETP.LE.AND P0, PT, R0, UR6, PT ;  /* 0x0000000600007c0c */ /* 0x002fda000bf03270 */
[----:B------:R-:W-:Y:S05]  /*0050*/  @P0 EXIT ;  /* 0x000000000000094d */ /* 0x000fea0003800000 */
[----:B------:R-:W0:Y:S01]  /*0060*/  S2R R0, SR_TID.X ;  /* 0x0000000000007919 */ /* 0x000e220000002100 */
[----:B------:R-:W0:Y:S01]  /*0070*/  LDC R11, c[0x0][0x3ac] ;  /* 0x0000eb00ff0b7b82 */ /* 0x000e220000000800 */
[----:B------:R-:W-:Y:S01]  /*0080*/  UMOV UR4, 0x400 ;  /* 0x0000040000047882 */ /* 0x000fe20000000000 */
[----:B------:R-:W1:Y:S01]  /*0090*/  LDCU.64 UR8, c[0x0][0x358] ;  /* 0x00006b00ff0877ac */ /* 0x000e620008000a00 */
[----:B------:R-:W-:Y:S05]  /*00a0*/  BSSY.RECONVERGENT B2, `(.L_x_34) ;  /* 0x0000035000027945 */ /* 0x000fea0003800200 */
[----:B------:R-:W2:Y:S01]  /*00b0*/  S2UR UR5, SR_CgaCtaId ;  /* 0x00000000000579c3 */ /* 0x000ea20000008800 */
[----:B0-----:R-:W-:Y:S01]  /*00c0*/  ISETP.GE.AND P0, PT, R0, R11, PT ;  /* 0x0000000b0000720c */ /* 0x001fe20003f06270 */
[----:B--2---:R-:W-:-:S06]  /*00d0*/  ULEA UR4, UR5, UR4, 0x18 ;  /* 0x0000000405047291 */ /* 0x004fcc000f8ec0ff */
[----:B------:R-:W-:-:S05]  /*00e0*/  IMAD.U32 R21, RZ, RZ, UR4 ;  /* 0x00000004ff157e24 */ /* 0x000fca000f8e00ff */
[----:B------:R-:W-:Y:S01]  /*00f0*/  LEA R2, R0, R21, 0x2 ;  /* 0x0000001500027211 */ /* 0x000fe200078e10ff */
[----:B-1----:R-:W-:Y:S06]  /*0100*/  @P0 BRA `(.L_x_35) ;  /* 0x0000000000b80947 */ /* 0x002fec0003800000 */
[----:B------:R-:W0:Y:S01]  /*0110*/  LDC.64 R4, c[0x0][0x398] ;  /* 0x0000e600ff047b82 */ /* 0x000e220000000a00 */
[----:B------:R-:W-:-:S04]  /*0120*/  IMAD R11, R11, UR6, R0 ;  /* 0x000000060b0b7c24 */ /* 0x000fc8000f8e0200 */
[----:B------:R-:W-:-:S03]  /*0130*/  IMAD R3, R11, 0x7d, RZ ;  /* 0x0000007d0b037824 */ /* 0x000fc600078e02ff */
[----:B------:R-:W1:Y:S08]  /*0140*/  LDC.64 R6, c[0x0][0x380] ;  /* 0x0000e000ff067b82 */ /* 0x000e700000000a00 */
[----:B------:R-:W2:Y:S01]  /*0150*/  LDC.64 R8, c[0x0][0x388] ;  /* 0x0000e200ff087b82 */ /* 0x000ea20000000a00 */
[----:B0-----:R-:W-:-:S05]  /*0160*/  IMAD.WIDE.U32 R4, R3, 0x4, R4 ;  /* 0x0000000403047825 */ /* 0x001fca00078e0004 */
[----:B------:R-:W3:Y:S04]  /*0170*/  LDG.E.CONSTANT R10, desc[UR8][R4.64+0x170] ;  /* 0x00017008040a7981 */ /* 0x000ee8000c1e9900 */
[----:B------:R-:W4:Y:S04]  /*0180*/  LDG.E.CONSTANT R13, desc[UR8][R4.64+0x174] ;  /* 0x00017408040d7981 */ /* 0x000f28000c1e9900 */
[----:B------:R-:W5:Y:S04]  /*0190*/  LDG.E.CONSTANT R15, desc[UR8][R4.64+0x178] ;  /* 0x00017808040f7981 */ /* 0x000f68000c1e9900 */
[----:B------:R-:W5:Y:S04]  /*01a0*/  LDG.E.CONSTANT R17, desc[UR8][R4.64+0x17c] ;  /* 0x00017c0804117981 */ /* 0x000f68000c1e9900 */
[----:B------:R-:W5:Y:S04]  /*01b0*/  LDG.E.CONSTANT R19, desc[UR8][R4.64+0x180] ;  /* 0x0001800804137981 */ /* 0x000f68000c1e9900 */
[----:B------:R-:W5:Y:S01]  /*01c0*/  LDG.E.CONSTANT R3, desc[UR8][R4.64+0x184] ;  /* 0x0001840804037981 */ /* 0x000f62000c1e9900 */
[----:B-1----:R-:W-:-:S03]  /*01d0*/  IMAD.WIDE.U32 R6, R11, 0x4, R6 ;  /* 0x000000040b067825 */ /* 0x002fc600078e0006 */
[----:B------:R-:W5:Y:S01]  /*01e0*/  LDG.E.CONSTANT R12, desc[UR8][R4.64+0x188] ;  /* 0x00018808040c7981 */ /* 0x000f62000c1e9900 */
[----:B--2---:R-:W-:-:S03]  /*01f0*/  IMAD.WIDE.U32 R8, R11, 0x4, R8 ;  /* 0x000000040b087825 */ /* 0x004fc600078e0008 */
[----:B------:R-:W2:Y:S04]  /*0200*/  LDG.E.CONSTANT R14, desc[UR8][R4.64+0x18c] ;  /* 0x00018c08040e7981 */ /* 0x000ea8000c1e9900 */
[----:B------:R-:W2:Y:S04]  /*0210*/  LDG.E.CONSTANT R16, desc[UR8][R4.64+0x190] ;  /* 0x0001900804107981 */ /* 0x000ea8000c1e9900 */
[----:B------:R0:W2:Y:S04]  /*0220*/  LDG.E.CONSTANT R7, desc[UR8][R6.64] ;  /* 0x0000000806077981 */ /* 0x0000a8000c1e9900 */
[----:B------:R-:W2:Y:S01]  /*0230*/  LDG.E.CONSTANT R9, desc[UR8][R8.64] ;  /* 0x0000000808097981 */ /* 0x000ea2000c1e9900 */
[----:B------:R-:W-:-:S02]  /*0240*/  IMAD.MOV.U32 R11, RZ, RZ, 0x3de38e39 ;  /* 0x3de38e39ff0b7424 */ /* 0x000fc400078e00ff */
[----:B0-----:R-:W-:-:S04]  /*0250*/  IMAD.MOV.U32 R6, RZ, RZ, 0x41100000 ;  /* 0x41100000ff067424 */ /* 0x001fc800078e00ff */
[----:B------:R-:W-:-:S04]  /*0260*/  FFMA R4, R11, -R6, 1 ;  /* 0x3f8000000b047423 */ /* 0x000fc80000000806 */
[----:B------:R-:W-:Y:S01]  /*0270*/  FFMA R4, R4, R11, 0.11111111193895339966 ;  /* 0x3de38e3904047423 */ /* 0x000fe2000000000b */
[----:B------:R-:W-:Y:S01]  /*0280*/  BSSY.RECONVERGENT B3, `(.L_x_36) ;  /* 0x0000015000037945 */ /* 0x000fe20003800200 */
[----:B---3--:R-:W-:-:S04]  /*0290*/  FADD R10, RZ, R10 ;  /* 0x0000000aff0a7221 */ /* 0x008fc80000000000 */
[----:B----4-:R-:W-:-:S04]  /*02a0*/  FADD R10, R10, R13 ;  /* 0x0000000d0a0a7221 */ /* 0x010fc80000000000 */
[----:B-----5:R-:W-:-:S04]  /*02b0*/  FADD R10, R10, R15 ;  /* 0x0000000f0a0a7221 */ /* 0x020fc80000000000 */
[----:B------:R-:W-:-:S04]  /*02c0*/  FADD R10, R10, R17 ;  /* 0x000000110a0a7221 */ /* 0x000fc80000000000 */
[----:B------:R-:W-:-:S04]  /*02d0*/  FADD R10, R10, R19 ;  /* 0x000000130a0a7221 */ /* 0x000fc80000000000 */
[----:B------:R-:W-:-:S04]  /*02e0*/  FADD R3, R10, R3 ;  /* 0x000000030a037221 */ /* 0x000fc80000000000 */
[----:B------:R-:W-:-:S04]  /*02f0*/  FADD R3, R3, R12 ;  /* 0x0000000c03037221 */ /* 0x000fc80000000000 */
[----:B--2---:R-:W-:-:S04]  /*0300*/  FADD R3, R3, R14 ;  /* 0x0000000e03037221 */ /* 0x004fc80000000000 */
[----:B------:R-:W-:Y:S01]  /*0310*/  FADD R3, R3, R16 ;  /* 0x0000001003037221 */ /* 0x000fe20000000000 */
[----:B------:R0:W-:Y:S03]  /*0320*/  STS [R2], R7 ;  /* 0x0000000702007388 */ /* 0x0001e60000000800 */
[----:B------:R-:W1:Y:S01]  /*0330*/  FCHK P0, R3, 9 ;  /* 0x4110000003007902 */ /* 0x000e620000000000 */
[----:B------:R0:W-:Y:S01]  /*0340*/  STS [R2+0xd0], R9 ;  /* 0x0000d00902007388 */ /* 0x0001e20000000800 */
[----:B------:R-:W-:-:S04]  /*0350*/  FFMA R5, R3, R4, RZ ;  /* 0x0000000403057223 */ /* 0x000fc800000000ff */
[----:B------:R-:W-:-:S04]  /*0360*/  FFMA R6, R5, -9, R3 ;  /* 0xc110000005067823 */ /* 0x000fc80000000003 */
[----:B------:R-:W-:Y:S01]  /*0370*/  FFMA R5, R4, R6, R5 ;  /* 0x0000000604057223 */ /* 0x000fe20000000005 */
[----:B01----:R-:W-:Y:S06]  /*0380*/  @!P0 BRA `(.L_x_37) ;  /* 0x0000000000108947 */ /* 0x003fec0003800000 */
[----:B------:R-:W-:Y:S01]  /*0390*/  MOV R19, R3 ;  /* 0x0000000300137202 */ /* 0x000fe20000000f00 */
[----:B------:R-:W-:Y:S01]  /*03a0*/  IMAD.MOV.U32 R20, RZ, RZ, 0x41100000 ;  /* 0x41100000ff147424 */ /* 0x000fe200078e00ff */
[----:B------:R-:W-:-:S07]  /*03b0*/  MOV R10, 0x3d0 ;  /* 0x000003d0000a7802 */ /* 0x000fce0000000f00 */
[----:B------:R-:W-:Y:S05]  /*03c0*/  CALL.REL.NOINC `($__internal_2_$__cuda_sm3x_div_rn_noftz_f32_slowpath) ;  /* 0x0000009800487944 */ /* 0x000fea0003c00000 */
.L_x_37:
[----:B------:R-:W-:Y:S05]  /*03d0*/  BSYNC.RECONVERGENT B3 ;  /* 0x0000000000037941 */ /* 0x000fea0003800200 */
.L_x_36:
[----:B------:R0:W-:Y:S02]  /*03e0*/  STS [R2+0x1a0], R5 ;  /* 0x0001a00502007388 */ /* 0x0001e40000000800 */
.L_x_35:
[----:B------:R-:W-:Y:S05]  /*03f0*/  BSYNC.RECONVERGENT B2 ;  /* 0x0000000000027941 */ /* 0x000fea0003800200 */
.L_x_34:
[----:B------:R-:W1:Y:S01]  /*0400*/  LDCU UR7, c[0x0][0x3ac] ;  /* 0x00007580ff0777ac */ /* 0x000e620008000800 */
[----:B------:R-:W-:Y:S01]  /*0410*/  HFMA2 R6, -RZ, RZ, 0, 0 ;  /* 0x00000000ff067431 */ /* 0x000fe200000001ff */
[----:B------:R-:W-:Y:S01]  /*0420*/  LOP3.LUT R3, R0, 0x3f, RZ, 0xc0, !PT ;  /* 0x0000003f00037812 */ /* 0x000fe200078ec0ff */
[----:B0-----:R-:W-:Y:S01]  /*0430*/  VIADD R5, R2, 0x270 ;  /* 0x0000027002057836 */ /* 0x001fe20000000000 */
[----:B-1----:R-:W-:-:S06]  /*0440*/  UIADD3 UR7, UPT, UPT, UR7, -0x1, URZ ;  /* 0xffffffff07077890 */ /* 0x002fcc000fffe0ff */
[----:B------:R-:W-:-:S05]  /*0450*/  VIMNMX.RELU R4, PT, PT, R0, UR7, PT ;  /* 0x0000000700047c48 */ /* 0x000fca000bfe1100 */
[----:B------:R-:W-:Y:S01]  /*0460*/  IMAD R7, R4, 0x4, R21 ;  /* 0x0000000404077824 */ /* 0x000fe200078e0215 */
[----:B------:R-:W-:Y:S06]  /*0470*/  BAR.SYNC.DEFER_BLOCKING 0x0 ;  /* 0x0000000000007b1d */ /* 0x000fec0000010000 */
.L_x_65:
[----:B0-----:R-:W0:Y:S01]  /*0480*/  LDCU UR12, c[0x0][0x3ac] ;  /* 0x00007580ff0c77ac */ /* 0x001e220008000800 */
[----:B------:R-:W-:Y:S01]  /*0490*/  BSSY.RECONVERGENT B0, `(.L_x_38) ;  /* 0x00001f3000007945 */ /* 0x000fe20003800200 */
[----:B0-----:R-:W-:-:S13]  /*04a0*/  ISETP.GE.AND P0, PT, R0, UR12, PT ;  /* 0x0000000c00007c0c */ /* 0x001fda000bf06270 */
[----:B-1-3--:R-:W-:Y:S05]  /*04b0*/  @P0 BRA `(.L_x_39) ;  /* 0x0000001c00c00947 */ /* 0x00afea0003800000 */
[C---:B------:R-:W-:Y:S01]  /*04c0*/  IMAD.SHL.U32 R9, R6.reuse, 0x4, RZ ;  /* 0x0000000406097824 */ /* 0x040fe200078e00ff */
[C---:B------:R-:W-:Y:S01]  /*04d0*/  ISETP.NE.AND P1, PT, R6.reuse, RZ, PT ;  /* 0x000000ff0600720c */ /* 0x040fe20003f25270 */
[C---:B------:R-:W-:Y:S02]  /*04e0*/  IMAD R25, R6.reuse, 0xd0, R21 ;  /* 0x000000d006197824 */ /* 0x040fe400078e0215 */
[----:B------:R-:W-:Y:S02]  /*04f0*/  IMAD R8, R6, 0x3e8, R3 ;  /* 0x000003e806087824 */ /* 0x000fe400078e0203 */
[----:B------:R-:W0:Y:S01]  /*0500*/  LDC R9, c[0x3][R9] ;  /* 0x00c0000009097b82 */ /* 0x000e220000000800 */
[----:B------:R-:W-:Y:S02]  /*0510*/  IADD3 R10, PT, PT, R25, 0x270, RZ ;  /* 0x00000270190a7810 */ /* 0x000fe40007ffe0ff */
[----:B0-----:R-:W-:-:S05]  /*0520*/  VIADDMNMX.RELU R12, R0, -R9, UR7, PT ;  /* 0x00000007000c7e46 */ /* 0x001fca000b801909 */
[----:B------:R-:W-:Y:S05]  /*0530*/  @P1 BRA `(.L_x_40) ;  /* 0x0000000000201947 */ /* 0x000fea0003800000 */
[----:B------:R-:W-:-:S05]  /*0540*/  IMAD R11, R12, 0x4, R21 ;  /* 0x000000040c0b7824 */ /* 0x000fca00078e0215 */
[----:B------:R-:W0:Y:S04]  /*0550*/  LDS R13, [R11+0xd0] ;  /* 0x0000d0000b0d7984 */ /* 0x000e280000000800 */
[----:B------:R-:W1:Y:S04]  /*0560*/  LDS R12, [R11] ;  /* 0x000000000b0c7984 */ /* 0x000e680000000800 */
[----:B------:R-:W2:Y:S01]  /*0570*/  LDS R23, [R11+0x1a0] ;  /* 0x0001a0000b177984 */ /* 0x000ea20000000800 */
[----:B0-----:R-:W-:-:S04]  /*0580*/  FMUL R13, R13, 0.30000001192092895508 ;  /* 0x3e99999a0d0d7820 */ /* 0x001fc80000400000 */
[----:B-1----:R-:W-:-:S04]  /*0590*/  FFMA R12, R12, 0.5, R13 ;  /* 0x3f0000000c0c7823 */ /* 0x002fc8000000000d */
[----:B--2---:R-:W-:Y:S01]  /*05a0*/  FFMA R23, R23, 0.20000000298023223877, R12 ;  /* 0x3e4ccccd17177823 */ /* 0x004fe2000000000c */
[----:B------:R-:W-:Y:S06]  /*05b0*/  BRA `(.L_x_41) ;  /* 0x0000000000087947 */ /* 0x000fec0003800000 */
.L_x_40:
[----:B------:R-:W-:-:S06]  /*05c0*/  IMAD R23, R12, 0x4, R25 ;  /* 0x000000040c177824 */ /* 0x000fcc00078e0219 */
[----:B------:R-:W0:Y:S02]  /*05d0*/  LDS R23, [R23+0x1a0] ;  /* 0x0001a00017177984 */ /* 0x000e240000000800 */
.L_x_41:
[----:B------:R-:W-:Y:S01]  /*05e0*/  I2FP.F32.U32 R17, R8 ;  /* 0x0000000800117245 */ /* 0x000fe20000201000 */
[----:B------:R-:W-:Y:S04]  /*05f0*/  BSSY.RECONVERGENT B1, `(.L_x_42) ;  /* 0x000003b000017945 */ /* 0x000fe80003800200 */
[----:B------:R-:W-:-:S04]  /*0600*/  FMUL R17, R17, 0.0099999997764825820923 ;  /* 0x3c23d70a11117820 */ /* 0x000fc80000400000 */
[C---:B------:R-:W-:Y:S01]  /*0610*/  FMUL R20, R17.reuse, 0.63661974668502807617 ;  /* 0x3f22f98311147820 */ /* 0x040fe20000400000 */
[----:B------:R-:W-:-:S05]  /*0620*/  FSETP.GE.AND P1, PT, |R17|, 105615, PT ;  /* 0x47ce47801100780b */ /* 0x000fca0003f26200 */
[----:B------:R-:W1:Y:S02]  /*0630*/  F2I.NTZ R20, R20 ;  /* 0x0000001400147305 */ /* 0x000e640000203100 */
[----:B-1----:R-:W-:-:S05]  /*0640*/  I2FP.F32.S32 R24, R20 ;  /* 0x0000001400187245 */ /* 0x002fca0000201400 */
[----:B------:R-:W-:-:S04]  /*0650*/  FFMA R11, R24, -1.5707962512969970703, R17 ;  /* 0xbfc90fda180b7823 */ /* 0x000fc80000000011 */
[----:B------:R-:W-:-:S04]  /*0660*/  FFMA R11, R24, -7.5497894158615963534e-08, R11 ;  /* 0xb3a22168180b7823 */ /* 0x000fc8000000000b */
[----:B------:R-:W-:Y:S01]  /*0670*/  FFMA R24, R24, -5.3903029534742383927e-15, R11 ;  /* 0xa7c234c518187823 */ /* 0x000fe2000000000b */
[----:B------:R-:W-:Y:S06]  /*0680*/  @!P1 BRA `(.L_x_43) ;  /* 0x0000000000c49947 */ /* 0x000fec0003800000 */
[----:B------:R-:W-:-:S13]  /*0690*/  FSETP.NEU.AND P1, PT, |R17|, +INF , PT ;  /* 0x7f8000001100780b */ /* 0x000fda0003f2d200 */
[----:B------:R-:W-:Y:S01]  /*06a0*/  @!P1 FMUL R24, RZ, R17 ;  /* 0x00000011ff189220 */ /* 0x000fe20000400000 */
[----:B------:R-:W-:Y:S01]  /*06b0*/  @!P1 MOV R20, RZ ;  /* 0x000000ff00149202 */ /* 0x000fe20000000f00 */
[----:B------:R-:W-:Y:S06]  /*06c0*/  @!P1 BRA `(.L_x_43) ;  /* 0x0000000000b49947 */ /* 0x000fec0003800000 */
[----:B------:R-:W-:Y:S01]  /*06d0*/  IMAD.SHL.U32 R12, R17, 0x100, RZ ;  /* 0x00000100110c7824 */ /* 0x000fe200078e00ff */
[----:B------:R-:W-:Y:S01]  /*06e0*/  MOV R11, R1 ;  /* 0x00000001000b7202 */ /* 0x000fe20000000f00 */
[----:B------:R-:W-:Y:S01]  /*06f0*/  IMAD.MOV.U32 R18, RZ, RZ, RZ ;  /* 0x000000ffff127224 */ /* 0x000fe200078e00ff */
[----:B------:R-:W1:Y:S02]  /*0700*/  LDCU.64 UR10, c[0x4][URZ] ;  /* 0x01000000ff0a77ac */ /* 0x000e640008000a00 */
[----:B------:R-:W-:Y:S01]  /*0710*/  LOP3.LUT R19, R12, 0x80000000, RZ, 0xfc, !PT ;  /* 0x800000000c137812 */ /* 0x000fe200078efcff */
[----:B------:R-:W-:Y:S01]  /*0720*/  UMOV UR5, URZ ;  /* 0x000000ff00057c82 */ /* 0x000fe20008000000 */
[----:B------:R-:W-:-:S05]  /*0730*/  UMOV UR4, URZ ;  /* 0x000000ff00047c82 */ /* 0x000fca0008000000 */
.L_x_44:
[----:B-1----:R-:W-:Y:S02]  /*0740*/  IMAD.U32 R12, RZ, RZ, UR10 ;  /* 0x0000000aff0c7e24 */ /* 0x002fe4000f8e00ff */
[----:B------:R-:W-:-:S05]  /*0750*/  IMAD.U32 R13, RZ, RZ, UR11 ;  /* 0x0000000bff0d7e24 */ /* 0x000fca000f8e00ff */
[----:B------:R-:W2:Y:S01]  /*0760*/  LDG.E.CONSTANT R12, desc[UR8][R12.64] ;  /* 0x000000080c0c7981 */ /* 0x000ea2000c1e9900 */
[----:B------:R-:W-:Y:S02]  /*0770*/  UIADD3 UR10, UP0, UPT, UR10, 0x4, URZ ;  /* 0x000000040a0a7890 */ /* 0x000fe4000ff1e0ff */
[----:B------:R-:W-:Y:S02]  /*0780*/  UIADD3 UR4, UPT, UPT, UR4, 0x1, URZ ;  /* 0x0000000104047890 */ /* 0x000fe4000fffe0ff */
[----:B------:R-:W-:Y:S02]  /*0790*/  UIADD3.X UR11, UPT, UPT, URZ, UR11, URZ, UP0, !UPT ;  /* 0x0000000bff0b7290 */ /* 0x000fe400087fe4ff */
[----:B------:R-:W-:Y:S01]  /*07a0*/  UISETP.NE.AND UP0, UPT, UR4, 0x6, UPT ;  /* 0x000000060400788c */ /* 0x000fe2000bf05270 */
[----:B--2---:R-:W-:-:S03]  /*07b0*/  IMAD.WIDE.U32 R14, R12, R19, RZ ;  /* 0x000000130c0e7225 */ /* 0x004fc600078e00ff */
[----:B------:R-:W-:-:S04]  /*07c0*/  IADD3 R14, P1, PT, R14, R18, RZ ;  /* 0x000000120e0e7210 */ /* 0x000fc80007f3e0ff */
[----:B------:R-:W-:Y:S01]  /*07d0*/  IADD3.X R18, PT, PT, R15, UR5, RZ, P1, !PT ;  /* 0x000000050f127c10 */ /* 0x000fe20008ffe4ff */
[----:B------:R1:W-:Y:S02]  /*07e0*/  STL [R11], R14 ;  /* 0x0000000e0b007387 */ /* 0x0003e40000100800 */
[----:B-1----:R-:W-:Y:S01]  /*07f0*/  IADD3 R11, PT, PT, R11, 0x4, RZ ;  /* 0x000000040b0b7810 */ /* 0x002fe20007ffe0ff */
[----:B------:R-:W-:Y:S06]  /*0800*/  BRA.U UP0, `(.L_x_44) ;  /* 0xfffffffd00cc7547 */ /* 0x000fec000b83ffff */
[----:B------:R-:W-:Y:S01]  /*0810*/  SHF.R.U32.HI R11, RZ, 0x17, R17 ;  /* 0x00000017ff0b7819 */ /* 0x000fe20000011611 */
[----:B------:R1:W-:Y:S03]  /*0820*/  STL [R1+0x18], R18 ;  /* 0x0000181201007387 */ /* 0x0003e60000100800 */
[C---:B------:R-:W-:Y:S01]  /*0830*/  LOP3.LUT P1, R14, R11.reuse, 0x1f, RZ, 0xc0, !PT ;  /* 0x0000001f0b0e7812 */ /* 0x040fe2000782c0ff */
[----:B------:R-:W-:-:S05]  /*0840*/  VIADD R12, R11, 0xffffff80 ;  /* 0xffffff800b0c7836 */ /* 0x000fca0000000000 */
[----:B------:R-:W-:-:S05]  /*0850*/  SHF.R.U32.HI R12, RZ, 0x5, R12 ;  /* 0x00000005ff0c7819 */ /* 0x000fca000001160c */
[----:B------:R-:W-:-:S05]  /*0860*/  IMAD R19, R12, -0x4, R1 ;  /* 0xfffffffc0c137824 */ /* 0x000fca00078e0201 */
[----:B------:R-:W2:Y:S04]  /*0870*/  LDL R11, [R19+0x18] ;  /* 0x00001800130b7983 */ /* 0x000ea80000100800 */
[----:B------:R-:W2:Y:S04]  /*0880*/  LDL R12, [R19+0x14] ;  /* 0x00001400130c7983 */ /* 0x000ea80000100800 */
[----:B------:R-:W3:Y:S01]  /*0890*/  @P1 LDL R13, [R19+0x10] ;  /* 0x00001000130d1983 */ /* 0x000ee20000100800 */
[----:B------:R-:W-:Y:S01]  /*08a0*/  UMOV UR4, 0x54442d19 ;  /* 0x54442d1900047882 */ /* 0x000fe20000000000 */
[----:B------:R-:W-:Y:S01]  /*08b0*/  UMOV UR5, 0x3bf921fb ;  /* 0x3bf921fb00057882 */ /* 0x000fe20000000000 */
[----:B--2---:R-:W-:-:S02]  /*08c0*/  @P1 SHF.L.W.U32.HI R11, R12, R14, R11 ;  /* 0x0000000e0c0b1219 */ /* 0x004fc40000010e0b */
[----:B---3--:R-:W-:-:S04]  /*08d0*/  @P1 SHF.L.W.U32.HI R12, R13, R14, R12 ;  /* 0x0000000e0d0c1219 */ /* 0x008fc80000010e0c */
[C-C-:B------:R-:W-:Y:S01]  /*08e0*/  SHF.L.W.U32.HI R16, R12.reuse, 0x2, R11.reuse ;  /* 0x000000020c107819 */ /* 0x140fe20000010e0b */
[----:B------:R-:W-:Y:S01]  /*08f0*/  IMAD.SHL.U32 R12, R12, 0x4, RZ ;  /* 0x000000040c0c7824 */ /* 0x000fe200078e00ff */
[----:B------:R-:W-:Y:S02]  /*0900*/  SHF.R.U32.HI R11, RZ, 0x1e, R11 ;  /* 0x0000001eff0b7819 */ /* 0x000fe4000001160b */
[----:B------:R-:W-:Y:S02]  /*0910*/  SHF.R.S32.HI R13, RZ, 0x1f, R16 ;  /* 0x0000001fff0d7819 */ /* 0x000fe40000011410 */
[----:B------:R-:W-:Y:S02]  /*0920*/  ISETP.GE.AND P1, PT, R16, RZ, PT ;  /* 0x000000ff1000720c */ /* 0x000fe40003f26270 */
[C---:B------:R-:W-:Y:S02]  /*0930*/  LOP3.LUT R12, R13.reuse, R12, RZ, 0x3c, !PT ;  /* 0x0000000c0d0c7212 */ /* 0x040fe400078e3cff */
[----:B------:R-:W-:-:S02]  /*0940*/  LOP3.LUT R13, R13, R16, RZ, 0x3c, !PT ;  /* 0x000000100d0d7212 */ /* 0x000fc400078e3cff */
[----:B------:R-:W-:-:S04]  /*0950*/  LEA.HI R20, R16, R11, RZ, 0x1 ;  /* 0x0000000b10147211 */ /* 0x000fc800078f08ff */
[----:B------:R-:W2:Y:S02]  /*0960*/  I2F.F64.S64 R12, R12 ;  /* 0x0000000c000c7312 */ /* 0x000ea40000301c00 */
[----:B--2---:R-:W-:-:S10]  /*0970*/  DMUL R14, R12, UR4 ;  /* 0x000000040c0e7c28 */ /* 0x004fd40008000000 */
[----:B------:R-:W2:Y:S02]  /*0980*/  F2F.F32.F64 R14, R14 ;  /* 0x0000000e000e7310 */ /* 0x000ea40000301000 */
[----:B-12---:R-:W-:-:S07]  /*0990*/  FSEL R24, -R14, R14, !P1 ;  /* 0x0000000e0e187208 */ /* 0x006fce0004800100 */
.L_x_43:
[----:B------:R-:W-:Y:S05]  /*09a0*/  BSYNC.RECONVERGENT B1 ;  /* 0x0000000000017941 */ /* 0x000fea0003800200 */
.L_x_42:
[----:B------:R-:W-:Y:S01]  /*09b0*/  FMUL R22, R17, 0.69999998807907104492 ;  /* 0x3f33333311167820 */ /* 0x000fe20000400000 */
[----:B------:R-:W-:Y:S01]  /*09c0*/  MOV R11, 0x37cbac00 ;  /* 0x37cbac00000b7802 */ /* 0x000fe20000000f00 */
[----:B------:R-:W-:Y:S01]  /*09d0*/  FMUL R12, R24, R24 ;  /* 0x00000018180c7220 */ /* 0x000fe20000400000 */
[----:B------:R-:W-:Y:S01]  /*09e0*/  LOP3.LUT R14, R20, 0x1, RZ, 0xc0, !PT ;  /* 0x00000001140e7812 */ /* 0x000fe200078ec0ff */
[----:B------:R-:W-:Y:S01]  /*09f0*/  FMUL R16, R22, 0.63661974668502807617 ;  /* 0x3f22f98316107820 */ /* 0x000fe20000400000 */
[----:B------:R-:W-:Y:S02]  /*0a00*/  IMAD.MOV.U32 R18, RZ, RZ, 0x3d2aaabb ;  /* 0x3d2aaabbff127424 */ /* 0x000fe400078e00ff */
[----:B------:R-:W-:Y:S01]  /*0a10*/  FFMA R13, R12, R11, -0.0013887860113754868507 ;  /* 0xbab607ed0c0d7423 */ /* 0x000fe2000000000b */
[----:B------:R-:W-:Y:S01]  /*0a20*/  ISETP.NE.U32.AND P1, PT, R14, 0x1, PT ;  /* 0x000000010e00780c */ /* 0x000fe20003f25070 */
[----:B------:R-:W-:Y:S01]  /*0a30*/  IMAD.MOV.U32 R19, RZ, RZ, 0x3effffff ;  /* 0x3effffffff137424 */ /* 0x000fe200078e00ff */
[----:B------:R-:W-:Y:S01]  /*0a40*/  LOP3.LUT P2, RZ, R20, 0x2, RZ, 0xc0, !PT ;  /* 0x0000000214ff7812 */ /* 0x000fe2000784c0ff */
[----:B------:R-:W1:Y:S01]  /*0a50*/  F2I.NTZ R16, R16 ;  /* 0x0000001000107305 */ /* 0x000e620000203100 */
[----:B------:R-:W-:Y:S01]  /*0a60*/  FSEL R13, R13, -0.00019574658654164522886, !P1 ;  /* 0xb94d41530d0d7808 */ /* 0x000fe20004800000 */
[----:B------:R-:W-:Y:S01]  /*0a70*/  BSSY.RECONVERGENT B1, `(.L_x_45) ;  /* 0x000003c000017945 */ /* 0x000fe20003800200 */
[----:B------:R-:W-:-:S02]  /*0a80*/  FSEL R15, R18, 0.0083327032625675201416, !P1 ;  /* 0x3c0885e4120f7808 */ /* 0x000fc40004800000 */
[----:B------:R-:W-:-:S03]  /*0a90*/  FSEL R24, R24, 1, P1 ;  /* 0x3f80000018187808 */ /* 0x000fc60000800000 */
[----:B------:R-:W-:Y:S01]  /*0aa0*/  FFMA R13, R12, R13, R15 ;  /* 0x0000000d0c0d7223 */ /* 0x000fe2000000000f */
[----:B------:R-:W-:Y:S02]  /*0ab0*/  FSEL R15, -R19, -0.16666662693023681641, !P1 ;  /* 0xbe2aaaa8130f7808 */ /* 0x000fe40004800100 */
[----:B------:R-:W-:-:S03]  /*0ac0*/  FSETP.GE.AND P1, PT, |R22|, 105615, PT ;  /* 0x47ce47801600780b */ /* 0x000fc60003f26200 */
[C---:B------:R-:W-:Y:S01]  /*0ad0*/  FFMA R15, R12.reuse, R13, R15 ;  /* 0x0000000d0c0f7223 */ /* 0x040fe2000000000f */
[----:B-1----:R-:W-:Y:S01]  /*0ae0*/  I2FP.F32.S32 R17, R16 ;  /* 0x0000001000117245 */ /* 0x002fe20000201400 */
[----:B------:R-:W-:-:S04]  /*0af0*/  FFMA R13, R12, R24, RZ ;  /* 0x000000180c0d7223 */ /* 0x000fc800000000ff */
[----:B------:R-:W-:Y:S01]  /*0b00*/  FFMA R14, R17, -1.5707962512969970703, R22 ;  /* 0xbfc90fda110e7823 */ /* 0x000fe20000000016 */
[----:B------:R-:W-:-:S03]  /*0b10*/  FFMA R24, R13, R15, R24 ;  /* 0x0000000f0d187223 */ /* 0x000fc60000000018 */
[----:B------:R-:W-:Y:S01]  /*0b20*/  FFMA R14, R17, -7.5497894158615963534e-08, R14 ;  /* 0xb3a22168110e7823 */ /* 0x000fe2000000000e */
[----:B------:R-:W-:-:S03]  /*0b30*/  @P2 FADD R24, RZ, -R24 ;  /* 0x80000018ff182221 */ /* 0x000fc60000000000 */
[----:B------:R-:W-:Y:S01]  /*0b40*/  FFMA R17, R17, -5.3903029534742383927e-15, R14 ;  /* 0xa7c234c511117823 */ /* 0x000fe2000000000e */
[----:B------:R-:W-:Y:S06]  /*0b50*/  @!P1 BRA `(.L_x_46) ;  /* 0x0000000000b49947 */ /* 0x000fec0003800000 */
[----:B------:R-:W-:-:S13]  /*0b60*/  FSETP.NEU.AND P1, PT, |R22|, +INF , PT ;  /* 0x7f8000001600780b */ /* 0x000fda0003f2d200 */
[----:B------:R-:W-:Y:S01]  /*0b70*/  @!P1 FMUL R17, RZ, R22 ;  /* 0x00000016ff119220 */ /* 0x000fe20000400000 */
[----:B------:R-:W-:Y:S01]  /*0b80*/  @!P1 MOV R16, RZ ;  /* 0x000000ff00109202 */ /* 0x000fe20000000f00 */
[----:B------:R-:W-:Y:S06]  /*0b90*/  @!P1 BRA `(.L_x_46) ;  /* 0x0000000000a49947 */ /* 0x000fec0003800000 */
[----:B------:R-:W1:Y:S01]  /*0ba0*/  LDC.64 R12, c[0x4][RZ] ;  /* 0x01000000ff0c7b82 */ /* 0x000e620000000a00 */
[----:B------:R-:W-:Y:S02]  /*0bb0*/  IMAD.SHL.U32 R27, R22, 0x100, RZ ;  /* 0x00000100161b7824 */ /* 0x000fe400078e00ff */
[----:B------:R-:W-:Y:S02]  /*0bc0*/  HFMA2 R26, -RZ, RZ, 0, 0 ;  /* 0x00000000ff1a7431 */ /* 0x000fe400000001ff */
[----:B------:R-:W-:Y:S01]  /*0bd0*/  IMAD.MOV.U32 R20, RZ, RZ, RZ ;  /* 0x000000ffff147224 */ /* 0x000fe200078e00ff */
[----:B------:R-:W-:Y:S01]  /*0be0*/  UMOV UR4, URZ ;  /* 0x000000ff00047c82 */ /* 0x000fe20008000000 */
[----:B------:R-:W-:-:S07]  /*0bf0*/  LOP3.LUT R27, R27, 0x80000000, RZ, 0xfc, !PT ;  /* 0x800000001b1b7812 */ /* 0x000fce00078efcff */
.L_x_47:
[----:B-1----:R-:W-:-:S05]  /*0c00*/  IMAD.WIDE.U32 R16, R26, 0x4, R12 ;  /* 0x000000041a107825 */ /* 0x002fca00078e000c */
[----:B--2---:R-:W2:Y:S01]  /*0c10*/  LDG.E.CONSTANT R14, desc[UR8][R16.64] ;  /* 0x00000008100e7981 */ /* 0x004ea2000c1e9900 */
[C---:B------:R-:W-:Y:S02]  /*0c20*/  IMAD R28, R26.reuse, 0x4, R1 ;  /* 0x000000041a1c7824 */ /* 0x040fe400078e0201 */
[----:B------:R-:W-:-:S05]  /*0c30*/  VIADD R26, R26, 0x1 ;  /* 0x000000011a1a7836 */ /* 0x000fca0000000000 */
[----:B------:R-:W-:Y:S01]  /*0c40*/  ISETP.NE.AND P1, PT, R26, 0x6, PT ;  /* 0x000000061a00780c */ /* 0x000fe20003f25270 */
[----:B--2---:R-:W-:-:S03]  /*0c50*/  IMAD.WIDE.U32 R14, R14, R27, RZ ;  /* 0x0000001b0e0e7225 */ /* 0x004fc600078e00ff */
[----:B------:R-:W-:-:S04]  /*0c60*/  IADD3 R29, P2, PT, R14, R20, RZ ;  /* 0x000000140e1d7210 */ /* 0x000fc80007f5e0ff */
[----:B------:R-:W-:Y:S01]  /*0c70*/  IADD3.X R20, PT, PT, R15, UR4, RZ, P2, !PT ;  /* 0x000000040f147c10 */ /* 0x000fe200097fe4ff */
[----:B------:R2:W-:Y:S04]  /*0c80*/  STL [R28], R29 ;  /* 0x0000001d1c007387 */ /* 0x0005e80000100800 */
[----:B------:R-:W-:Y:S05]  /*0c90*/  @P1 BRA `(.L_x_47) ;  /* 0xfffffffc00d81947 */ /* 0x000fea000383ffff */
[----:B------:R-:W-:Y:S01]  /*0ca0*/  SHF.R.U32.HI R22, RZ, 0x17, R22 ;  /* 0x00000017ff167819 */ /* 0x000fe20000011616 */
[----:B------:R1:W-:Y:S03]  /*0cb0*/  STL [R1+0x18], R20 ;  /* 0x0000181401007387 */ /* 0x0003e60000100800 */
[C---:B------:R-:W-:Y:S02]  /*0cc0*/  IADD3 R12, PT, PT, R22.reuse, -0x80, RZ ;  /* 0xffffff80160c7810 */ /* 0x040fe40007ffe0ff */
[----:B------:R-:W-:Y:S02]  /*0cd0*/  LOP3.LUT P1, R14, R22, 0x1f, RZ, 0xc0, !PT ;  /* 0x0000001f160e7812 */ /* 0x000fe4000782c0ff */
[----:B------:R-:W-:-:S05]  /*0ce0*/  SHF.R.U32.HI R12, RZ, 0x5, R12 ;  /* 0x00000005ff0c7819 */ /* 0x000fca000001160c */
[----:B------:R-:W-:-:S05]  /*0cf0*/  IMAD R22, R12, -0x4, R1 ;  /* 0xfffffffc0c167824 */ /* 0x000fca00078e0201 */
[----:B------:R-:W3:Y:S04]  /*0d00*/  LDL R17, [R22+0x18] ;  /* 0x0000180016117983 */ /* 0x000ee80000100800 */
[----:B------:R-:W3:Y:S04]  /*0d10*/  LDL R12, [R22+0x14] ;  /* 0x00001400160c7983 */ /* 0x000ee80000100800 */
[----:B------:R-:W4:Y:S01]  /*0d20*/  @P1 LDL R13, [R22+0x10] ;  /* 0x00001000160d1983 */ /* 0x000f220000100800 */
[----:B------:R-:W-:Y:S01]  /*0d30*/  UMOV UR4, 0x54442d19 ;  /* 0x54442d1900047882 */ /* 0x000fe20000000000 */
[----:B------:R-:W-:Y:S01]  /*0d40*/  UMOV UR5, 0x3bf921fb ;  /* 0x3bf921fb00057882 */ /* 0x000fe20000000000 */
[----:B---3--:R-:W-:-:S02]  /*0d50*/  @P1 SHF.L.W.U32.HI R17, R12, R14, R17 ;  /* 0x0000000e0c111219 */ /* 0x008fc40000010e11 */
[----:B----4-:R-:W-:-:S04]  /*0d60*/  @P1 SHF.L.W.U32.HI R12, R13, R14, R12 ;  /* 0x0000000e0d0c1219 */ /* 0x010fc80000010e0c */
        /* <DEDUP_REMOVED lines=8> */
[----:B------:R-:W3:Y:S02]  /*0df0*/  I2F.F64.S64 R12, R12 ;  /* 0x0000000c000c7312 */ /* 0x000ee40000301c00 */
[----:B---3--:R-:W-:-:S10]  /*0e00*/  DMUL R14, R12, UR4 ;  /* 0x000000040c0e7c28 */ /* 0x008fd40008000000 */
[----:B------:R-:W3:Y:S02]  /*0e10*/  F2F.F32.F64 R14, R14 ;  /* 0x0000000e000e7310 */ /* 0x000ee40000301000 */
[----:B-1-3--:R-:W-:-:S07]  /*0e20*/  FSEL R17, -R14, R14, !P1 ;  /* 0x0000000e0e117208 */ /* 0x00afce0004800100 */
.L_x_46:
[----:B------:R-:W-:Y:S05]  /*0e30*/  BSYNC.RECONVERGENT B1 ;  /* 0x0000000000017941 */ /* 0x000fea0003800200 */
.L_x_45:
[----:B------:R-:W-:Y:S01]  /*0e40*/  ISETP.NE.AND P3, PT, R6, RZ, PT ;  /* 0x000000ff0600720c */ /* 0x000fe20003f65270 */
[----:B------:R-:W-:Y:S01]  /*0e50*/  VIADD R12, R8, 0x64 ;  /* 0x00000064080c7836 */ /* 0x000fe20000000000 */
[----:B------:R-:W-:Y:S01]  /*0e60*/  LOP3.LUT R22, R16, 0x1, RZ, 0xc0, !PT ;  /* 0x0000000110167812 */ /* 0x000fe200078ec0ff */
[----:B------:R-:W-:Y:S01]  /*0e70*/  FMUL R26, R17, R17 ;  /* 0x00000011111a7220 */ /* 0x000fe20000400000 */
[----:B------:R-:W-:Y:S02]  /*0e80*/  BSSY.RECONVERGENT B1, `(.L_x_48) ;  /* 0x0000050000017945 */ /* 0x000fe40003800200 */
[----:B------:R-:W-:Y:S02]  /*0e90*/  I2FP.F32.U32 R12, R12 ;  /* 0x0000000c000c7245 */ /* 0x000fe40000201000 */
[----:B------:R-:W-:-:S03]  /*0ea0*/  ISETP.NE.U32.AND P1, PT, R22, 0x1, PT ;  /* 0x000000011600780c */ /* 0x000fc60003f25070 */
[----:B------:R-:W-:Y:S01]  /*0eb0*/  FMUL R22, R12, 0.0099999997764825820923 ;  /* 0x3c23d70a0c167820 */ /* 0x000fe20000400000 */
[----:B------:R-:W-:Y:S01]  /*0ec0*/  VIADD R12, R16, 0x1 ;  /* 0x00000001100c7836 */ /* 0x000fe20000000000 */
[----:B------:R-:W1:Y:S01]  /*0ed0*/  @!P3 LDS R14, [R7+0xd0] ;  /* 0x0000d000070eb984 */ /* 0x000e620000000800 */
[----:B------:R-:W-:Y:S01]  /*0ee0*/  @P3 LEA R20, R4, R25, 0x2 ;  /* 0x0000001904143211 */ /* 0x000fe200078e10ff */
[----:B------:R-:W-:Y:S01]  /*0ef0*/  FFMA R25, R26, R11, -0.0013887860113754868507 ;  /* 0xbab607ed1a197423 */ /* 0x000fe2000000000b */
[----:B------:R-:W-:Y:S01]  /*0f00*/  FMUL R16, R22, 0.63661974668502807617 ;  /* 0x3f22f98316107820 */ /* 0x000fe20000400000 */
[----:B------:R-:W3:Y:S01]  /*0f10*/  @!P3 LDS R15, [R7] ;  /* 0x00000000070fb984 */ /* 0x000ee20000000800 */
[----:B------:R-:W-:Y:S02]  /*0f20*/  FSEL R27, R18, 0.0083327032625675201416, P1 ;  /* 0x3c0885e4121b7808 */ /* 0x000fe40000800000 */
[----:B------:R-:W-:Y:S01]  /*0f30*/  FSEL R25, R25, -0.00019574658654164522886, P1 ;  /* 0xb94d415319197808 */ /* 0x000fe20000800000 */
[----:B------:R-:W4:Y:S01]  /*0f40*/  @!P3 LDS R13, [R7+0x1a0] ;  /* 0x0001a000070db984 */ /* 0x000f220000000800 */
[----:B------:R-:W5:Y:S01]  /*0f50*/  F2I.NTZ R16, R16 ;  /* 0x0000001000107305 */ /* 0x000f620000203100 */
[----:B------:R-:W-:-:S02]  /*0f60*/  LOP3.LUT P2, RZ, R12, 0x2, RZ, 0xc0, !PT ;  /* 0x000000020cff7812 */ /* 0x000fc4000784c0ff */
[----:B------:R-:W4:Y:S01]  /*0f70*/  @P3 LDS R20, [R20+0x1a0] ;  /* 0x0001a00014143984 */ /* 0x000f220000000800 */
[----:B--2---:R-:W-:Y:S01]  /*0f80*/  FSEL R28, -R19, -0.16666662693023681641, P1 ;  /* 0xbe2aaaa8131c7808 */ /* 0x004fe20000800100 */
[----:B------:R-:W-:Y:S01]  /*0f90*/  FFMA R25, R26, R25, R27 ;  /* 0x000000191a197223 */ /* 0x000fe2000000001b */
[----:B------:R-:W-:Y:S02]  /*0fa0*/  FSEL R12, R17, 1, !P1 ;  /* 0x3f800000110c7808 */ /* 0x000fe40004800000 */
[----:B------:R-:W-:Y:S01]  /*0fb0*/  FSETP.GE.AND P1, PT, |R22|, 105615, PT ;  /* 0x47ce47801600780b */ /* 0x000fe20003f26200 */
[C---:B------:R-:W-:Y:S02]  /*0fc0*/  FFMA R25, R26.reuse, R25, R28 ;  /* 0x000000191a197223 */ /* 0x040fe4000000001c */
[----:B------:R-:W-:-:S04]  /*0fd0*/  FFMA R17, R26, R12, RZ ;  /* 0x0000000c1a117223 */ /* 0x000fc800000000ff */
[----:B------:R-:W-:Y:S01]  /*0fe0*/  FFMA R12, R17, R25, R12 ;  /* 0x00000019110c7223 */ /* 0x000fe2000000000c */
[----:B-----5:R-:W-:-:S03]  /*0ff0*/  I2FP.F32.S32 R17, R16 ;  /* 0x0000001000117245 */ /* 0x020fc60000201400 */
[----:B------:R-:W-:Y:S02]  /*1000*/  @P2 FADD R12, RZ, -R12 ;  /* 0x8000000cff0c2221 */ /* 0x000fe40000000000 */
[C---:B------:R-:W-:Y:S02]  /*1010*/  FFMA R26, R17.reuse, -1.5707962512969970703, R22 ;  /* 0xbfc90fda111a7823 */ /* 0x040fe40000000016 */
[----:B------:R-:W-:Y:S02]  /*1020*/  FMUL R25, R12, 0.20000000298023223877 ;  /* 0x3e4ccccd0c197820 */ /* 0x000fe40000400000 */
[C---:B------:R-:W-:Y:S02]  /*1030*/  FFMA R26, R17.reuse, -7.5497894158615963534e-08, R26 ;  /* 0xb3a22168111a7823 */ /* 0x040fe4000000001a */
[----:B------:R-:W-:Y:S02]  /*1040*/  FFMA R24, R24, 0.30000001192092895508, R25 ;  /* 0x3e99999a18187823 */ /* 0x000fe40000000019 */
[----:B------:R-:W-:Y:S01]  /*1050*/  FFMA R26, R17, -5.3903029534742383927e-15, R26 ;  /* 0xa7c234c5111a7823 */ /* 0x000fe2000000001a */
[----:B-1----:R-:W-:Y:S01]  /*1060*/  @!P3 FMUL R14, R14, 0.30000001192092895508 ;  /* 0x3e99999a0e0eb820 */ /* 0x002fe20000400000 */
[----:B0-----:R-:W-:-:S03]  /*1070*/  FFMA R23, R24, R23, RZ ;  /* 0x0000001718177223 */ /* 0x001fc600000000ff */
[----:B---3--:R-:W-:-:S04]  /*1080*/  @!P3 FFMA R14, R15, 0.5, R14 ;  /* 0x3f0000000f0eb823 */ /* 0x008fc8000000000e */
[----:B----4-:R-:W-:Y:S01]  /*1090*/  @!P3 FFMA R20, R13, 0.20000000298023223877, R14 ;  /* 0x3e4ccccd0d14b823 */ /* 0x010fe2000000000e */
[----:B------:R-:W-:Y:S06]  /*10a0*/  @!P1 BRA `(.L_x_49) ;  /* 0x0000000000b49947 */ /* 0x000fec0003800000 */
[----:B------:R-:W-:-:S13]  /*10b0*/  FSETP.NEU.AND P1, PT, |R22|, +INF , PT ;  /* 0x7f8000001600780b */ /* 0x000fda0003f2d200 */
[----:B------:R-:W-:Y:S05]  /*10c0*/  @!P1 BRA `(.L_x_50) ;  /* 0x0000000000a49947 */ /* 0x000fea0003800000 */
[----:B------:R-:W0:Y:S01]  /*10d0*/  LDC.64 R12, c[0x4][RZ] ;  /* 0x01000000ff0c7b82 */ /* 0x000e220000000a00 */
[----:B------:R-:W-:Y:S01]  /*10e0*/  IMAD.SHL.U32 R26, R22, 0x100, RZ ;  /* 0x00000100161a7824 */ /* 0x000fe200078e00ff */
[----:B------:R-:W-:Y:S01]  /*10f0*/  CS2R R24, SRZ ;  /* 0x0000000000187805 */ /* 0x000fe2000001ff00 */
[----:B------:R-:W-:-:S03]  /*1100*/  UMOV UR4, URZ ;  /* 0x000000ff00047c82 */ /* 0x000fc60008000000 */
[----:B------:R-:W-:-:S07]  /*1110*/  LOP3.LUT R26, R26, 0x80000000, RZ, 0xfc, !PT ;  /* 0x800000001a1a7812 */ /* 0x000fce00078efcff */
.L_x_51:
[----:B0-----:R-:W-:-:S06]  /*1120*/  IMAD.WIDE.U32 R14, R25, 0x4, R12 ;  /* 0x00000004190e7825 */ /* 0x001fcc00078e000c */
[----:B------:R-:W2:Y:S01]  /*1130*/  LDG.E.CONSTANT R15, desc[UR8][R14.64] ;  /* 0x000000080e0f7981 */ /* 0x000ea2000c1e9900 */
[C---:B-1----:R-:W-:Y:S01]  /*1140*/  LEA R27, R25.reuse, R1, 0x2 ;  /* 0x00000001191b7211 */ /* 0x042fe200078e10ff */
        /* <DEDUP_REMOVED lines=20> */
[C---:B-1----:R-:W-:Y:S02]  /*1290*/  SHF.L.W.U32.HI R16, R12.reuse, 0x2, R17 ;  /* 0x000000020c107819 */ /* 0x042fe40000010e11 */
[----:B------:R-:W-:Y:S02]  /*12a0*/  SHF.L.U32 R12, R12, 0x2, RZ ;  /* 0x000000020c0c7819 */ /* 0x000fe400000006ff */
[----:B------:R-:W-:Y:S02]  /*12b0*/  SHF.R.S32.HI R13, RZ, 0x1f, R16 ;  /* 0x0000001fff0d7819 */ /* 0x000fe40000011410 */
[----:B------:R-:W-:Y:S02]  /*12c0*/  ISETP.GE.AND P1, PT, R16, RZ, PT ;  /* 0x000000ff1000720c */ /* 0x000fe40003f26270 */
[C---:B------:R-:W-:Y:S02]  /*12d0*/  LOP3.LUT R12, R13.reuse, R12, RZ, 0x3c, !PT ;  /* 0x0000000c0d0c7212 */ /* 0x040fe400078e3cff */
[----:B------:R-:W-:-:S02]  /*12e0*/  LOP3.LUT R13, R13, R16, RZ, 0x3c, !PT ;  /* 0x000000100d0d7212 */ /* 0x000fc400078e3cff */
[----:B------:R-:W-:-:S04]  /*12f0*/  SHF.R.U32.HI R17, RZ, 0x1e, R17 ;  /* 0x0000001eff117819 */ /* 0x000fc80000011611 */
[----:B------:R-:W1:Y:S01]  /*1300*/  I2F.F64.S64 R12, R12 ;  /* 0x0000000c000c7312 */ /* 0x000e620000301c00 */
[----:B------:R-:W-:Y:S01]  /*1310*/  LEA.HI R16, R16, R17, RZ, 0x1 ;  /* 0x0000001110107211 */ /* 0x000fe200078f08ff */
[----:B-1----:R-:W-:-:S10]  /*1320*/  DMUL R14, R12, UR4 ;  /* 0x000000040c0e7c28 */ /* 0x002fd40008000000 */
[----:B------:R-:W1:Y:S02]  /*1330*/  F2F.F32.F64 R14, R14 ;  /* 0x0000000e000e7310 */ /* 0x000e640000301000 */
[----:B-1----:R-:W-:Y:S01]  /*1340*/  FSEL R26, -R14, R14, !P1 ;  /* 0x0000000e0e1a7208 */ /* 0x002fe20004800100 */
[----:B0-----:R-:W-:Y:S06]  /*1350*/  BRA `(.L_x_49) ;  /* 0x0000000000087947 */ /* 0x001fec0003800000 */
.L_x_50:
[----:B------:R-:W-:Y:S01]  /*1360*/  FMUL R26, RZ, R22 ;  /* 0x00000016ff1a7220 */ /* 0x000fe20000400000 */
[----:B------:R-:W-:-:S07]  /*1370*/  IMAD.MOV.U32 R16, RZ, RZ, RZ ;  /* 0x000000ffff107224 */ /* 0x000fce00078e00ff */
.L_x_49:
[----:B------:R-:W-:Y:S05]  /*1380*/  BSYNC.RECONVERGENT B1 ;  /* 0x0000000000017941 */ /* 0x000fea0003800200 */
.L_x_48:
[----:B------:R-:W-:Y:S01]  /*1390*/  FMUL R25, R22, 0.69999998807907104492 ;  /* 0x3f33333316197820 */ /* 0x000fe20000400000 */
[----:B------:R-:W-:Y:S01]  /*13a0*/  FMUL R12, R26, R26 ;  /* 0x0000001a1a0c7220 */ /* 0x000fe20000400000 */
[----:B------:R-:W-:Y:S01]  /*13b0*/  LOP3.LUT R14, R16, 0x1, RZ, 0xc0, !PT ;  /* 0x00000001100e7812 */ /* 0x000fe200078ec0ff */
[----:B------:R-:W-:Y:S01]  /*13c0*/  BSSY.RECONVERGENT B1, `(.L_x_52) ;  /* 0x0000043000017945 */ /* 0x000fe20003800200 */
[----:B------:R-:W-:Y:S01]  /*13d0*/  FMUL R17, R25, 0.63661974668502807617 ;  /* 0x3f22f98319117820 */ /* 0x000fe20000400000 */
[----:B------:R-:W-:Y:S01]  /*13e0*/  FFMA R13, R12, R11, -0.0013887860113754868507 ;  /* 0xbab607ed0c0d7423 */ /* 0x000fe2000000000b */
[----:B------:R-:W-:Y:S02]  /*13f0*/  ISETP.NE.U32.AND P1, PT, R14, 0x1, PT ;  /* 0x000000010e00780c */ /* 0x000fe40003f25070 */
[----:B------:R-:W-:Y:S02]  /*1400*/  LOP3.LUT P2, RZ, R16, 0x2, RZ, 0xc0, !PT ;  /* 0x0000000210ff7812 */ /* 0x000fe4000784c0ff */
[----:B------:R-:W0:Y:S01]  /*1410*/  F2I.NTZ R17, R17 ;  /* 0x0000001100117305 */ /* 0x000e220000203100 */
[----:B------:R-:W-:-:S02]  /*1420*/  FSEL R13, R13, -0.00019574658654164522886, !P1 ;  /* 0xb94d41530d0d7808 */ /* 0x000fc40004800000 */
[----:B------:R-:W-:Y:S02]  /*1430*/  FSEL R15, R18, 0.0083327032625675201416, !P1 ;  /* 0x3c0885e4120f7808 */ /* 0x000fe40004800000 */
[----:B------:R-:W-:-:S03]  /*1440*/  FSEL R22, R26, 1, P1 ;  /* 0x3f8000001a167808 */ /* 0x000fc60000800000 */
[----:B------:R-:W-:Y:S01]  /*1450*/  FFMA R13, R12, R13, R15 ;  /* 0x0000000d0c0d7223 */ /* 0x000fe2000000000f */
[----:B------:R-:W-:Y:S02]  /*1460*/  FSEL R15, -R19, -0.16666662693023681641, !P1 ;  /* 0xbe2aaaa8130f7808 */ /* 0x000fe40004800100 */
[----:B------:R-:W-:-:S03]  /*1470*/  FSETP.GE.AND P1, PT, |R25|, 105615, PT ;  /* 0x47ce47801900780b */ /* 0x000fc60003f26200 */
[C---:B------:R-:W-:Y:S01]  /*1480*/  FFMA R15, R12.reuse, R13, R15 ;  /* 0x0000000d0c0f7223 */ /* 0x040fe2000000000f */
[----:B0-----:R-:W-:Y:S01]  /*1490*/  I2FP.F32.S32 R24, R17 ;  /* 0x0000001100187245 */ /* 0x001fe20000201400 */
        /* <DEDUP_REMOVED lines=8> */
[----:B------:R-:W-:Y:S05]  /*1520*/  @!P1 BRA `(.L_x_54) ;  /* 0x0000000000a89947 */ /* 0x000fea0003800000 */
[----:B------:R-:W0:Y:S01]  /*1530*/  LDC.64 R12, c[0x4][RZ] ;  /* 0x01000000ff0c7b82 */ /* 0x000e220000000a00 */
[----:B------:R-:W-:Y:S01]  /*1540*/  IMAD.SHL.U32 R27, R25, 0x100, RZ ;  /* 0x00000100191b7824 */ /* 0x000fe200078e00ff */
[----:B------:R-:W-:Y:S01]  /*1550*/  MOV R24, RZ ;  /* 0x000000ff00187202 */ /* 0x000fe20000000f00 */
[----:B------:R-:W-:Y:S01]  /*1560*/  IMAD.MOV.U32 R26, RZ, RZ, RZ ;  /* 0x000000ffff1a7224 */ /* 0x000fe200078e00ff */
[----:B------:R-:W-:Y:S02]  /*1570*/  UMOV UR4, URZ ;  /* 0x000000ff00047c82 */ /* 0x000fe40008000000 */
[----:B------:R-:W-:-:S07]  /*1580*/  LOP3.LUT R27, R27, 0x80000000, RZ, 0xfc, !PT ;  /* 0x800000001b1b7812 */ /* 0x000fce00078efcff */
.L_x_55:
[----:B0-----:R-:W-:-:S06]  /*1590*/  IMAD.WIDE.U32 R14, R26, 0x4, R12 ;  /* 0x000000041a0e7825 */ /* 0x001fcc00078e000c */
[----:B------:R-:W2:Y:S01]  /*15a0*/  LDG.E.CONSTANT R14, desc[UR8][R14.64] ;  /* 0x000000080e0e7981 */ /* 0x000ea2000c1e9900 */
[C---:B-1----:R-:W-:Y:S01]  /*15b0*/  IMAD R28, R26.reuse, 0x4, R1 ;  /* 0x000000041a1c7824 */ /* 0x042fe200078e0201 */
[----:B------:R-:W-:-:S04]  /*15c0*/  IADD3 R26, PT, PT, R26, 0x1, RZ ;  /* 0x000000011a1a7810 */ /* 0x000fc80007ffe0ff */
        /* <DEDUP_REMOVED lines=29> */
[----:B------:R-:W0:Y:S02]  /*17a0*/  F2F.F32.F64 R14, R14 ;  /* 0x0000000e000e7310 */ /* 0x000e240000301000 */
[----:B0-----:R-:W-:Y:S01]  /*17b0*/  FSEL R24, -R14, R14, !P1 ;  /* 0x0000000e0e187208 */ /* 0x001fe20004800100 */
[----:B------:R-:W-:Y:S06]  /*17c0*/  BRA `(.L_x_53) ;  /* 0x0000000000087947 */ /* 0x000fec0003800000 */
.L_x_54:
[----:B------:R-:W-:Y:S01]  /*17d0*/  FMUL R24, RZ, R25 ;  /* 0x00000019ff187220 */ /* 0x000fe20000400000 */
[----:B------:R-:W-:-:S07]  /*17e0*/  MOV R17, RZ ;  /* 0x000000ff00117202 */ /* 0x000fce0000000f00 */
.L_x_53:
[----:B------:R-:W-:Y:S05]  /*17f0*/  BSYNC.RECONVERGENT B1 ;  /* 0x0000000000017941 */ /* 0x000fea0003800200 */
.L_x_52:
[----:B------:R-:W-:Y:S01]  /*1800*/  ISETP.NE.AND P3, PT, R6, RZ, PT ;  /* 0x000000ff0600720c */ /* 0x000fe20003f65270 */
[----:B------:R-:W-:Y:S01]  /*1810*/  VIADD R8, R8, 0xc8 ;  /* 0x000000c808087836 */ /* 0x000fe20000000000 */
[----:B------:R-:W-:Y:S01]  /*1820*/  VIADDMNMX.RELU R9, R9, R0, UR7, PT ;  /* 0x0000000709097e46 */ /* 0x000fe2000b801100 */
[----:B------:R-:W-:Y:S01]  /*1830*/  FMUL R12, R24, R24 ;  /* 0x00000018180c7220 */ /* 0x000fe20000400000 */
[C---:B------:R-:W-:Y:S01]  /*1840*/  LOP3.LUT R13, R17.reuse, 0x1, RZ, 0xc0, !PT ;  /* 0x00000001110d7812 */ /* 0x040fe200078ec0ff */
[----:B------:R-:W-:Y:S01]  /*1850*/  VIADD R17, R17, 0x1 ;  /* 0x0000000111117836 */ /* 0x000fe20000000000 */
[----:B------:R-:W-:Y:S01]  /*1860*/  I2FP.F32.U32 R16, R8 ;  /* 0x0000000800107245 */ /* 0x000fe20000201000 */
[----:B------:R-:W-:Y:S01]  /*1870*/  FFMA R8, R12, R11, -0.0013887860113754868507 ;  /* 0xbab607ed0c087423 */ /* 0x000fe2000000000b */
[----:B------:R-:W-:Y:S02]  /*1880*/  ISETP.NE.U32.AND P1, PT, R13, 0x1, PT ;  /* 0x000000010d00780c */ /* 0x000fe40003f25070 */
[----:B------:R-:W-:Y:S01]  /*1890*/  LOP3.LUT P2, RZ, R17, 0x2, RZ, 0xc0, !PT ;  /* 0x0000000211ff7812 */ /* 0x000fe2000784c0ff */
[----:B------:R-:W-:Y:S01]  /*18a0*/  FMUL R16, R16, 0.0099999997764825820923 ;  /* 0x3c23d70a10107820 */ /* 0x000fe20000400000 */
[----:B------:R-:W-:-:S02]  /*18b0*/  FSEL R13, R8, -0.00019574658654164522886, P1 ;  /* 0xb94d4153080d7808 */ /* 0x000fc40000800000 */
[----:B------:R-:W-:Y:S01]  /*18c0*/  @P3 LEA R10, R9, R10, 0x2 ;  /* 0x0000000a090a3211 */ /* 0x000fe200078e10ff */
[----:B------:R-:W-:Y:S01]  /*18d0*/  FMUL R14, R16, 0.63661974668502807617 ;  /* 0x3f22f983100e7820 */ /* 0x000fe20000400000 */
[----:B------:R-:W-:Y:S02]  /*18e0*/  FSEL R15, R18, 0.0083327032625675201416, P1 ;  /* 0x3c0885e4120f7808 */ /* 0x000fe40000800000 */
[----:B------:R-:W-:Y:S02]  /*18f0*/  FSEL R17, -R19, -0.16666662693023681641, P1 ;  /* 0xbe2aaaa813117808 */ /* 0x000fe40000800100 */
[----:B------:R-:W0:Y:S01]  /*1900*/  @P3 LDS R10, [R10+-0xd0] ;  /* 0xffff30000a0a3984 */ /* 0x000e220000000800 */
[----:B------:R-:W-:Y:S01]  /*1910*/  FFMA R13, R12, R13, R15 ;  /* 0x0000000d0c0d7223 */ /* 0x000fe2000000000f */
[----:B------:R-:W-:Y:S01]  /*1920*/  FSEL R8, R24, 1, !P1 ;  /* 0x3f80000018087808 */ /* 0x000fe20004800000 */
[----:B------:R-:W2:Y:S01]  /*1930*/  F2I.NTZ R15, R14 ;  /* 0x0000000e000f7305 */ /* 0x000ea20000203100 */
[----:B------:R-:W-:Y:S01]  /*1940*/  FSETP.GE.AND P1, PT, |R16|, 105615, PT ;  /* 0x47ce47801000780b */ /* 0x000fe20003f26200 */
[----:B------:R-:W-:-:S02]  /*1950*/  FFMA R17, R12, R13, R17 ;  /* 0x0000000d0c117223 */ /* 0x000fc40000000011 */
[----:B------:R-:W-:-:S04]  /*1960*/  FFMA R13, R12, R8, RZ ;  /* 0x000000080c0d7223 */ /* 0x000fc800000000ff */
[----:B------:R-:W-:-:S04]  /*1970*/  FFMA R8, R13, R17, R8 ;  /* 0x000000110d087223 */ /* 0x000fc80000000008 */
[----:B------:R-:W-:Y:S01]  /*1980*/  @P2 FADD R8, RZ, -R8 ;  /* 0x80000008ff082221 */ /* 0x000fe20000000000 */
[----:B--2---:R-:W-:-:S03]  /*1990*/  I2FP.F32.S32 R13, R15 ;  /* 0x0000000f000d7245 */ /* 0x004fc60000201400 */
[----:B------:R-:W-:Y:S02]  /*19a0*/  FMUL R17, R8, 0.20000000298023223877 ;  /* 0x3e4ccccd08117820 */ /* 0x000fe40000400000 */
[C---:B------:R-:W-:Y:S02]  /*19b0*/  FFMA R8, R13.reuse, -1.5707962512969970703, R16 ;  /* 0xbfc90fda0d087823 */ /* 0x040fe40000000010 */
[----:B------:R-:W-:Y:S02]  /*19c0*/  FFMA R22, R22, 0.30000001192092895508, R17 ;  /* 0x3e99999a16167823 */ /* 0x000fe40000000011 */
[----:B------:R-:W-:Y:S01]  /*19d0*/  FFMA R12, R13, -7.5497894158615963534e-08, R8 ;  /* 0xb3a221680d0c7823 */ /* 0x000fe20000000008 */
[----:B------:R-:W-:Y:S06]  /*19e0*/  @P3 BRA `(.L_x_56) ;  /* 0x00000000001c3947 */ /* 0x000fec0003800000 */
[----:B------:R-:W-:-:S05]  /*19f0*/  IMAD R9, R9, 0x4, R21 ;  /* 0x0000000409097824 */ /* 0x000fca00078e0215 */
[----:B0-----:R-:W0:Y:S04]  /*1a00*/  LDS R10, [R9+0xd0] ;  /* 0x0000d000090a7984 */ /* 0x001e280000000800 */
[----:B------:R-:W2:Y:S04]  /*1a10*/  LDS R8, [R9] ;  /* 0x0000000009087984 */ /* 0x000ea80000000800 */
[----:B------:R-:W3:Y:S01]  /*1a20*/  LDS R25, [R9+0x1a0] ;  /* 0x0001a00009197984 */ /* 0x000ee20000000800 */
[----:B0-----:R-:W-:-:S04]  /*1a30*/  FMUL R17, R10, 0.30000001192092895508 ;  /* 0x3e99999a0a117820 */ /* 0x001fc80000400000 */
[----:B--2---:R-:W-:-:S04]  /*1a40*/  FFMA R8, R8, 0.5, R17 ;  /* 0x3f00000008087823 */ /* 0x004fc80000000011 */
[----:B---3--:R-:W-:-:S07]  /*1a50*/  FFMA R10, R25, 0.20000000298023223877, R8 ;  /* 0x3e4ccccd190a7823 */ /* 0x008fce0000000008 */
.L_x_56:
[----:B------:R-:W-:Y:S01]  /*1a60*/  BSSY.RECONVERGENT B1, `(.L_x_57) ;  /* 0x0000032000017945 */ /* 0x000fe20003800200 */
[----:B------:R-:W-:Y:S01]  /*1a70*/  FFMA R17, R13, -5.3903029534742383927e-15, R12 ;  /* 0xa7c234c50d117823 */ /* 0x000fe2000000000c */
[----:B------:R-:W-:Y:S02]  /*1a80*/  FFMA R23, R22, R20, R23 ;  /* 0x0000001416177223 */ /* 0x000fe40000000017 */
[----:B------:R-:W-:Y:S05]  /*1a90*/  @!P1 BRA `(.L_x_58) ;  /* 0x0000000000b89947 */ /* 0x000fea0003800000 */
[----:B------:R-:W-:-:S13]  /*1aa0*/  FSETP.NEU.AND P1, PT, |R16|, +INF , PT ;  /* 0x7f8000001000780b */ /* 0x000fda0003f2d200 */
[----:B------:R-:W-:Y:S05]  /*1ab0*/  @!P1 BRA `(.L_x_59) ;  /* 0x0000000000a89947 */ /* 0x000fea0003800000 */
[----:B------:R-:W2:Y:S01]  /*1ac0*/  LDC.64 R8, c[0x4][RZ] ;  /* 0x01000000ff087b82 */ /* 0x000ea20000000a00 */
[----:B------:R-:W-:Y:S02]  /*1ad0*/  IMAD.SHL.U32 R12, R16, 0x100, RZ ;  /* 0x00000100100c7824 */ /* 0x000fe400078e00ff */
[----:B------:R-:W-:Y:S02]  /*1ae0*/  HFMA2 R17, -RZ, RZ, 0, 0 ;  /* 0x00000000ff117431 */ /* 0x000fe400000001ff */
[----:B------:R-:W-:Y:S01]  /*1af0*/  IMAD.MOV.U32 R20, RZ, RZ, RZ ;  /* 0x000000ffff147224 */ /* 0x000fe200078e00ff */
[----:B------:R-:W-:Y:S01]  /*1b00*/  UMOV UR4, URZ ;  /* 0x000000ff00047c82 */ /* 0x000fe20008000000 */
[----:B------:R-:W-:-:S07]  /*1b10*/  LOP3.LUT R27, R12, 0x80000000, RZ, 0xfc, !PT ;  /* 0x800000000c1b7812 */ /* 0x000fce00078efcff */
.L_x_60:
[----:B--2---:R-:W-:-:S06]  /*1b20*/  IMAD.WIDE.U32 R12, R20, 0x4, R8 ;  /* 0x00000004140c7825 */ /* 0x004fcc00078e0008 */
[----:B------:R-:W2:Y:S01]  /*1b30*/  LDG.E.CONSTANT R12, desc[UR8][R12.64] ;  /* 0x000000080c0c7981 */ /* 0x000ea2000c1e9900 */
[C---:B---3--:R-:W-:Y:S01]  /*1b40*/  IMAD R22, R20.reuse, 0x4, R1 ;  /* 0x0000000414167824 */ /* 0x048fe200078e0201 */
        /* <DEDUP_REMOVED lines=13> */
[----:B------:R-:W4:Y:S04]  /*1c20*/  LDL R14, [R20+0x18] ;  /* 0x00001800140e7983 */ /* 0x000f280000100800 */
[----:B------:R-:W4:Y:S04]  /*1c30*/  LDL R9, [R20+0x14] ;  /* 0x0000140014097983 */ /* 0x000f280000100800 */
[----:B------:R-:W5:Y:S01]  /*1c40*/  @P1 LDL R8, [R20+0x10] ;  /* 0x0000100014081983 */ /* 0x000f620000100800 */
[----:B------:R-:W-:Y:S01]  /*1c50*/  UMOV UR4, 0x54442d19 ;  /* 0x54442d1900047882 */ /* 0x000fe20000000000 */
[----:B------:R-:W-:Y:S01]  /*1c60*/  UMOV UR5, 0x3bf921fb ;  /* 0x3bf921fb00057882 */ /* 0x000fe20000000000 */
[----:B----4-:R-:W-:-:S02]  /*1c70*/  @P1 SHF.L.W.U32.HI R14, R9, R12, R14 ;  /* 0x0000000c090e1219 */ /* 0x010fc40000010e0e */
[----:B-----5:R-:W-:-:S04]  /*1c80*/  @P1 SHF.L.W.U32.HI R9, R8, R12, R9 ;  /* 0x0000000c08091219 */ /* 0x020fc80000010e09 */
        /* <DEDUP_REMOVED lines=8> */
[----:B------:R-:W4:Y:S02]  /*1d10*/  I2F.F64.S64 R8, R8 ;  /* 0x0000000800087312 */ /* 0x000f240000301c00 */
[----:B----4-:R-:W-:-:S10]  /*1d20*/  DMUL R12, R8, UR4 ;  /* 0x00000004080c7c28 */ /* 0x010fd40008000000 */
[----:B------:R-:W2:Y:S02]  /*1d30*/  F2F.F32.F64 R12, R12 ;  /* 0x0000000c000c7310 */ /* 0x000ea40000301000 */
[----:B--2---:R-:W-:Y:S01]  /*1d40*/  FSEL R17, -R12, R12, !P1 ;  /* 0x0000000c0c117208 */ /* 0x004fe20004800100 */
[----:B------:R-:W-:Y:S06]  /*1d50*/  BRA `(.L_x_58) ;  /* 0x0000000000087947 */ /* 0x000fec0003800000 */
.L_x_59:
[----:B------:R-:W-:Y:S01]  /*1d60*/  FMUL R17, RZ, R16 ;  /* 0x00000010ff117220 */ /* 0x000fe20000400000 */
[----:B------:R-:W-:-:S07]  /*1d70*/  MOV R15, RZ ;  /* 0x000000ff000f7202 */ /* 0x000fce0000000f00 */
.L_x_58:
[----:B------:R-:W-:Y:S05]  /*1d80*/  BSYNC.RECONVERGENT B1 ;  /* 0x0000000000017941 */ /* 0x000fea0003800200 */
.L_x_57:
        /* <DEDUP_REMOVED lines=8> */
[----:B------:R-:W2:Y:S01]  /*1e10*/  F2I.NTZ R14, R14 ;  /* 0x0000000e000e7305 */ /* 0x000ea20000203100 */
[----:B------:R-:W-:-:S02]  /*1e20*/  FSEL R8, R8, -0.00019574658654164522886, !P1 ;  /* 0xb94d415308087808 */ /* 0x000fc40004800000 */
[----:B------:R-:W-:Y:S02]  /*1e30*/  FSEL R12, R18, 0.0083327032625675201416, !P1 ;  /* 0x3c0885e4120c7808 */ /* 0x000fe40004800000 */
[----:B------:R-:W-:-:S03]  /*1e40*/  FSEL R16, -R19, -0.16666662693023681641, !P1 ;  /* 0xbe2aaaa813107808 */ /* 0x000fc60004800100 */
[----:B------:R-:W-:Y:S01]  /*1e50*/  FFMA R12, R9, R8, R12 ;  /* 0x00000008090c7223 */ /* 0x000fe2000000000c */
[----:B------:R-:W-:Y:S02]  /*1e60*/  FSEL R8, R17, 1, P1 ;  /* 0x3f80000011087808 */ /* 0x000fe40000800000 */
[----:B------:R-:W-:Y:S01]  /*1e70*/  FSETP.GE.AND P1, PT, |R20|, 105615, PT ;  /* 0x47ce47801400780b */ /* 0x000fe20003f26200 */
[C---:B------:R-:W-:Y:S02]  /*1e80*/  FFMA R12, R9.reuse, R12, R16 ;  /* 0x0000000c090c7223 */ /* 0x040fe40000000010 */
[----:B------:R-:W-:Y:S01]  /*1e90*/  FFMA R9, R9, R8, RZ ;  /* 0x0000000809097223 */ /* 0x000fe200000000ff */
[----:B--2---:R-:W-:-:S03]  /*1ea0*/  I2FP.F32.S32 R13, R14 ;  /* 0x0000000e000d7245 */ /* 0x004fc60000201400 */
[----:B------:R-:W-:Y:S02]  /*1eb0*/  FFMA R17, R9, R12, R8 ;  /* 0x0000000c09117223 */ /* 0x000fe40000000008 */
[C---:B------:R-:W-:Y:S02]  /*1ec0*/  FFMA R16, R13.reuse, -1.5707962512969970703, R20 ;  /* 0xbfc90fda0d107823 */ /* 0x040fe40000000014 */
[----:B------:R-:W-:Y:S02]  /*1ed0*/  @P2 FADD R17, RZ, -R17 ;  /* 0x80000011ff112221 */ /* 0x000fe40000000000 */
[----:B------:R-:W-:-:S04]  /*1ee0*/  FFMA R16, R13, -7.5497894158615963534e-08, R16 ;  /* 0xb3a221680d107823 */ /* 0x000fc80000000010 */
[----:B------:R-:W-:Y:S01]  /*1ef0*/  FFMA R16, R13, -5.3903029534742383927e-15, R16 ;  /* 0xa7c234c50d107823 */ /* 0x000fe20000000010 */
[----:B------:R-:W-:Y:S06]  /*1f00*/  @!P1 BRA `(.L_x_62) ;  /* 0x0000000000b89947 */ /* 0x000fec0003800000 */
[----:B------:R-:W-:-:S13]  /*1f10*/  FSETP.NEU.AND P1, PT, |R20|, +INF , PT ;  /* 0x7f8000001400780b */ /* 0x000fda0003f2d200 */
[----:B------:R-:W-:Y:S05]  /*1f20*/  @!P1 BRA `(.L_x_63) ;  /* 0x0000000000a89947 */ /* 0x000fea0003800000 */
[----:B------:R-:W2:Y:S01]  /*1f30*/  LDC.64 R8, c[0x4][RZ] ;  /* 0x01000000ff087b82 */ /* 0x000ea20000000a00 */
[----:B------:R-:W-:Y:S02]  /*1f40*/  IMAD.SHL.U32 R12, R20, 0x100, RZ ;  /* 0x00000100140c7824 */ /* 0x000fe400078e00ff */
[----:B---3--:R-:W-:Y:S02]  /*1f50*/  HFMA2 R22, -RZ, RZ, 0, 0 ;  /* 0x00000000ff167431 */ /* 0x008fe400000001ff */
[----:B------:R-:W-:Y:S01]  /*1f60*/  IMAD.MOV.U32 R16, RZ, RZ, RZ ;  /* 0x000000ffff107224 */ /* 0x000fe200078e00ff */
[----:B------:R-:W-:Y:S01]  /*1f70*/  UMOV UR4, URZ ;  /* 0x000000ff00047c82 */ /* 0x000fe20008000000 */
[----:B------:R-:W-:-:S07]  /*1f80*/  LOP3.LUT R27, R12, 0x80000000, RZ, 0xfc, !PT ;  /* 0x800000000c1b7812 */ /* 0x000fce00078efcff */
.L_x_64:
[----:B--2---:R-:W-:-:S06]  /*1f90*/  IMAD.WIDE.U32 R12, R22, 0x4, R8 ;  /* 0x00000004160c7825 */ /* 0x004fcc00078e0008 */
[----:B------:R-:W2:Y:S01]  /*1fa0*/  LDG.E.CONSTANT R12, desc[UR8][R12.64] ;  /* 0x000000080c0c7981 */ /* 0x000ea2000c1e9900 */
[C---:B---3--:R-:W-:Y:S02]  /*1fb0*/  IMAD R24, R22.reuse, 0x4, R1 ;  /* 0x0000000416187824 */ /* 0x048fe400078e0201 */
        /* <DEDUP_REMOVED lines=33> */
.L_x_63:
[----:B------:R-:W-:Y:S01]  /*21d0*/  FMUL R16, RZ, R20 ;  /* 0x00000014ff107220 */ /* 0x000fe20000400000 */
[----:B------:R-:W-:-:S07]  /*21e0*/  IMAD.MOV.U32 R14, RZ, RZ, RZ ;  /* 0x000000ffff0e7224 */ /* 0x000fce00078e00ff */
.L_x_62:
[----:B------:R-:W-:Y:S05]  /*21f0*/  BSYNC.RECONVERGENT B1 ;  /* 0x0000000000017941 */ /* 0x000fea0003800200 */
.L_x_61:
[----:B------:R-:W-:Y:S01]  /*2200*/  ISETP.NE.AND P3, PT, R6, RZ, PT ;  /* 0x000000ff0600720c */ /* 0x000fe20003f65270 */
[----:B------:R-:W-:Y:S01]  /*2210*/  FMUL R13, R16, R16 ;  /* 0x00000010100d7220 */ /* 0x000fe20000400000 */
[----:B------:R-:W-:Y:S01]  /*2220*/  LOP3.LUT R8, R14, 0x1, RZ, 0xc0, !PT ;  /* 0x000000010e087812 */ /* 0x000fe200078ec0ff */
[----:B------:R-:W-:Y:S01]  /*2230*/  IMAD R9, R6, 0xd0, R5 ;  /* 0x000000d006097824 */ /* 0x000fe200078e0205 */
[----:B------:R-:W2:Y:S01]  /*2240*/  LDS R12, [R2] ;  /* 0x00000000020c7984 */ /* 0x000ea20000000800 */
[----:B------:R-:W-:Y:S02]  /*2250*/  IADD3 R14, PT, PT, R14, 0x1, RZ ;  /* 0x000000010e0e7810 */ /* 0x000fe40007ffe0ff */
[----:B------:R-:W-:Y:S01]  /*2260*/  ISETP.NE.U32.AND P1, PT, R8, 0x1, PT ;  /* 0x000000010800780c */ /* 0x000fe20003f25070 */
[----:B------:R-:W-:Y:S01]  /*2270*/  FFMA R8, R13, R11, -0.0013887860113754868507 ;  /* 0xbab607ed0d087423 */ /* 0x000fe2000000000b */
[----:B------:R-:W-:Y:S02]  /*2280*/  LOP3.LUT P2, RZ, R14, 0x2, RZ, 0xc0, !PT ;  /* 0x000000020eff7812 */ /* 0x000fe4000784c0ff */
[----:B------:R-:W-:-:S02]  /*2290*/  FSEL R18, R18, 0.0083327032625675201416, P1 ;  /* 0x3c0885e412127808 */ /* 0x000fc40000800000 */
[----:B------:R-:W4:Y:S01]  /*22a0*/  @P3 LDS R11, [R9+-0xd0] ;  /* 0xffff3000090b3984 */ /* 0x000f220000000800 */
[----:B------:R-:W-:Y:S02]  /*22b0*/  FSEL R8, R8, -0.00019574658654164522886, P1 ;  /* 0xb94d415308087808 */ /* 0x000fe40000800000 */
[----:B------:R-:W-:-:S03]  /*22c0*/  FSEL R19, -R19, -0.16666662693023681641, P1 ;  /* 0xbe2aaaa813137808 */ /* 0x000fc60000800100 */
[----:B------:R-:W-:Y:S01]  /*22d0*/  FFMA R18, R13, R8, R18 ;  /* 0x000000080d127223 */ /* 0x000fe20000000012 */
[----:B------:R-:W-:-:S03]  /*22e0*/  FSEL R8, R16, 1, !P1 ;  /* 0x3f80000010087808 */ /* 0x000fc60004800000 */
[C---:B------:R-:W-:Y:S02]  /*22f0*/  FFMA R18, R13.reuse, R18, R19 ;  /* 0x000000120d127223 */ /* 0x040fe40000000013 */
[----:B------:R-:W-:-:S04]  /*2300*/  FFMA R13, R13, R8, RZ ;  /* 0x000000080d0d7223 */ /* 0x000fc800000000ff */
[----:B------:R-:W-:-:S04]  /*2310*/  FFMA R8, R13, R18, R8 ;  /* 0x000000120d087223 */ /* 0x000fc80000000008 */
[----:B------:R-:W-:-:S04]  /*2320*/  @P2 FADD R8, RZ, -R8 ;  /* 0x80000008ff082221 */ /* 0x000fc80000000000 */
[----:B------:R-:W-:-:S04]  /*2330*/  FMUL R8, R8, 0.20000000298023223877 ;  /* 0x3e4ccccd08087820 */ /* 0x000fc80000400000 */
[----:B------:R-:W-:Y:S01]  /*2340*/  FFMA R8, R17, 0.30000001192092895508, R8 ;  /* 0x3e99999a11087823 */ /* 0x000fe20000000008 */
[----:B--2---:R-:W-:-:S03]  /*2350*/  FMUL R12, R12, 0.10000000149011611938 ;  /* 0x3dcccccd0c0c7820 */ /* 0x004fc60000400000 */
[----:B0-----:R-:W-:-:S05]  /*2360*/  FFMA R8, R8, R10, R23 ;  /* 0x0000000a08087223 */ /* 0x001fca0000000017 */
[----:B------:R-:W-:Y:S01]  /*2370*/  FMNMX R8, RZ, R8, !PT ;  /* 0x00000008ff087209 */ /* 0x000fe20007800000 */
[----:B----4-:R-:W-:-:S04]  /*2380*/  @P3 FFMA R12, R11, 0.20000000298023223877, R12 ;  /* 0x3e4ccccd0b0c3823 */ /* 0x010fc8000000000c */
[----:B------:R0:W-:Y:S01]  /*2390*/  STS [R9+0x340], R8 ;  /* 0x0003400809007388 */ /* 0x0001e20000000800 */
[----:B------:R-:W-:-:S05]  /*23a0*/  FADD R12, R8, R12 ;  /* 0x0000000c080c7221 */ /* 0x000fca0000000000 */
[----:B------:R0:W-:Y:S02]  /*23b0*/  STS [R9], R12 ;  /* 0x0000000c09007388 */ /* 0x0001e40000000800 */
.L_x_39:
[----:B------:R-:W-:Y:S05]  /*23c0*/  BSYNC.RECONVERGENT B0 ;  /* 0x0000000000007941 */ /* 0x000fea0003800200 */
.L_x_38:
[----:B------:R-:W-:Y:S01]  /*23d0*/  VIADD R6, R6, 0x1 ;  /* 0x0000000106067836 */ /* 0x000fe20000000000 */
[----:B------:R-:W-:Y:S04]  /*23e0*/  BAR.SYNC.DEFER_BLOCKING 0x0 ;  /* 0x0000000000007b1d */ /* 0x000fe80000010000 */
[----:B------:R-:W-:-:S13]  /*23f0*/  ISETP.NE.AND P1, PT, R6, 0x4, PT ;  /* 0x000000040600780c */ /* 0x000fda0003f25270 */
[----:B------:R-:W-:Y:S05]  /*2400*/  @P1 BRA `(.L_x_65) ;  /* 0xffffffe0001c1947 */ /* 0x000fea000383ffff */
[----:B------:R-:W-:Y:S01]  /*2410*/  ISETP.NE.AND P1, PT, R0, RZ, PT ;  /* 0x000000ff0000720c */ /* 0x000fe20003f25270 */
[----:B------:R-:W2:Y:S01]  /*2420*/  LDCU UR4, c[0x0][0x360] ;  /* 0x00006c00ff0477ac */ /* 0x000ea20008000800 */
[----:B------:R-:W-:Y:S01]  /*2430*/  BSSY.RECONVERGENT B0, `(.L_x_66) ;  /* 0x000000f000007945 */ /* 0x000fe20003800200 */
[----:B------:R-:W-:-:S10]  /*2440*/  MOV R3, 0xf149f2ca ;  /* 0xf149f2ca00037802 */ /* 0x000fd40000000f00 */
[----:B0-----:R-:W0:Y:S01]  /*2450*/  @!P1 S2R R8, SR_CgaCtaId ;  /* 0x0000000000089919 */ /* 0x001e220000008800 */
[----:B------:R-:W-:Y:S01]  /*2460*/  @!P1 MOV R7, 0x400 ;  /* 0x0000040000079802 */ /* 0x000fe20000000f00 */
[----:B--2---:R-:W-:-:S05]  /*2470*/  IMAD.U32 R4, RZ, RZ, UR4 ;  /* 0x00000004ff047e24 */ /* 0x004fca000f8e00ff */
[----:B------:R-:W-:Y:S01]  /*2480*/  ISETP.GE.U32.AND P2, PT, R4, 0x2, PT ;  /* 0x000000020400780c */ /* 0x000fe20003f46070 */
[----:B------:R-:W-:-:S12]  /*2490*/  @P0 BRA `(.L_x_67) ;  /* 0x0000000000200947 */ /* 0x000fd80003800000 */
[----:B------:R-:W-:Y:S02]  /*24a0*/  IMAD.MOV.U32 R3, RZ, RZ, -0xeb60d36 ;  /* 0xf149f2caff037424 */ /* 0x000fe400078e00ff */
[----:B------:R-:W-:-:S07]  /*24b0*/  IMAD.MOV.U32 R5, RZ, RZ, R0 ;  /* 0x000000ffff057224 */ /* 0x000fce00078e0000 */
.L_x_68:
[----:B------:R-:W-:Y:S01]  /*24c0*/  LEA R6, R5, R21, 0x2 ;  /* 0x0000001505067211 */ /* 0x000fe200078e10ff */
[----:B------:R-:W-:-:S05]  /*24d0*/  IMAD.IADD R5, R4, 0x1, R5 ;  /* 0x0000000104057824 */ /* 0x000fca00078e0205 */
[----:B------:R-:W2:Y:S01]  /*24e0*/  LDS R6, [R6+0x270] ;  /* 0x0002700006067984 */ /* 0x000ea20000000800 */
[----:B------:R-:W-:Y:S02]  /*24f0*/  ISETP.GE.AND P0, PT, R5, UR12, PT ;  /* 0x0000000c05007c0c */ /* 0x000fe4000bf06270 */
[----:B--2---:R-:W-:-:S11]  /*2500*/  FMNMX R3, R6, R3, !PT ;  /* 0x0000000306037209 */ /* 0x004fd60007800000 */
[----:B------:R-:W-:Y:S05]  /*2510*/  @!P0 BRA `(.L_x_68) ;  /* 0xfffffffc00e88947 */ /* 0x000fea000383ffff */
.L_x_67:
[----:B------:R-:W-:Y:S05]  /*2520*/  BSYNC.RECONVERGENT B0 ;  /* 0x0000000000007941 */ /* 0x000fea0003800200 */
.L_x_66:
[----:B------:R2:W-:Y:S01]  /*2530*/  STS [R2+0x970], R3 ;  /* 0x0009700302007388 */ /* 0x0005e20000000800 */
[----:B0-----:R-:W-:Y:S01]  /*2540*/  @!P1 LEA R21, R8, R7, 0x18 ;  /* 0x0000000708159211 */ /* 0x001fe200078ec0ff */
[----:B------:R-:W-:Y:S01]  /*2550*/  VIADD R6, R2, 0x970 ;  /* 0x0000097002067836 */ /* 0x000fe20000000000 */
[----:B------:R-:W-:Y:S06]  /*2560*/  BAR.SYNC.DEFER_BLOCKING 0x0 ;  /* 0x0000000000007b1d */ /* 0x000fec0000010000 */
[----:B------:R-:W-:Y:S05]  /*2570*/  @!P2 BRA `(.L_x_69) ;  /* 0x000000000030a947 */ /* 0x000fea0003800000 */
[----:B--2---:R-:W-:-:S07]  /*2580*/  MOV R3, R4 ;  /* 0x0000000400037202 */ /* 0x004fce0000000f00 */
.L_x_70:
[----:B------:R-:W-:-:S04]  /*2590*/  SHF.R.U32.HI R9, RZ, 0x1, R3 ;  /* 0x00000001ff097819 */ /* 0x000fc80000011603 */
[----:B------:R-:W-:-:S13]  /*25a0*/  ISETP.GE.U32.AND P0, PT, R0, R9, PT ;  /* 0x000000090000720c */ /* 0x000fda0003f06070 */
[----:B------:R-:W-:Y:S01]  /*25b0*/  @!P0 IMAD R7, R9, 0x4, R6 ;  /* 0x0000000409078824 */ /* 0x000fe200078e0206 */
[----:B------:R-:W-:Y:S04]  /*25c0*/  @!P0 LDS R5, [R2+0x970] ;  /* 0x0009700002058984 */ /* 0x000fe80000000800 */
[----:B------:R-:W0:Y:S02]  /*25d0*/  @!P0 LDS R8, [R7] ;  /* 0x0000000007088984 */ /* 0x000e240000000800 */
[----:B0-----:R-:W-:-:S05]  /*25e0*/  @!P0 FMNMX R5, R5, R8, !PT ;  /* 0x0000000805058209 */ /* 0x001fca0007800000 */
[----:B------:R0:W-:Y:S01]  /*25f0*/  @!P0 STS [R2+0x970], R5 ;  /* 0x0009700502008388 */ /* 0x0001e20000000800 */
[----:B------:R-:W-:Y:S01]  /*2600*/  BAR.SYNC.DEFER_BLOCKING 0x0 ;  /* 0x0000000000007b1d */ /* 0x000fe20000010000 */
[----:B------:R-:W-:Y:S01]  /*2610*/  ISETP.GT.U32.AND P0, PT, R3, 0x3, PT ;  /* 0x000000030300780c */ /* 0x000fe20003f04070 */
[----:B------:R-:W-:-:S12]  /*2620*/  IMAD.MOV.U32 R3, RZ, RZ, R9 ;  /* 0x000000ffff037224 */ /* 0x000fd800078e0009 */
[----:B0-----:R-:W-:Y:S05]  /*2630*/  @P0 BRA `(.L_x_70) ;  /* 0xfffffffc00d40947 */ /* 0x001fea000383ffff */
.L_x_69:
[----:B------:R-:W0:Y:S01]  /*2640*/  @!P1 LDS R8, [R21+0x970] ;  /* 0x0009700015089984 */ /* 0x000e220000000800 */
[----:B------:R-:W4:Y:S01]  /*2650*/  LDCU UR4, c[0x0][0x3ac] ;  /* 0x00007580ff0477ac */ /* 0x000f220008000800 */
[----:B------:R-:W-:Y:S01]  /*2660*/  BSSY.RECONVERGENT B0, `(.L_x_71) ;  /* 0x000000f000007945 */ /* 0x000fe20003800200 */
[----:B--2---:R-:W-:Y:S01]  /*2670*/  HFMA2 R3, -RZ, RZ, 0, 0 ;  /* 0x00000000ff037431 */ /* 0x004fe200000001ff */
[----:B------:R-:W-:Y:S02]  /*2680*/  ISETP.GE.U32.AND P2, PT, R4, 0x2, PT ;  /* 0x000000020400780c */ /* 0x000fe40003f46070 */
[----:B----4-:R-:W-:Y:S01]  /*2690*/  ISETP.GE.AND P0, PT, R0, UR4, PT ;  /* 0x0000000400007c0c */ /* 0x010fe2000bf06270 */
[----:B0-----:R0:W-:Y:S01]  /*26a0*/  @!P1 STS [R21+0x8f0], R8 ;  /* 0x0008f00815009388 */ /* 0x0011e20000000800 */
[----:B------:R-:W-:Y:S11]  /*26b0*/  BAR.SYNC.DEFER_BLOCKING 0x0 ;  /* 0x0000000000007b1d */ /* 0x000ff60000010000 */
[----:B------:R-:W-:Y:S05]  /*26c0*/  @P0 BRA `(.L_x_72) ;  /* 0x0000000000200947 */ /* 0x000fea0003800000 */
[----:B------:R-:W-:Y:S02]  /*26d0*/  IMAD.MOV.U32 R3, RZ, RZ, RZ ;  /* 0x000000ffff037224 */ /* 0x000fe400078e00ff */
[----:B------:R-:W-:-:S07]  /*26e0*/  IMAD.MOV.U32 R5, RZ, RZ, R0 ;  /* 0x000000ffff057224 */ /* 0x000fce00078e0000 */
.L_x_73:
[----:B------:R-:W-:Y:S01]  /*26f0*/  LEA R7, R5, R21, 0x2 ;  /* 0x0000001505077211 */ /* 0x000fe200078e10ff */
[----:B------:R-:W-:-:S04]  /*2700*/  IMAD.IADD R5, R4, 0x1, R5 ;  /* 0x0000000104057824 */ /* 0x000fc800078e0205 */
[----:B0-----:R-:W0:Y:S01]  /*2710*/  LDS R8, [R7+0x270] ;  /* 0x0002700007087984 */ /* 0x001e220000000800 */
[----:B------:R-:W-:Y:S01]  /*2720*/  ISETP.GE.AND P0, PT, R5, UR4, PT ;  /* 0x0000000405007c0c */ /* 0x000fe2000bf06270 */
[----:B0-----:R-:W-:-:S12]  /*2730*/  FADD R3, R8, R3 ;  /* 0x0000000308037221 */ /* 0x001fd80000000000 */
[----:B------:R-:W-:Y:S05]  /*2740*/  @!P0 BRA `(.L_x_73) ;  /* 0xfffffffc00e88947 */ /* 0x000fea000383ffff */
.L_x_72:
[----:B------:R-:W-:Y:S05]  /*2750*/  BSYNC.RECONVERGENT B0 ;  /* 0x0000000000007941 */ /* 0x000fea0003800200 */
.L_x_71:
[----:B------:R2:W-:Y:S01]  /*2760*/  STS [R2+0x970], R3 ;  /* 0x0009700302007388 */ /* 0x0005e20000000800 */
[----:B------:R-:W-:Y:S06]  /*2770*/  BAR.SYNC.DEFER_BLOCKING 0x0 ;  /* 0x0000000000007b1d */ /* 0x000fec0000010000 */
[----:B------:R-:W-:Y:S05]  /*2780*/  @!P2 BRA `(.L_x_74) ;  /* 0x000000000030a947 */ /* 0x000fea0003800000 */
[----:B--2---:R-:W-:-:S07]  /*2790*/  IMAD.MOV.U32 R3, RZ, RZ, R4 ;  /* 0x000000ffff037224 */ /* 0x004fce00078e0004 */
.L_x_75:
[----:B------:R-:W-:-:S04]  /*27a0*/  SHF.R.U32.HI R9, RZ, 0x1, R3 ;  /* 0x00000001ff097819 */ /* 0x000fc80000011603 */
[----:B------:R-:W-:-:S13]  /*27b0*/  ISETP.GE.U32.AND P0, PT, R0, R9, PT ;  /* 0x000000090000720c */ /* 0x000fda0003f06070 */
[----:B------:R-:W-:Y:S01]  /*27c0*/  @!P0 LEA R5, R9, R6, 0x2 ;  /* 0x0000000609058211 */ /* 0x000fe200078e10ff */
[----:B0-----:R-:W-:Y:S05]  /*27d0*/  @!P0 LDS R8, [R2+0x970] ;  /* 0x0009700002088984 */ /* 0x001fea0000000800 */
[----:B------:R-:W0:Y:S02]  /*27e0*/  @!P0 LDS R5, [R5] ;  /* 0x0000000005058984 */ /* 0x000e240000000800 */
[----:B0-----:R-:W-:-:S05]  /*27f0*/  @!P0 FADD R7, R5, R8 ;  /* 0x0000000805078221 */ /* 0x001fca0000000000 */
[----:B------:R4:W-:Y:S01]  /*2800*/  @!P0 STS [R2+0x970], R7 ;  /* 0x0009700702008388 */ /* 0x0009e20000000800 */
[----:B------:R-:W-:Y:S01]  /*2810*/  BAR.SYNC.DEFER_BLOCKING 0x0 ;  /* 0x0000000000007b1d */ /* 0x000fe20000010000 */
[----:B------:R-:W-:Y:S01]  /*2820*/  ISETP.GT.U32.AND P0, PT, R3, 0x3, PT ;  /* 0x000000030300780c */ /* 0x000fe20003f04070 */
[----:B------:R-:W-:-:S12]  /*2830*/  IMAD.MOV.U32 R3, RZ, RZ, R9 ;  /* 0x000000ffff037224 */ /* 0x000fd800078e0009 */
[----:B----4-:R-:W-:Y:S05]  /*2840*/  @P0 BRA `(.L_x_75) ;  /* 0xfffffffc00d40947 */ /* 0x010fea000383ffff */
.L_x_74:
[----:B------:R-:W4:Y:S01]  /*2850*/  LDCU UR4, c[0x0][0x3ac] ;  /* 0x00007580ff0477ac */ /* 0x000f220008000800 */
[----:B------:R-:W-:Y:S01]  /*2860*/  ISETP.NE.AND P0, PT, R0, RZ, PT ;  /* 0x000000ff0000720c */ /* 0x000fe20003f05270 */
[----:B------:R-:W-:Y:S01]  /*2870*/  BSSY.RECONVERGENT B2, `(.L_x_76) ;  /* 0x0000018000027945 */ /* 0x000fe20003800200 */
[----:B----4-:R-:W-:-:S11]  /*2880*/  I2FP.F32.S32 R20, UR4 ;  /* 0x0000000400147c45 */ /* 0x010fd60008201400 */
[----:B------:R-:W-:Y:S05]  /*2890*/  @P0 BRA `(.L_x_77) ;  /* 0x0000000000540947 */ /* 0x000fea0003800000 */
[----:B------:R-:W4:Y:S01]  /*28a0*/  S2UR UR5, SR_CgaCtaId ;  /* 0x00000000000579c3 */ /* 0x000f220000008800 */
[----:B------:R-:W-:Y:S01]  /*28b0*/  UMOV UR4, 0x400 ;  /* 0x0000040000047882 */ /* 0x000fe20000000000 */
[----:B------:R-:W0:Y:S02]  /*28c0*/  MUFU.RCP R5, R20 ;  /* 0x0000001400057308 */ /* 0x000e240000001000 */
[----:B0-----:R-:W-:-:S04]  /*28d0*/  FFMA R8, R5, -R20, 1 ;  /* 0x3f80000005087423 */ /* 0x001fc80000000814 */
[----:B------:R-:W-:Y:S01]  /*28e0*/  FFMA R8, R5, R8, R5 ;  /* 0x0000000805087223 */ /* 0x000fe20000000005 */
[----:B----4-:R-:W-:-:S09]  /*28f0*/  ULEA UR4, UR5, UR4, 0x18 ;  /* 0x0000000405047291 */ /* 0x010fd2000f8ec0ff */
[----:B--2---:R-:W0:Y:S02]  /*2900*/  LDS R3, [UR4+0x970] ;  /* 0x00097004ff037984 */ /* 0x004e240008000800 */
[----:B0-----:R-:W0:Y:S01]  /*2910*/  FCHK P0, R3, R20 ;  /* 0x0000001403007302 */ /* 0x001e220000000000 */
[----:B------:R-:W-:-:S04]  /*2920*/  FFMA R5, R3, R8, RZ ;  /* 0x0000000803057223 */ /* 0x000fc800000000ff */
[----:B------:R-:W-:-:S04]  /*2930*/  FFMA R7, R5, -R20, R3 ;  /* 0x8000001405077223 */ /* 0x000fc80000000003 */
[----:B------:R-:W-:Y:S01]  /*2940*/  FFMA R8, R8, R7, R5 ;  /* 0x0000000708087223 */ /* 0x000fe20000000005 */
[----:B0-----:R-:W-:Y:S06]  /*2950*/  @!P0 BRA `(.L_x_78) ;  /* 0x0000000000108947 */ /* 0x001fec0003800000 */
[----:B------:R-:W-:Y:S01]  /*2960*/  IMAD.MOV.U32 R19, RZ, RZ, R3 ;  /* 0x000000ffff137224 */ /* 0x000fe200078e0003 */
[----:B------:R-:W-:-:S07]  /*2970*/  MOV R10, 0x2990 ;  /* 0x00002990000a7802 */ /* 0x000fce0000000f00 */
[----:B-1-3--:R-:W-:Y:S05]  /*2980*/  CALL.REL.NOINC `($__internal_2_$__cuda_sm3x_div_rn_noftz_f32_slowpath) ;  /* 0x0000007000d87944 */ /* 0x00afea0003c00000 */
[----:B------:R-:W-:-:S07]  /*2990*/  MOV R8, R5 ;  /* 0x0000000500087202 */ /* 0x000fce0000000f00 */
.L_x_78:
[----:B------:R-:W0:Y:S01]  /*29a0*/  S2UR UR5, SR_CgaCtaId ;  /* 0x00000000000579c3 */ /* 0x000e220000008800 */
[----:B------:R-:W-:Y:S02]  /*29b0*/  UMOV UR4, 0x400 ;  /* 0x0000040000047882 */ /* 0x000fe40000000000 */
[----:B0-----:R-:W-:-:S06]  /*29c0*/  ULEA UR4, UR5, UR4, 0x18 ;  /* 0x0000000405047291 */ /* 0x001fcc000f8ec0ff */
[----:B------:R-:W-:-:S05]  /*29d0*/  IMAD.U32 R21, RZ, RZ, UR4 ;  /* 0x00000004ff157e24 */ /* 0x000fca000f8e00ff */
[----:B------:R4:W-:Y:S02]  /*29e0*/  STS [R21+0x930], R8 ;  /* 0x0009300815007388 */ /* 0x0009e40000000800 */
.L_x_77:
[----:B------:R-:W-:Y:S05]  /*29f0*/  BSYNC.RECONVERGENT B2 ;  /* 0x0000000000027941 */ /* 0x000fea0003800200 */
.L_x_76:
[----:B------:R-:W-:Y:S01]  /*2a00*/  BAR.SYNC.DEFER_BLOCKING 0x0 ;  /* 0x0000000000007b1d */ /* 0x000fe20000010000 */
[----:B------:R-:W-:Y:S01]  /*2a10*/  ISETP.NE.AND P2, PT, R0, RZ, PT ;  /* 0x000000ff0000720c */ /* 0x000fe20003f45270 */
[----:B--2---:R-:W-:Y:S01]  /*2a20*/  IMAD.MOV.U32 R3, RZ, RZ, -0xeb60d36 ;  /* 0xf149f2caff037424 */ /* 0x004fe200078e00ff */
[----:B------:R-:W-:-:S03]  /*2a30*/  ISETP.GE.U32.AND P1, PT, R4, 0x2, PT ;  /* 0x000000020400780c */ /* 0x000fc60003f26070 */
[----:B------:R-:W2:Y:S01]  /*2a40*/  LDCU UR4, c[0x0][0x3ac] ;  /* 0x00007580ff0477ac */ /* 0x000ea20008000800 */
[----:B------:R-:W-:Y:S07]  /*2a50*/  BSSY.RECONVERGENT B0, `(.L_x_79) ;  /* 0x000000d000007945 */ /* 0x000fee0003800200 */
[----:B------:R-:W0:Y:S01]  /*2a60*/  @!P2 S2R R10, SR_CgaCtaId ;  /* 0x00000000000aa919 */ /* 0x000e220000008800 */
[----:B------:R-:W-:Y:S02]  /*2a70*/  @!P2 MOV R9, 0x400 ;  /* 0x000004000009a802 */ /* 0x000fe40000000f00 */
[----:B--2---:R-:W-:-:S13]  /*2a80*/  ISETP.GE.AND P0, PT, R0, UR4, PT ;  /* 0x0000000400007c0c */ /* 0x004fda000bf06270 */
[----:B------:R-:W-:Y:S05]  /*2a90*/  @P0 BRA `(.L_x_80) ;  /* 0x0000000000200947 */ /* 0x000fea0003800000 */
[----:B------:R-:W-:Y:S02]  /*2aa0*/  HFMA2 R3, -RZ, RZ, -10824, -13904 ;  /* 0xf149f2caff037431 */ /* 0x000fe400000001ff */
[----:B------:R-:W-:-:S07]  /*2ab0*/  IMAD.MOV.U32 R5, RZ, RZ, R0 ;  /* 0x000000ffff057224 */ /* 0x000fce00078e0000 */
.L_x_81:
[----:B------:R-:W-:Y:S01]  /*2ac0*/  IMAD R7, R5, 0x4, R21 ;  /* 0x0000000405077824 */ /* 0x000fe200078e0215 */
[----:B------:R-:W-:-:S04]  /*2ad0*/  IADD3 R5, PT, PT, R4, R5, RZ ;  /* 0x0000000504057210 */ /* 0x000fc80007ffe0ff */
[----:B0---4-:R-:W0:Y:S01]  /*2ae0*/  LDS R8, [R7+0x340] ;  /* 0x0003400007087984 */ /* 0x011e220000000800 */
[----:B------:R-:W-:Y:S02]  /*2af0*/  ISETP.GE.AND P0, PT, R5, UR4, PT ;  /* 0x0000000405007c0c */ /* 0x000fe4000bf06270 */
[----:B0-----:R-:W-:-:S11]  /*2b00*/  FMNMX R3, R8, R3, !PT ;  /* 0x0000000308037209 */ /* 0x001fd60007800000 */
[----:B------:R-:W-:Y:S05]  /*2b10*/  @!P0 BRA `(.L_x_81) ;  /* 0xfffffffc00e88947 */ /* 0x000fea000383ffff */
.L_x_80:
[----:B------:R-:W-:Y:S05]  /*2b20*/  BSYNC.RECONVERGENT B0 ;  /* 0x0000000000007941 */ /* 0x000fea0003800200 */
.L_x_79:
[----:B------:R2:W-:Y:S01]  /*2b30*/  STS [R2+0x970], R3 ;  /* 0x0009700302007388 */ /* 0x0005e20000000800 */
[----:B0---4-:R-:W-:Y:S01]  /*2b40*/  @!P2 LEA R21, R10, R9, 0x18 ;  /* 0x000000090a15a211 */ /* 0x011fe200078ec0ff */
[----:B------:R-:W-:Y:S06]  /*2b50*/  BAR.SYNC.DEFER_BLOCKING 0x0 ;  /* 0x0000000000007b1d */ /* 0x000fec0000010000 */
[----:B------:R-:W-:Y:S05]  /*2b60*/  @!P1 BRA `(.L_x_82) ;  /* 0x0000000000309947 */ /* 0x000fea0003800000 */
[----:B--2---:R-:W-:-:S07]  /*2b70*/  IMAD.MOV.U32 R3, RZ, RZ, R4 ;  /* 0x000000ffff037224 */ /* 0x004fce00078e0004 */
.L_x_83:
        /* <DEDUP_REMOVED lines=8> */
[----:B------:R-:W-:Y:S02]  /*2c00*/  ISETP.GT.U32.AND P0, PT, R3, 0x3, PT ;  /* 0x000000030300780c */ /* 0x000fe40003f04070 */
[----:B------:R-:W-:-:S11]  /*2c10*/  MOV R3, R9 ;  /* 0x0000000900037202 */ /* 0x000fd60000000f00 */
[----:B0-----:R-:W-:Y:S05]  /*2c20*/  @P0 BRA `(.L_x_83) ;  /* 0xfffffffc00d40947 */ /* 0x001fea000383ffff */
.L_x_82:
[----:B------:R-:W0:Y:S01]  /*2c30*/  @!P2 LDS R8, [R21+0x970] ;  /* 0x000970001508a984 */ /* 0x000e220000000800 */
[----:B------:R-:W4:Y:S01]  /*2c40*/  LDCU UR4, c[0x0][0x3ac] ;  /* 0x00007580ff0477ac */ /* 0x000f220008000800 */
[----:B------:R-:W-:Y:S01]  /*2c50*/  BSSY.RECONVERGENT B0, `(.L_x_84) ;  /* 0x000000e000007945 */ /* 0x000fe20003800200 */
[----:B--2---:R-:W-:Y:S01]  /*2c60*/  IMAD.MOV.U32 R3, RZ, RZ, RZ ;  /* 0x000000ffff037224 */ /* 0x004fe200078e00ff */
[----:B----4-:R-:W-:Y:S01]  /*2c70*/  ISETP.GE.AND P0, PT, R0, UR4, PT ;  /* 0x0000000400007c0c */ /* 0x010fe2000bf06270 */
[----:B0-----:R0:W-:Y:S01]  /*2c80*/  @!P2 STS [R21+0x8f4], R8 ;  /* 0x0008f4081500a388 */ /* 0x0011e20000000800 */
[----:B------:R-:W-:Y:S11]  /*2c90*/  BAR.SYNC.DEFER_BLOCKING 0x0 ;  /* 0x0000000000007b1d */ /* 0x000ff60000010000 */
[----:B------:R-:W-:Y:S05]  /*2ca0*/  @P0 BRA `(.L_x_85) ;  /* 0x0000000000200947 */ /* 0x000fea0003800000 */
[----:B------:R-:W-:Y:S01]  /*2cb0*/  IMAD.MOV.U32 R3, RZ, RZ, RZ ;  /* 0x000000ffff037224 */ /* 0x000fe200078e00ff */
[----:B------:R-:W-:-:S07]  /*2cc0*/  MOV R5, R0 ;  /* 0x0000000000057202 */ /* 0x000fce0000000f00 */
.L_x_86:
[----:B------:R-:W-:Y:S02]  /*2cd0*/  IMAD R7, R5, 0x4, R21 ;  /* 0x0000000405077824 */ /* 0x000fe400078e0215 */
[----:B------:R-:W-:-:S03]  /*2ce0*/  IMAD.IADD R5, R4, 0x1, R5 ;  /* 0x0000000104057824 */ /* 0x000fc600078e0205 */
[----:B0-----:R-:W0:Y:S02]  /*2cf0*/  LDS R8, [R7+0x340] ;  /* 0x0003400007087984 */ /* 0x001e240000000800 */
[----:B------:R-:W-:Y:S01]  /*2d00*/  ISETP.GE.AND P0, PT, R5, UR4, PT ;  /* 0x0000000405007c0c */ /* 0x000fe2000bf06270 */
[----:B0-----:R-:W-:-:S12]  /*2d10*/  FADD R3, R8, R3 ;  /* 0x0000000308037221 */ /* 0x001fd80000000000 */
[----:B------:R-:W-:Y:S05]  /*2d20*/  @!P0 BRA `(.L_x_86) ;  /* 0xfffffffc00e88947 */ /* 0x000fea000383ffff */
.L_x_85:
[----:B------:R-:W-:Y:S05]  /*2d30*/  BSYNC.RECONVERGENT B0 ;  /* 0x0000000000007941 */ /* 0x000fea0003800200 */
.L_x_84:
[----:B------:R-:W-:Y:S01]  /*2d40*/  ISETP.GE.U32.AND P0, PT, R4, 0x2, PT ;  /* 0x000000020400780c */ /* 0x000fe20003f06070 */
[----:B------:R2:W-:Y:S01]  /*2d50*/  STS [R2+0x970], R3 ;  /* 0x0009700302007388 */ /* 0x0005e20000000800 */
[----:B------:R-:W-:Y:S01]  /*2d60*/  BAR.SYNC.DEFER_BLOCKING 0x0 ;  /* 0x0000000000007b1d */ /* 0x000fe20000010000 */
[----:B------:R-:W-:-:S10]  /*2d70*/  ISETP.NE.AND P1, PT, R0, RZ, PT ;  /* 0x000000ff0000720c */ /* 0x000fd40003f25270 */
[----:B--2---:R-:W-:Y:S05]  /*2d80*/  @!P0 BRA `(.L_x_87) ;  /* 0x0000000000308947 */ /* 0x004fea0003800000 */
[----:B------:R-:W-:-:S07]  /*2d90*/  MOV R3, R4 ;  /* 0x0000000400037202 */ /* 0x000fce0000000f00 */
.L_x_88:
[----:B------:R-:W-:-:S04]  /*2da0*/  SHF.R.U32.HI R9, RZ, 0x1, R3 ;  /* 0x00000001ff097819 */ /* 0x000fc80000011603 */
[----:B------:R-:W-:-:S13]  /*2db0*/  ISETP.GE.U32.AND P0, PT, R0, R9, PT ;  /* 0x000000090000720c */ /* 0x000fda0003f06070 */
[----:B------:R-:W-:Y:S01]  /*2dc0*/  @!P0 IMAD R5, R9, 0x4, R6 ;  /* 0x0000000409058824 */ /* 0x000fe200078e0206 */
[----:B0-----:R-:W-:Y:S05]  /*2dd0*/  @!P0 LDS R8, [R2+0x970] ;  /* 0x0009700002088984 */ /* 0x001fea0000000800 */
[----:B------:R-:W0:Y:S02]  /*2de0*/  @!P0 LDS R5, [R5] ;  /* 0x0000000005058984 */ /* 0x000e240000000800 */
[----:B0-----:R-:W-:-:S05]  /*2df0*/  @!P0 FADD R7, R5, R8 ;  /* 0x0000000805078221 */ /* 0x001fca0000000000 */
[----:B------:R2:W-:Y:S01]  /*2e00*/  @!P0 STS [R2+0x970], R7 ;  /* 0x0009700702008388 */ /* 0x0005e20000000800 */
[----:B------:R-:W-:Y:S01]  /*2e10*/  BAR.SYNC.DEFER_BLOCKING 0x0 ;  /* 0x0000000000007b1d */ /* 0x000fe20000010000 */
[----:B------:R-:W-:Y:S01]  /*2e20*/  ISETP.GT.U32.AND P0, PT, R3, 0x3, PT ;  /* 0x000000030300780c */ /* 0x000fe20003f04070 */
[----:B------:R-:W-:-:S12]  /*2e30*/  IMAD.MOV.U32 R3, RZ, RZ, R9 ;  /* 0x000000ffff037224 */ /* 0x000fd800078e0009 */
[----:B--2---:R-:W-:Y:S05]  /*2e40*/  @P0 BRA `(.L_x_88) ;  /* 0xfffffffc00d40947 */ /* 0x004fea000383ffff */
.L_x_87:
[----:B------:R-:W-:Y:S04]  /*2e50*/  BSSY.RECONVERGENT B2, `(.L_x_89) ;  /* 0x0000016000027945 */ /* 0x000fe80003800200 */
[----:B------:R-:W-:Y:S05]  /*2e60*/  @P1 BRA `(.L_x_90) ;  /* 0x0000000000501947 */ /* 0x000fea0003800000 */
[----:B------:R-:W2:Y:S01]  /*2e70*/  S2UR UR5, SR_CgaCtaId ;  /* 0x00000000000579c3 */ /* 0x000ea20000008800 */
[----:B------:R-:W-:Y:S01]  /*2e80*/  UMOV UR4, 0x400 ;  /* 0x0000040000047882 */ /* 0x000fe20000000000 */
[----:B------:R-:W0:Y:S02]  /*2e90*/  MUFU.RCP R3, R20 ;  /* 0x0000001400037308 */ /* 0x000e240000001000 */
[----:B0-----:R-:W-:-:S04]  /*2ea0*/  FFMA R8, R3, -R20, 1 ;  /* 0x3f80000003087423 */ /* 0x001fc80000000814 */
[----:B------:R-:W-:Y:S01]  /*2eb0*/  FFMA R3, R3, R8, R3 ;  /* 0x0000000803037223 */ /* 0x000fe20000000003 */
[----:B--2---:R-:W-:-:S09]  /*2ec0*/  ULEA UR4, UR5, UR4, 0x18 ;  /* 0x0000000405047291 */ /* 0x004fd2000f8ec0ff */
[----:B------:R-:W0:Y:S02]  /*2ed0*/  LDS R19, [UR4+0x970] ;  /* 0x00097004ff137984 */ /* 0x000e240008000800 */
[----:B0-----:R-:W0:Y:S01]  /*2ee0*/  FCHK P0, R19, R20 ;  /* 0x0000001413007302 */ /* 0x001e220000000000 */
[----:B------:R-:W-:-:S04]  /*2ef0*/  FFMA R8, R3, R19, RZ ;  /* 0x0000001303087223 */ /* 0x000fc800000000ff */
[----:B------:R-:W-:-:S04]  /*2f00*/  FFMA R5, R8, -R20, R19 ;  /* 0x8000001408057223 */ /* 0x000fc80000000013 */
[----:B------:R-:W-:Y:S01]  /*2f10*/  FFMA R8, R3, R5, R8 ;  /* 0x0000000503087223 */ /* 0x000fe20000000008 */
[----:B0-----:R-:W-:Y:S06]  /*2f20*/  @!P0 BRA `(.L_x_91) ;  /* 0x00000000000c8947 */ /* 0x001fec0003800000 */
[----:B------:R-:W-:-:S07]  /*2f30*/  MOV R10, 0x2f50 ;  /* 0x00002f50000a7802 */ /* 0x000fce0000000f00 */
[----:B-1-3--:R-:W-:Y:S05]  /*2f40*/  CALL.REL.NOINC `($__internal_2_$__cuda_sm3x_div_rn_noftz_f32_slowpath) ;  /* 0x0000006c00687944 */ /* 0x00afea0003c00000 */
[----:B------:R-:W-:-:S07]  /*2f50*/  MOV R8, R5 ;  /* 0x0000000500087202 */ /* 0x000fce0000000f00 */
.L_x_91:
[----:B------:R-:W0:Y:S01]  /*2f60*/  S2UR UR5, SR_CgaCtaId ;  /* 0x00000000000579c3 */ /* 0x000e220000008800 */
[----:B------:R-:W-:Y:S02]  /*2f70*/  UMOV UR4, 0x400 ;  /* 0x0000040000047882 */ /* 0x000fe40000000000 */
[----:B0-----:R-:W-:-:S06]  /*2f80*/  ULEA UR4, UR5, UR4, 0x18 ;  /* 0x0000000405047291 */ /* 0x001fcc000f8ec0ff */
[----:B------:R-:W-:-:S05]  /*2f90*/  IMAD.U32 R21, RZ, RZ, UR4 ;  /* 0x00000004ff157e24 */ /* 0x000fca000f8e00ff */
[----:B------:R2:W-:Y:S02]  /*2fa0*/  STS [R21+0x934], R8 ;  /* 0x0009340815007388 */ /* 0x0005e40000000800 */
.L_x_90:
[----:B------:R-:W-:Y:S05]  /*2fb0*/  BSYNC.RECONVERGENT B2 ;  /* 0x0000000000027941 */ /* 0x000fea0003800200 */
.L_x_89:
[----:B------:R-:W-:Y:S01]  /*2fc0*/  BAR.SYNC.DEFER_BLOCKING 0x0 ;  /* 0x0000000000007b1d */ /* 0x000fe20000010000 */
[----:B------:R-:W-:Y:S01]  /*2fd0*/  ISETP.NE.AND P2, PT, R0, RZ, PT ;  /* 0x000000ff0000720c */ /* 0x000fe20003f45270 */
[----:B------:R-:W-:Y:S01]  /*2fe0*/  IMAD.MOV.U32 R3, RZ, RZ, -0xeb60d36 ;  /* 0xf149f2caff037424 */ /* 0x000fe200078e00ff */
[----:B------:R-:W-:-:S03]  /*2ff0*/  ISETP.GE.U32.AND P1, PT, R4, 0x2, PT ;  /* 0x000000020400780c */ /* 0x000fc60003f26070 */
[----:B------:R-:W4:Y:S01]  /*3000*/  LDCU UR4, c[0x0][0x3ac] ;  /* 0x00007580ff0477ac */ /* 0x000f220008000800 */
[----:B------:R-:W-:Y:S07]  /*3010*/  BSSY.RECONVERGENT B0, `(.L_x_92) ;  /* 0x000000d000007945 */ /* 0x000fee0003800200 */
[----:B------:R-:W0:Y:S01]  /*3020*/  @!P2 S2R R10, SR_CgaCtaId ;  /* 0x00000000000aa919 */ /* 0x000e220000008800 */
[----:B------:R-:W-:Y:S02]  /*3030*/  @!P2 MOV R9, 0x400 ;  /* 0x000004000009a802 */ /* 0x000fe40000000f00 */
[----:B----4-:R-:W-:-:S13]  /*3040*/  ISETP.GE.AND P0, PT, R0, UR4, PT ;  /* 0x0000000400007c0c */ /* 0x010fda000bf06270 */
[----:B------:R-:W-:Y:S05]  /*3050*/  @P0 BRA `(.L_x_93) ;  /* 0x0000000000200947 */ /* 0x000fea0003800000 */
[----:B------:R-:W-:Y:S02]  /*3060*/  HFMA2 R3, -RZ, RZ, -10824, -13904 ;  /* 0xf149f2caff037431 */ /* 0x000fe400000001ff */
[----:B------:R-:W-:-:S07]  /*3070*/  IMAD.MOV.U32 R5, RZ, RZ, R0 ;  /* 0x000000ffff057224 */ /* 0x000fce00078e0000 */
.L_x_94:
[----:B------:R-:W-:Y:S01]  /*3080*/  IMAD R7, R5, 0x4, R21 ;  /* 0x0000000405077824 */ /* 0x000fe200078e0215 */
[----:B------:R-:W-:-:S04]  /*3090*/  IADD3 R5, PT, PT, R4, R5, RZ ;  /* 0x0000000504057210 */ /* 0x000fc80007ffe0ff */
[----:B0-2---:R-:W0:Y:S01]  /*30a0*/  LDS R8, [R7+0x410] ;  /* 0x0004100007087984 */ /* 0x005e220000000800 */
[----:B------:R-:W-:Y:S02]  /*30b0*/  ISETP.GE.AND P0, PT, R5, UR4, PT ;  /* 0x0000000405007c0c */ /* 0x000fe4000bf06270 */
[----:B0-----:R-:W-:-:S11]  /*30c0*/  FMNMX R3, R8, R3, !PT ;  /* 0x0000000308037209 */ /* 0x001fd60007800000 */
[----:B------:R-:W-:Y:S05]  /*30d0*/  @!P0 BRA `(.L_x_94) ;  /* 0xfffffffc00e88947 */ /* 0x000fea000383ffff */
.L_x_93:
[----:B------:R-:W-:Y:S05]  /*30e0*/  BSYNC.RECONVERGENT B0 ;  /* 0x0000000000007941 */ /* 0x000fea0003800200 */
.L_x_92:
[----:B------:R4:W-:Y:S01]  /*30f0*/  STS [R2+0x970], R3 ;  /* 0x0009700302007388 */ /* 0x0009e20000000800 */
[----:B0-2---:R-:W-:Y:S01]  /*3100*/  @!P2 LEA R21, R10, R9, 0x18 ;  /* 0x000000090a15a211 */ /* 0x005fe200078ec0ff */
[----:B------:R-:W-:Y:S06]  /*3110*/  BAR.SYNC.DEFER_BLOCKING 0x0 ;  /* 0x0000000000007b1d */ /* 0x000fec0000010000 */
[----:B------:R-:W-:Y:S05]  /*3120*/  @!P1 BRA `(.L_x_95) ;  /* 0x0000000000309947 */ /* 0x000fea0003800000 */
[----:B----4-:R-:W-:-:S07]  /*3130*/  IMAD.MOV.U32 R3, RZ, RZ, R4 ;  /* 0x000000ffff037224 */ /* 0x010fce00078e0004 */
.L_x_96:
        /* <DEDUP_REMOVED lines=11> */
.L_x_95:
[----:B------:R-:W0:Y:S01]  /*31f0*/  @!P2 LDS R8, [R21+0x970] ;  /* 0x000970001508a984 */ /* 0x000e220000000800 */
[----:B------:R-:W2:Y:S01]  /*3200*/  LDCU UR4, c[0x0][0x3ac] ;  /* 0x00007580ff0477ac */ /* 0x000ea20008000800 */
[----:B------:R-:W-:Y:S01]  /*3210*/  BSSY.RECONVERGENT B0, `(.L_x_97) ;  /* 0x000000e000007945 */ /* 0x000fe20003800200 */
[----:B----4-:R-:W-:Y:S01]  /*3220*/  IMAD.MOV.U32 R3, RZ, RZ, RZ ;  /* 0x000000ffff037224 */ /* 0x010fe200078e00ff */
[----:B--2---:R-:W-:Y:S01]  /*3230*/  ISETP.GE.AND P0, PT, R0, UR4, PT ;  /* 0x0000000400007c0c */ /* 0x004fe2000bf06270 */
[----:B0-----:R0:W-:Y:S01]  /*3240*/  @!P2 STS [R21+0x8f8], R8 ;  /* 0x0008f8081500a388 */ /* 0x0011e20000000800 */
[----:B------:R-:W-:Y:S11]  /*3250*/  BAR.SYNC.DEFER_BLOCKING 0x0 ;  /* 0x0000000000007b1d */ /* 0x000ff60000010000 */
[----:B------:R-:W-:Y:S05]  /*3260*/  @P0 BRA `(.L_x_98) ;  /* 0x0000000000200947 */ /* 0x000fea0003800000 */
[----:B------:R-:W-:Y:S01]  /*3270*/  IMAD.MOV.U32 R3, RZ, RZ, RZ ;  /* 0x000000ffff037224 */ /* 0x000fe200078e00ff */
[----:B------:R-:W-:-:S07]  /*3280*/  MOV R5, R0 ;  /* 0x0000000000057202 */ /* 0x000fce0000000f00 */
.L_x_99:
[----:B------:R-:W-:Y:S02]  /*3290*/  IMAD R7, R5, 0x4, R21 ;  /* 0x0000000405077824 */ /* 0x000fe400078e0215 */
[----:B------:R-:W-:-:S03]  /*32a0*/  IMAD.IADD R5, R4, 0x1, R5 ;  /* 0x0000000104057824 */ /* 0x000fc600078e0205 */
[----:B0-----:R-:W0:Y:S02]  /*32b0*/  LDS R8, [R7+0x410] ;  /* 0x0004100007087984 */ /* 0x001e240000000800 */
[----:B------:R-:W-:Y:S01]  /*32c0*/  ISETP.GE.AND P0, PT, R5, UR4, PT ;  /* 0x0000000405007c0c */ /* 0x000fe2000bf06270 */
[----:B0-----:R-:W-:-:S12]  /*32d0*/  FADD R3, R8, R3 ;  /* 0x0000000308037221 */ /* 0x001fd80000000000 */
[----:B------:R-:W-:Y:S05]  /*32e0*/  @!P0 BRA `(.L_x_99) ;  /* 0xfffffffc00e88947 */ /* 0x000fea000383ffff */
.L_x_98:
[----:B------:R-:W-:Y:S05]  /*32f0*/  BSYNC.RECONVERGENT B0 ;  /* 0x0000000000007941 */ /* 0x000fea0003800200 */
.L_x_97:
[----:B------:R-:W-:Y:S01]  /*3300*/  ISETP.GE.U32.AND P0, PT, R4, 0x2, PT ;  /* 0x000000020400780c */ /* 0x000fe20003f06070 */
[----:B------:R2:W-:Y:S01]  /*3310*/  STS [R2+0x970], R3 ;  /* 0x0009700302007388 */ /* 0x0005e20000000800 */
[----:B------:R-:W-:Y:S01]  /*3320*/  BAR.SYNC.DEFER_BLOCKING 0x0 ;  /* 0x0000000000007b1d */ /* 0x000fe20000010000 */
[----:B------:R-:W-:-:S10]  /*3330*/  ISETP.NE.AND P1, PT, R0, RZ, PT ;  /* 0x000000ff0000720c */ /* 0x000fd40003f25270 */
[----:B--2---:R-:W-:Y:S05]  /*3340*/  @!P0 BRA `(.L_x_100) ;  /* 0x0000000000308947 */ /* 0x004fea0003800000 */
[----:B------:R-:W-:-:S07]  /*3350*/  MOV R3, R4 ;  /* 0x0000000400037202 */ /* 0x000fce0000000f00 */
.L_x_101:
        /* <DEDUP_REMOVED lines=11> */
.L_x_100:
        /* <DEDUP_REMOVED lines=17> */
.L_x_104:
[----:B------:R-:W0:Y:S01]  /*3520*/  S2UR UR5, SR_CgaCtaId ;  /* 0x00000000000579c3 */ /* 0x000e220000008800 */
[----:B------:R-:W-:Y:S02]  /*3530*/  UMOV UR4, 0x400 ;  /* 0x0000040000047882 */ /* 0x000fe40000000000 */
[----:B0-----:R-:W-:-:S06]  /*3540*/  ULEA UR4, UR5, UR4, 0x18 ;  /* 0x0000000405047291 */ /* 0x001fcc000f8ec0ff */
[----:B------:R-:W-:-:S05]  /*3550*/  IMAD.U32 R21, RZ, RZ, UR4 ;  /* 0x00000004ff157e24 */ /* 0x000fca000f8e00ff */
[----:B------:R2:W-:Y:S02]  /*3560*/  STS [R21+0x938], R8 ;  /* 0x0009380815007388 */ /* 0x0005e40000000800 */
.L_x_103:
[----:B------:R-:W-:Y:S05]  /*3570*/  BSYNC.RECONVERGENT B2 ;  /* 0x0000000000027941 */ /* 0x000fea0003800200 */
.L_x_102:
        /* <DEDUP_REMOVED lines=12> */
.L_x_107:
[----:B------:R-:W-:Y:S01]  /*3640*/  IMAD R7, R5, 0x4, R21 ;  /* 0x0000000405077824 */ /* 0x000fe200078e0215 */
[----:B------:R-:W-:-:S04]  /*3650*/  IADD3 R5, PT, PT, R4, R5, RZ ;  /* 0x0000000504057210 */ /* 0x000fc80007ffe0ff */
[----:B0-2---:R-:W0:Y:S01]  /*3660*/  LDS R8, [R7+0x4e0] ;  /* 0x0004e00007087984 */ /* 0x005e220000000800 */
[----:B------:R-:W-:Y:S02]  /*3670*/  ISETP.GE.AND P0, PT, R5, UR4, PT ;  /* 0x0000000405007c0c */ /* 0x000fe4000bf06270 */
[----:B0-----:R-:W-:-:S11]  /*3680*/  FMNMX R3, R8, R3, !PT ;  /* 0x0000000308037209 */ /* 0x001fd60007800000 */
[----:B------:R-:W-:Y:S05]  /*3690*/  @!P0 BRA `(.L_x_107) ;  /* 0xfffffffc00e88947 */ /* 0x000fea000383ffff */
.L_x_106:
[----:B------:R-:W-:Y:S05]  /*36a0*/  BSYNC.RECONVERGENT B0 ;  /* 0x0000000000007941 */ /* 0x000fea0003800200 */
.L_x_105:
[----:B------:R4:W-:Y:S01]  /*36b0*/  STS [R2+0x970], R3 ;  /* 0x0009700302007388 */ /* 0x0009e20000000800 */
[----:B0-2---:R-:W-:Y:S01]  /*36c0*/  @!P2 LEA R21, R10, R9, 0x18 ;  /* 0x000000090a15a211 */ /* 0x005fe200078ec0ff */
[----:B------:R-:W-:Y:S06]  /*36d0*/  BAR.SYNC.DEFER_BLOCKING 0x0 ;  /* 0x0000000000007b1d */ /* 0x000fec0000010000 */
[----:B------:R-:W-:Y:S05]  /*36e0*/  @!P1 BRA `(.L_x_108) ;  /* 0x0000000000309947 */ /* 0x000fea0003800000 */
[----:B----4-:R-:W-:-:S07]  /*36f0*/  IMAD.MOV.U32 R3, RZ, RZ, R4 ;  /* 0x000000ffff037224 */ /* 0x010fce00078e0004 */
.L_x_109:
        /* <DEDUP_REMOVED lines=11> */
.L_x_108:
        /* <DEDUP_REMOVED lines=10> */
.L_x_112:
[----:B------:R-:W-:Y:S02]  /*3850*/  IMAD R7, R5, 0x4, R21 ;  /* 0x0000000405077824 */ /* 0x000fe400078e0215 */
[----:B------:R-:W-:-:S03]  /*3860*/  IMAD.IADD R5, R4, 0x1, R5 ;  /* 0x0000000104057824 */ /* 0x000fc600078e0205 */
[----:B0-----:R-:W0:Y:S02]  /*3870*/  LDS R8, [R7+0x4e0] ;  /* 0x0004e00007087984 */ /* 0x001e240000000800 */
[----:B------:R-:W-:Y:S01]  /*3880*/  ISETP.GE.AND P0, PT, R5, UR4, PT ;  /* 0x0000000405007c0c */ /* 0x000fe2000bf06270 */
[----:B0-----:R-:W-:-:S12]  /*3890*/  FADD R3, R8, R3 ;  /* 0x0000000308037221 */ /* 0x001fd80000000000 */
[----:B------:R-:W-:Y:S05]  /*38a0*/  @!P0 BRA `(.L_x_112) ;  /* 0xfffffffc00e88947 */ /* 0x000fea000383ffff */
.L_x_111:
[----:B------:R-:W-:Y:S05]  /*38b0*/  BSYNC.RECONVERGENT B0 ;  /* 0x0000000000007941 */ /* 0x000fea0003800200 */
.L_x_110:
[----:B------:R-:W-:Y:S01]  /*38c0*/  ISETP.GE.U32.AND P0, PT, R4, 0x2, PT ;  /* 0x000000020400780c */ /* 0x000fe20003f06070 */
[----:B------:R2:W-:Y:S01]  /*38d0*/  STS [R2+0x970], R3 ;  /* 0x0009700302007388 */ /* 0x0005e20000000800 */
[----:B------:R-:W-:Y:S01]  /*38e0*/  BAR.SYNC.DEFER_BLOCKING 0x0 ;  /* 0x0000000000007b1d */ /* 0x000fe20000010000 */
[----:B------:R-:W-:-:S10]  /*38f0*/  ISETP.NE.AND P1, PT, R0, RZ, PT ;  /* 0x000000ff0000720c */ /* 0x000fd40003f25270 */
[----:B--2---:R-:W-:Y:S05]  /*3900*/  @!P0 BRA `(.L_x_113) ;  /* 0x00000000002c8947 */ /* 0x004fea0003800000 */
.L_x_114:
        /* <DEDUP_REMOVED lines=11> */
.L_x_113:
[----:B------:R-:W-:Y:S04]  /*39c0*/  BSSY.RECONVERGENT B2, `(.L_x_115) ;  /* 0x0000016000027945 */ /* 0x000fe80003800200 */
[----:B------:R-:W-:Y:S05]  /*39d0*/  @P1 BRA `(.L_x_116) ;  /* 0x0000000000501947 */ /* 0x000fea0003800000 */
[----:B------:R-:W2:Y:S01]  /*39e0*/  S2UR UR5, SR_CgaCtaId ;  /* 0x00000000000579c3 */ /* 0x000ea20000008800 */
[----:B------:R-:W-:Y:S01]  /*39f0*/  UMOV UR4, 0x400 ;  /* 0x0000040000047882 */ /* 0x000fe20000000000 */
[----:B------:R-:W4:Y:S02]  /*3a00*/  MUFU.RCP R3, R20 ;  /* 0x0000001400037308 */ /* 0x000f240000001000 */
[----:B----4-:R-:W-:-:S04]  /*3a10*/  FFMA R4, R3, -R20, 1 ;  /* 0x3f80000003047423 */ /* 0x010fc80000000814 */
[----:B------:R-:W-:Y:S01]  /*3a20*/  FFMA R3, R3, R4, R3 ;  /* 0x0000000403037223 */ /* 0x000fe20000000003 */
[----:B--2---:R-:W-:-:S09]  /*3a30*/  ULEA UR4, UR5, UR4, 0x18 ;  /* 0x0000000405047291 */ /* 0x004fd2000f8ec0ff */
[----:B------:R-:W2:Y:S02]  /*3a40*/  LDS R19, [UR4+0x970] ;  /* 0x00097004ff137984 */ /* 0x000ea40008000800 */
[----:B--2---:R-:W2:Y:S01]  /*3a50*/  FCHK P0, R19, R20 ;  /* 0x0000001413007302 */ /* 0x004ea20000000000 */
[----:B------:R-:W-:-:S04]  /*3a60*/  FFMA R4, R3, R19, RZ ;  /* 0x0000001303047223 */ /* 0x000fc800000000ff */
[----:B------:R-:W-:-:S04]  /*3a70*/  FFMA R5, R4, -R20, R19 ;  /* 0x8000001404057223 */ /* 0x000fc80000000013 */
[----:B------:R-:W-:Y:S01]  /*3a80*/  FFMA R4, R3, R5, R4 ;  /* 0x0000000503047223 */ /* 0x000fe20000000004 */
[----:B--2---:R-:W-:Y:S06]  /*3a90*/  @!P0 BRA `(.L_x_117) ;  /* 0x00000000000c8947 */ /* 0x004fec0003800000 */
[----:B------:R-:W-:-:S07]  /*3aa0*/  MOV R10, 0x3ac0 ;  /* 0x00003ac0000a7802 */ /* 0x000fce0000000f00 */
[----:B01-3--:R-:W-:Y:S05]  /*3ab0*/  CALL.REL.NOINC `($__internal_2_$__cuda_sm3x_div_rn_noftz_f32_slowpath) ;  /* 0x00000060008c7944 */ /* 0x00bfea0003c00000 */
[----:B------:R-:W-:-:S07]  /*3ac0*/  IMAD.MOV.U32 R4, RZ, RZ, R5 ;  /* 0x000000ffff047224 */ /* 0x000fce00078e0005 */
.L_x_117:
[----:B------:R-:W2:Y:S01]  /*3ad0*/  S2UR UR5, SR_CgaCtaId ;  /* 0x00000000000579c3 */ /* 0x000ea20000008800 */
[----:B------:R-:W-:Y:S02]  /*3ae0*/  UMOV UR4, 0x400 ;  /* 0x0000040000047882 */ /* 0x000fe40000000000 */
[----:B--2---:R-:W-:-:S06]  /*3af0*/  ULEA UR4, UR5, UR4, 0x18 ;  /* 0x0000000405047291 */ /* 0x004fcc000f8ec0ff */
[----:B0-----:R-:W-:-:S05]  /*3b00*/  MOV R21, UR4 ;  /* 0x0000000400157c02 */ /* 0x001fca0008000f00 */
[----:B------:R2:W-:Y:S02]  /*3b10*/  STS [R21+0x93c], R4 ;  /* 0x00093c0415007388 */ /* 0x0005e40000000800 */
.L_x_116:
[----:B------:R-:W-:Y:S05]  /*3b20*/  BSYNC.RECONVERGENT B2 ;  /* 0x0000000000027941 */ /* 0x000fea0003800200 */
.L_x_115:
[----:B------:R-:W-:Y:S01]  /*3b30*/  BAR.SYNC.DEFER_BLOCKING 0x0 ;  /* 0x0000000000007b1d */ /* 0x000fe20000010000 */
[----:B------:R-:W-:-:S05]  /*3b40*/  ISETP.GT.U32.AND P0, PT, R0, 0xf, PT ;  /* 0x0000000f0000780c */ /* 0x000fca0003f04070 */
[----:B------:R-:W-:Y:S08]  /*3b50*/  BSSY.RECONVERGENT B2, `(.L_x_118) ;  /* 0x00005e0000027945 */ /* 0x000ff00003800200 */
[----:B------:R-:W-:Y:S05]  /*3b60*/  @P0 BRA `(.L_x_119) ;  /* 0x0000005c00780947 */ /* 0x000fea0003800000 */
[----:B------:R-:W-:Y:S01]  /*3b70*/  ISETP.GT.AND P0, PT, R0, 0x7, PT ;  /* 0x000000070000780c */ /* 0x000fe20003f04270 */
[----:B------:R-:W-:Y:S01]  /*3b80*/  BSSY.RECONVERGENT B3, `(.L_x_120) ;  /* 0x00005d9000037945 */ /* 0x000fe20003800200 */
[----:B------:R-:W-:-:S11]  /*3b90*/  VIADD R3, R1, 0x20 ;  /* 0x0000002001037836 */ /* 0x000fd60000000000 */
[----:B------:R-:W-:Y:S05]  /*3ba0*/  @P0 BRA `(.L_x_121) ;  /* 0x0000003c00c40947 */ /* 0x000fea0003800000 */
[----:B------:R-:W-:-:S13]  /*3bb0*/  ISETP.GT.AND P0, PT, R0, 0x3, PT ;  /* 0x000000030000780c */ /* 0x000fda0003f04270 */
[----:B------:R-:W-:Y:S05]  /*3bc0*/  @P0 BRA `(.L_x_122) ;  /* 0x0000001400ac0947 */ /* 0x000fea0003800000 */
[----:B------:R-:W-:-:S13]  /*3bd0*/  ISETP.GT.AND P0, PT, R0, 0x1, PT ;  /* 0x000000010000780c */ /* 0x000fda0003f04270 */
[----:B------:R-:W-:Y:S05]  /*3be0*/  @P0 BRA `(.L_x_123) ;  /* 0x0000000400a80947 */ /* 0x000fea0003800000 */
[----:B------:R-:W-:-:S13]  /*3bf0*/  ISETP.NE.AND P0, PT, R0, RZ, PT ;  /* 0x000000ff0000720c */ /* 0x000fda0003f05270 */
[----:B------:R-:W-:Y:S05]  /*3c00*/  @!P0 BRA `(.L_x_124) ;  /* 0x0000000400748947 */ /* 0x000fea0003800000 */
[----:B------:R-:W4:Y:S01]  /*3c10*/  LDCU UR4, c[0x0][0x3ac] ;  /* 0x00007580ff0477ac */ /* 0x000f220008000800 */
[----:B------:R-:W-:Y:S01]  /*3c20*/  IMAD.MOV.U32 R19, RZ, RZ, RZ ;  /* 0x000000ffff137224 */ /* 0x000fe200078e00ff */
[----:B----4-:R-:W-:-:S09]  /*3c30*/  UISETP.GE.AND UP0, UPT, UR4, 0x1, UPT ;  /* 0x000000010400788c */ /* 0x010fd2000bf06270 */
[----:B------:R-:W-:Y:S05]  /*3c40*/  BRA.U !UP0, `(.L_x_125) ;  /* 0x0000000508287547 */ /* 0x000fea000b800000 */
[----:B------:R-:W-:Y:S01]  /*3c50*/  UISETP.GE.U32.AND UP1, UPT, UR7, 0xf, UPT ;  /* 0x0000000f0700788c */ /* 0x000fe2000bf26070 */
[----:B------:R-:W-:Y:S01]  /*3c60*/  HFMA2 R19, -RZ, RZ, 0, 0 ;  /* 0x00000000ff137431 */ /* 0x000fe200000001ff */
[----:B------:R-:W-:Y:S01]  /*3c70*/  ULOP3.LUT UR5, UR4, 0xf, URZ, 0xc0, !UPT ;  /* 0x0000000f04057892 */ /* 0x000fe2000f8ec0ff */
[----:B---3--:R-:W-:-:S03]  /*3c80*/  IMAD.MOV.U32 R22, RZ, RZ, RZ ;  /* 0x000000ffff167224 */ /* 0x008fc600078e00ff */
[----:B------:R-:W-:-:S03]  /*3c90*/  UISETP.NE.AND UP0, UPT, UR5, URZ, UPT ;  /* 0x000000ff0500728c */ /* 0x000fc6000bf05270 */
[----:B------:R-:W-:Y:S08]  /*3ca0*/  BRA.U !UP1, `(.L_x_126) ;  /* 0x0000000109747547 */ /* 0x000ff0000b800000 */
[----:B------:R-:W-:Y:S01]  /*3cb0*/  ULOP3.LUT UR10, UR4, 0x7ffffff0, URZ, 0xc0, !UPT ;  /* 0x7ffffff0040a7892 */ /* 0x000fe2000f8ec0ff */
[----:B------:R-:W-:Y:S01]  /*3cc0*/  VIADD R23, R21, 0x100 ;  /* 0x0000010015177836 */ /* 0x000fe20000000000 */
[----:B------:R-:W-:Y:S02]  /*3cd0*/  MOV R19, RZ ;  /* 0x000000ff00137202 */ /* 0x000fe40000000f00 */
[----:B------:R-:W-:Y:S02]  /*3ce0*/  UIADD3 UR11, UPT, UPT, -UR10, URZ, URZ ;  /* 0x000000ff0a0b7290 */ /* 0x000fe4000fffe1ff */
[----:B------:R-:W-:-:S10]  /*3cf0*/  IMAD.U32 R22, RZ, RZ, UR10 ;  /* 0x0000000aff167e24 */ /* 0x000fd4000f8e00ff */
.L_x_127:
[----:B--2---:R-:W2:Y:S01]  /*3d00*/  LDS.128 R4, [R23+-0x30] ;  /* 0xffffd00017047984 */ /* 0x004ea20000000c00 */
[----:B------:R-:W-:-:S03]  /*3d10*/  UIADD3 UR11, UPT, UPT, UR11, 0x10, URZ ;  /* 0x000000100b0b7890 */ /* 0x000fc6000fffe0ff */
[----:B0-----:R-:W0:Y:S01]  /*3d20*/  LDS.128 R8, [R23+-0x20] ;  /* 0xffffe00017087984 */ /* 0x001e220000000c00 */
[----:B------:R-:W-:-:S03]  /*3d30*/  UISETP.NE.AND UP1, UPT, UR11, URZ, UPT ;  /* 0x000000ff0b00728c */ /* 0x000fc6000bf25270 */
[----:B------:R-:W3:Y:S01]  /*3d40*/  LDS.128 R12, [R23+-0x10] ;  /* 0xfffff000170c7984 */ /* 0x000ee20000000c00 */
[----:B--2---:R-:W-:-:S03]  /*3d50*/  FADD R4, R4, R19 ;  /* 0x0000001304047221 */ /* 0x004fc60000000000 */
[----:B------:R2:W4:Y:S01]  /*3d60*/  LDS.128 R16, [R23] ;  /* 0x0000000017107984 */ /* 0x0005220000000c00 */
[----:B------:R-:W-:-:S04]  /*3d70*/  FADD R5, R5, R4 ;  /* 0x0000000405057221 */ /* 0x000fc80000000000 */
[----:B------:R-:W-:Y:S01]  /*3d80*/  FADD R6, R6, R5 ;  /* 0x0000000506067221 */ /* 0x000fe20000000000 */
[----:B--2---:R-:W-:-:S03]  /*3d90*/  VIADD R23, R23, 0x40 ;  /* 0x0000004017177836 */ /* 0x004fc60000000000 */
[----:B------:R-:W-:-:S04]  /*3da0*/  FADD R7, R7, R6 ;  /* 0x0000000607077221 */ /* 0x000fc80000000000 */
[----:B0-----:R-:W-:-:S04]  /*3db0*/  FADD R8, R7, R8 ;  /* 0x0000000807087221 */ /* 0x001fc80000000000 */
[----:B------:R-:W-:-:S04]  /*3dc0*/  FADD R9, R9, R8 ;  /* 0x0000000809097221 */ /* 0x000fc80000000000 */
[----:B------:R-:W-:-:S04]  /*3dd0*/  FADD R10, R10, R9 ;  /* 0x000000090a0a7221 */ /* 0x000fc80000000000 */
[----:B------:R-:W-:-:S04]  /*3de0*/  FADD R11, R11, R10 ;  /* 0x0000000a0b0b7221 */ /* 0x000fc80000000000 */
[----:B---3--:R-:W-:-:S04]  /*3df0*/  FADD R12, R11, R12 ;  /* 0x0000000c0b0c7221 */ /* 0x008fc80000000000 */
[----:B------:R-:W-:-:S04]  /*3e00*/  FADD R13, R13, R12 ;  /* 0x0000000c0d0d7221 */ /* 0x000fc80000000000 */
[----:B------:R-:W-:-:S04]  /*3e10*/  FADD R14, R14, R13 ;  /* 0x0000000d0e0e7221 */ /* 0x000fc80000000000 */
[----:B------:R-:W-:-:S04]  /*3e20*/  FADD R15, R15, R14 ;  /* 0x0000000e0f0f7221 */ /* 0x000fc80000000000 */
[----:B----4-:R-:W-:-:S04]  /*3e30*/  FADD R16, R15, R16 ;  /* 0x000000100f107221 */ /* 0x010fc80000000000 */
[----:B------:R-:W-:-:S04]  /*3e40*/  FADD R17, R17, R16 ;  /* 0x0000001011117221 */ /* 0x000fc80000000000 */
[----:B------:R-:W-:-:S04]  /*3e50*/  FADD R18, R18, R17 ;  /* 0x0000001112127221 */ /* 0x000fc80000000000 */
[----:B------:R-:W-:Y:S01]  /*3e60*/  FADD R19, R19, R18 ;  /* 0x0000001213137221 */ /* 0x000fe20000000000 */
[----:B------:R-:W-:Y:S06]  /*3e70*/  BRA.U UP1, `(.L_x_127) ;  /* 0xfffffffd01a07547 */ /* 0x000fec000b83ffff */
.L_x_126:
[----:B------:R-:W-:Y:S05]  /*3e80*/  BRA.U !UP0, `(.L_x_125) ;  /* 0x0000000108987547 */ /* 0x000fea000b800000 */
[----:B------:R-:W-:Y:S02]  /*3e90*/  UISETP.GE.U32.AND UP0, UPT, UR5, 0x8, UPT ;  /* 0x000000080500788c */ /* 0x000fe4000bf06070 */
[----:B------:R-:W-:-:S04]  /*3ea0*/  ULOP3.LUT UR10, UR4, 0x7, URZ, 0xc0, !UPT ;  /* 0x00000007040a7892 */ /* 0x000fc8000f8ec0ff */
[----:B------:R-:W-:-:S03]  /*3eb0*/  UISETP.NE.AND UP1, UPT, UR10, URZ, UPT ;  /* 0x000000ff0a00728c */ /* 0x000fc6000bf25270 */
[----:B------:R-:W-:Y:S08]  /*3ec0*/  BRA.U !UP0, `(.L_x_128) ;  /* 0x0000000108307547 */ /* 0x000ff0000b800000 */
[C---:B------:R-:W-:Y:S01]  /*3ed0*/  LEA R12, R22.reuse, R21, 0x2 ;  /* 0x00000015160c7211 */ /* 0x040fe200078e10ff */
[----:B------:R-:W-:-:S04]  /*3ee0*/  VIADD R22, R22, 0x8 ;  /* 0x0000000816167836 */ /* 0x000fc80000000000 */
[----:B--2---:R-:W2:Y:S04]  /*3ef0*/  LDS.128 R4, [R12+0xd0] ;  /* 0x0000d0000c047984 */ /* 0x004ea80000000c00 */
[----:B0-----:R-:W0:Y:S01]  /*3f00*/  LDS.128 R8, [R12+0xe0] ;  /* 0x0000e0000c087984 */ /* 0x001e220000000c00 */
[----:B--2---:R-:W-:-:S04]  /*3f10*/  FADD R4, R19, R4 ;  /* 0x0000000413047221 */ /* 0x004fc80000000000 */
[----:B------:R-:W-:-:S04]  /*3f20*/  FADD R5, R4, R5 ;  /* 0x0000000504057221 */ /* 0x000fc80000000000 */
[----:B------:R-:W-:-:S04]  /*3f30*/  FADD R6, R5, R6 ;  /* 0x0000000605067221 */ /* 0x000fc80000000000 */
[----:B------:R-:W-:-:S04]  /*3f40*/  FADD R7, R6, R7 ;  /* 0x0000000706077221 */ /* 0x000fc80000000000 */
[----:B0-----:R-:W-:-:S04]  /*3f50*/  FADD R8, R7, R8 ;  /* 0x0000000807087221 */ /* 0x001fc80000000000 */
[----:B------:R-:W-:-:S04]  /*3f60*/  FADD R9, R8, R9 ;  /* 0x0000000908097221 */ /* 0x000fc80000000000 */
[----:B------:R-:W-:-:S04]  /*3f70*/  FADD R10, R9, R10 ;  /* 0x0000000a090a7221 */ /* 0x000fc80000000000 */
[----:B------:R-:W-:-:S07]  /*3f80*/  FADD R19, R10, R11 ;  /* 0x0000000b0a137221 */ /* 0x000fce0000000000 */
.L_x_128:
[----:B------:R-:W-:Y:S05]  /*3f90*/  BRA.U !UP1, `(.L_x_125) ;  /* 0x0000000109547547 */ /* 0x000fea000b800000 */
[----:B------:R-:W-:Y:S02]  /*3fa0*/  UISETP.GE.U32.AND UP0, UPT, UR10, 0x4, UPT ;  /* 0x000000040a00788c */ /* 0x000fe4000bf06070 */
[----:B------:R-:W-:-:S04]  /*3fb0*/  ULOP3.LUT UR4, UR4, 0x3, URZ, 0xc0, !UPT ;  /* 0x0000000304047892 */ /* 0x000fc8000f8ec0ff */
[----:B------:R-:W-:-:S03]  /*3fc0*/  UISETP.NE.AND UP1, UPT, UR4, URZ, UPT ;  /* 0x000000ff0400728c */ /* 0x000fc6000bf25270 */
[----:B------:R-:W-:Y:S08]  /*3fd0*/  BRA.U !UP0, `(.L_x_129) ;  /* 0x00000001081c7547 */ /* 0x000ff0000b800000 */
[C---:B--2---:R-:W-:Y:S01]  /*3fe0*/  IMAD R4, R22.reuse, 0x4, R21 ;  /* 0x0000000416047824 */ /* 0x044fe200078e0215 */
[----:B------:R-:W-:-:S05]  /*3ff0*/  IADD3 R22, PT, PT, R22, 0x4, RZ ;  /* 0x0000000416167810 */ /* 0x000fca0007ffe0ff */
[----:B------:R-:W0:Y:S02]  /*4000*/  LDS.128 R4, [R4+0xd0] ;  /* 0x0000d00004047984 */ /* 0x000e240000000c00 */
[----:B0-----:R-:W-:-:S04]  /*4010*/  FADD R8, R19, R4 ;  /* 0x0000000413087221 */ /* 0x001fc80000000000 */
[----:B------:R-:W-:-:S04]  /*4020*/  FADD R5, R8, R5 ;  /* 0x0000000508057221 */ /* 0x000fc80000000000 */
[----:B------:R-:W-:-:S04]  /*4030*/  FADD R6, R5, R6 ;  /* 0x0000000605067221 */ /* 0x000fc80000000000 */
[----:B------:R-:W-:-:S07]  /*4040*/  FADD R19, R6, R7 ;  /* 0x0000000706137221 */ /* 0x000fce0000000000 */
.L_x_129:
[----:B------:R-:W-:Y:S05]  /*4050*/  BRA.U !UP1, `(.L_x_125) ;  /* 0x0000000109247547 */ /* 0x000fea000b800000 */
[----:B------:R-:W-:Y:S01]  /*4060*/  IMAD R22, R22, 0x4, R21 ;  /* 0x0000000416167824 */ /* 0x000fe200078e0215 */
[----:B------:R-:W-:-:S03]  /*4070*/  UIADD3 UR4, UPT, UPT, -UR4, URZ, URZ ;  /* 0x000000ff04047290 */ /* 0x000fc6000fffe1ff */
[----:B------:R-:W-:-:S09]  /*4080*/  VIADD R22, R22, 0xd0 ;  /* 0x000000d016167836 */ /* 0x000fd20000000000 */
.L_x_130:
[----:B--2---:R2:W3:Y:S01]  /*4090*/  LDS R4, [R22] ;  /* 0x0000000016047984 */ /* 0x0044e20000000800 */
[----:B------:R-:W-:-:S04]  /*40a0*/  UIADD3 UR4, UPT, UPT, UR4, 0x1, URZ ;  /* 0x0000000104047890 */ /* 0x000fc8000fffe0ff */
[----:B------:R-:W-:Y:S01]  /*40b0*/  UISETP.NE.AND UP0, UPT, UR4, URZ, UPT ;  /* 0x000000ff0400728c */ /* 0x000fe2000bf05270 */
[----:B--2---:R-:W-:Y:S01]  /*40c0*/  IADD3 R22, PT, PT, R22, 0x4, RZ ;  /* 0x0000000416167810 */ /* 0x004fe20007ffe0ff */
[----:B---3--:R-:W-:-:S07]  /*40d0*/  FADD R19, R4, R19 ;  /* 0x0000001304137221 */ /* 0x008fce0000000000 */
[----:B------:R-:W-:Y:S05]  /*40e0*/  BRA.U UP0, `(.L_x_130) ;  /* 0xfffffffd00e87547 */ /* 0x000fea000b83ffff */
.L_x_125:
[----:B------:R-:W2:Y:S01]  /*40f0*/  MUFU.RCP R5, R20 ;  /* 0x0000001400057308 */ /* 0x000ea20000001000 */
[----:B------:R-:W-:Y:S07]  /*4100*/  BSSY.RECONVERGENT B4, `(.L_x_131) ;  /* 0x000000b000047945 */ /* 0x000fee0003800200 */
[----:B------:R-:W4:Y:S01]  /*4110*/  FCHK P0, R19, R20 ;  /* 0x0000001413007302 */ /* 0x000f220000000000 */
[----:B--2---:R-:W-:-:S04]  /*4120*/  FFMA R4, R5, -R20, 1 ;  /* 0x3f80000005047423 */ /* 0x004fc80000000814 */
[----:B------:R-:W-:-:S04]  /*4130*/  FFMA R4, R5, R4, R5 ;  /* 0x0000000405047223 */ /* 0x000fc80000000005 */
[----:B------:R-:W-:-:S04]  /*4140*/  FFMA R6, R4, R19, RZ ;  /* 0x0000001304067223 */ /* 0x000fc800000000ff */
[----:B------:R-:W-:-:S04]  /*4150*/  FFMA R5, R6, -R20, R19 ;  /* 0x8000001406057223 */ /* 0x000fc80000000013 */
[----:B------:R-:W-:Y:S01]  /*4160*/  FFMA R4, R4, R5, R6 ;  /* 0x0000000504047223 */ /* 0x000fe20000000006 */
[----:B----4-:R-:W-:Y:S06]  /*4170*/  @!P0 BRA `(.L_x_132) ;  /* 0x00000000000c8947 */ /* 0x010fec0003800000 */
[----:B------:R-:W-:-:S07]  /*4180*/  MOV R10, 0x41a0 ;  /* 0x000041a0000a7802 */ /* 0x000fce0000000f00 */
[----:B01-3--:R-:W-:Y:S05]  /*4190*/  CALL.REL.NOINC `($__internal_2_$__cuda_sm3x_div_rn_noftz_f32_slowpath) ;  /* 0x0000005800d47944 */ /* 0x00bfea0003c00000 */
[----:B------:R-:W-:-:S07]  /*41a0*/  IMAD.MOV.U32 R4, RZ, RZ, R5 ;  /* 0x000000ffff047224 */ /* 0x000fce00078e0005 */
.L_x_132:
[----:B------:R-:W-:Y:S05]  /*41b0*/  BSYNC.RECONVERGENT B4 ;  /* 0x0000000000047941 */ /* 0x000fea0003800200 */
.L_x_131:
[----:B------:R2:W-:Y:S01]  /*41c0*/  STL [R1+0x24], R4 ;  /* 0x0000240401007387 */ /* 0x0005e20000100800 */
[----:B------:R-:W-:Y:S05]  /*41d0*/  BRA `(.L_x_133) ;  /* 0x0000005400cc7947 */ /* 0x000fea0003800000 */
.L_x_124:
[----:B------:R-:W4:Y:S01]  /*41e0*/  S2UR UR5, SR_CgaCtaId ;  /* 0x00000000000579c3 */ /* 0x000f220000008800 */
[----:B------:R-:W-:-:S07]  /*41f0*/  UMOV UR4, 0x400 ;  /* 0x0000040000047882 */ /* 0x000fce0000000000 */
[----:B--2---:R-:W2:Y:S01]  /*4200*/  LDC R4, c[0x0][0x3ac] ;  /* 0x0000eb00ff047b82 */ /* 0x004ea20000000800 */
[----:B----4-:R-:W-:Y:S01]  /*4210*/  ULEA UR4, UR5, UR4, 0x18 ;  /* 0x0000000405047291 */ /* 0x010fe2000f8ec0ff */
[----:B--2---:R-:W-:-:S05]  /*4220*/  IMAD R5, R4, 0x4, R21 ;  /* 0x0000000404057824 */ /* 0x004fca00078e0215 */
[----:B0-----:R-:W-:Y:S01]  /*4230*/  MOV R21, UR4 ;  /* 0x0000000400157c02 */ /* 0x001fe20008000f00 */
[----:B------:R-:W-:Y:S04]  /*4240*/  LDS R4, [R5+-0x4] ;  /* 0xfffffc0005047984 */ /* 0x000fe80000000800 */
[----:B------:R-:W0:Y:S02]  /*4250*/  LDS R7, [R21] ;  /* 0x0000000015077984 */ /* 0x000e240000000800 */
[----:B0-----:R-:W-:-:S05]  /*4260*/  FADD R4, R4, -R7 ;  /* 0x8000000704047221 */ /* 0x001fca0000000000 */
[----:B------:R0:W-:Y:S01]  /*4270*/  STL [R1+0x20], R4 ;  /* 0x0000200401007387 */ /* 0x0001e20000100800 */
[----:B------:R-:W-:Y:S05]  /*4280*/  BRA `(.L_x_133) ;  /* 0x0000005400a07947 */ /* 0x000fea0003800000 */
.L_x_123:
[----:B------:R-:W-:-:S13]  /*4290*/  ISETP.NE.AND P0, PT, R0, 0x2, PT ;  /* 0x000000020000780c */ /* 0x000fda0003f05270 */
[----:B------:R-:W-:Y:S05]  /*42a0*/  @!P0 BRA `(.L_x_134) ;  /* 0x0000000000fc8947 */ /* 0x000fea0003800000 */
[----:B------:R-:W4:Y:S01]  /*42b0*/  LDC R20, c[0x0][0x3ac] ;  /* 0x0000eb00ff147b82 */ /* 0x000f220000000800 */
[----:B---3--:R-:W-:Y:S01]  /*42c0*/  IMAD.MOV.U32 R24, RZ, RZ, RZ ;  /* 0x000000ffff187224 */ /* 0x008fe200078e00ff */
[----:B----4-:R-:W-:-:S13]  /*42d0*/  ISETP.GE.AND P0, PT, R20, 0x1, PT ;  /* 0x000000011400780c */ /* 0x010fda0003f06270 */
[----:B------:R-:W-:Y:S05]  /*42e0*/  @!P0 BRA `(.L_x_135) ;  /* 0x0000000000e48947 */ /* 0x000fea0003800000 */
[----:B------:R-:W-:Y:S01]  /*42f0*/  UISETP.GE.U32.AND UP0, UPT, UR7, 0xf, UPT ;  /* 0x0000000f0700788c */ /* 0x000fe2000bf06070 */
[----:B------:R-:W-:Y:S01]  /*4300*/  LOP3.LUT R26, R20, 0xf, RZ, 0xc0, !PT ;  /* 0x0000000f141a7812 */ /* 0x000fe200078ec0ff */
[----:B------:R-:W-:Y:S01]  /*4310*/  IMAD.MOV.U32 R24, RZ, RZ, RZ ;  /* 0x000000ffff187224 */ /* 0x000fe200078e00ff */
[----:B------:R-:W-:Y:S02]  /*4320*/  MOV R22, RZ ;  /* 0x000000ff00167202 */ /* 0x000fe40000000f00 */
[----:B------:R-:W-:-:S04]  /*4330*/  ISETP.NE.AND P1, PT, R26, RZ, PT ;  /* 0x000000ff1a00720c */ /* 0x000fc80003f25270 */
[----:B------:R-:W-:Y:S09]  /*4340*/  BRA.U !UP0, `(.L_x_136) ;  /* 0x0000000108507547 */ /* 0x000ff2000b800000 */
[----:B------:R-:W-:Y:S01]  /*4350*/  LOP3.LUT R22, R20, 0x7ffffff0, RZ, 0xc0, !PT ;  /* 0x7ffffff014167812 */ /* 0x000fe200078ec0ff */
[----:B------:R-:W-:Y:S02]  /*4360*/  VIADD R23, R21, 0x20 ;  /* 0x0000002015177836 */ /* 0x000fe40000000000 */
[----:B------:R-:W-:Y:S01]  /*4370*/  IMAD.MOV.U32 R24, RZ, RZ, RZ ;  /* 0x000000ffff187224 */ /* 0x000fe200078e00ff */
[----:B------:R-:W-:-:S07]  /*4380*/  IADD3 R25, PT, PT, -R22, RZ, RZ ;  /* 0x000000ff16197210 */ /* 0x000fce0007ffe1ff */
.L_x_137:
[----:B--2---:R-:W2:Y:S01]  /*4390*/  LDS.128 R4, [R23+-0x20] ;  /* 0xffffe00017047984 */ /* 0x004ea20000000c00 */
[----:B------:R-:W-:-:S03]  /*43a0*/  VIADD R25, R25, 0x10 ;  /* 0x0000001019197836 */ /* 0x000fc60000000000 */
[----:B0-----:R-:W0:Y:S02]  /*43b0*/  LDS.128 R8, [R23+-0x10] ;  /* 0xfffff00017087984 */ /* 0x001e240000000c00 */
[----:B------:R-:W-:Y:S02]  /*43c0*/  ISETP.NE.AND P0, PT, R25, RZ, PT ;  /* 0x000000ff1900720c */ /* 0x000fe40003f05270 */
[----:B------:R-:W3:Y:S04]  /*43d0*/  LDS.128 R12, [R23] ;  /* 0x00000000170c7984 */ /* 0x000ee80000000c00 */
[----:B------:R4:W5:Y:S02]  /*43e0*/  LDS.128 R16, [R23+0x10] ;  /* 0x0000100017107984 */ /* 0x0009640000000c00 */
[----:B----4-:R-:W-:Y:S01]  /*43f0*/  VIADD R23, R23, 0x40 ;  /* 0x0000004017177836 */ /* 0x010fe20000000000 */
[----:B--2---:R-:W-:-:S04]  /*4400*/  FMNMX3 R4, R24, R4, R5, !PT ;  /* 0x0000000418047276 */ /* 0x004fc80007800005 */
[----:B------:R-:W-:-:S04]  /*4410*/  FMNMX3 R4, R4, R6, R7, !PT ;  /* 0x0000000604047276 */ /* 0x000fc80007800007 */
[----:B0-----:R-:W-:-:S04]  /*4420*/  FMNMX3 R4, R4, R8, R9, !PT ;  /* 0x0000000804047276 */ /* 0x001fc80007800009 */
[----:B------:R-:W-:-:S04]  /*4430*/  FMNMX3 R4, R4, R10, R11, !PT ;  /* 0x0000000a04047276 */ /* 0x000fc8000780000b */
[----:B---3--:R-:W-:-:S04]  /*4440*/  FMNMX3 R4, R4, R12, R13, !PT ;  /* 0x0000000c04047276 */ /* 0x008fc8000780000d */
[----:B------:R-:W-:-:S04]  /*4450*/  FMNMX3 R4, R4, R14, R15, !PT ;  /* 0x0000000e04047276 */ /* 0x000fc8000780000f */
[----:B-----5:R-:W-:-:S04]  /*4460*/  FMNMX3 R4, R4, R16, R17, !PT ;  /* 0x0000001004047276 */ /* 0x020fc80007800011 */
[----:B------:R-:W-:Y:S01]  /*4470*/  FMNMX3 R24, R4, R18, R19, !PT ;  /* 0x0000001204187276 */ /* 0x000fe20007800013 */
[----:B------:R-:W-:Y:S06]  /*4480*/  @P0 BRA `(.L_x_137) ;  /* 0xfffffffc00c00947 */ /* 0x000fec000383ffff */
.L_x_136:
[----:B------:R-:W-:Y:S05]  /*4490*/  @!P1 BRA `(.L_x_135) ;  /* 0x0000000000789947 */ /* 0x000fea0003800000 */
[----:B------:R-:W-:Y:S02]  /*44a0*/  ISETP.GE.U32.AND P0, PT, R26, 0x8, PT ;  /* 0x000000081a00780c */ /* 0x000fe40003f06070 */
[----:B------:R-:W-:-:S04]  /*44b0*/  LOP3.LUT R13, R20, 0x7, RZ, 0xc0, !PT ;  /* 0x00000007140d7812 */ /* 0x000fc800078ec0ff */
[----:B------:R-:W-:-:S07]  /*44c0*/  ISETP.NE.AND P1, PT, R13, RZ, PT ;  /* 0x000000ff0d00720c */ /* 0x000fce0003f25270 */
[----:B------:R-:W-:Y:S06]  /*44d0*/  @!P0 BRA `(.L_x_138) ;  /* 0x0000000000208947 */ /* 0x000fec0003800000 */
[C---:B------:R-:W-:Y:S01]  /*44e0*/  LEA R12, R22.reuse, R21, 0x2 ;  /* 0x00000015160c7211 */ /* 0x040fe200078e10ff */
[----:B------:R-:W-:-:S04]  /*44f0*/  VIADD R22, R22, 0x8 ;  /* 0x0000000816167836 */ /* 0x000fc80000000000 */
[----:B--2---:R-:W2:Y:S04]  /*4500*/  LDS.128 R4, [R12] ;  /* 0x000000000c047984 */ /* 0x004ea80000000c00 */
[----:B0-----:R-:W0:Y:S01]  /*4510*/  LDS.128 R8, [R12+0x10] ;  /* 0x000010000c087984 */ /* 0x001e220000000c00 */
[----:B--2---:R-:W-:-:S04]  /*4520*/  FMNMX3 R4, R24, R4, R5, !PT ;  /* 0x0000000418047276 */ /* 0x004fc80007800005 */
[----:B------:R-:W-:-:S04]  /*4530*/  FMNMX3 R4, R4, R6, R7, !PT ;  /* 0x0000000604047276 */ /* 0x000fc80007800007 */
[----:B0-----:R-:W-:-:S04]  /*4540*/  FMNMX3 R4, R4, R8, R9, !PT ;  /* 0x0000000804047276 */ /* 0x001fc80007800009 */
[----:B------:R-:W-:-:S07]  /*4550*/  FMNMX3 R24, R4, R10, R11, !PT ;  /* 0x0000000a04187276 */ /* 0x000fce000780000b */
.L_x_138:
[----:B------:R-:W-:Y:S05]  /*4560*/  @!P1 BRA `(.L_x_135) ;  /* 0x0000000000449947 */ /* 0x000fea0003800000 */
[----:B------:R-:W-:Y:S02]  /*4570*/  ISETP.GE.U32.AND P0, PT, R13, 0x4, PT ;  /* 0x000000040d00780c */ /* 0x000fe40003f06070 */
[----:B------:R-:W-:-:S04]  /*4580*/  LOP3.LUT R20, R20, 0x3, RZ, 0xc0, !PT ;  /* 0x0000000314147812 */ /* 0x000fc800078ec0ff */
[----:B------:R-:W-:-:S07]  /*4590*/  ISETP.NE.AND P1, PT, R20, RZ, PT ;  /* 0x000000ff1400720c */ /* 0x000fce0003f25270 */
[C---:B--2---:R-:W-:Y:S01]  /*45a0*/  @P0 IMAD R4, R22.reuse, 0x4, R21 ;  /* 0x0000000416040824 */ /* 0x044fe200078e0215 */
[----:B------:R-:W-:-:S05]  /*45b0*/  @P0 IADD3 R22, PT, PT, R22, 0x4, RZ ;  /* 0x0000000416160810 */ /* 0x000fca0007ffe0ff */
[----:B------:R-:W2:Y:S02]  /*45c0*/  @P0 LDS.128 R4, [R4] ;  /* 0x0000000004040984 */ /* 0x000ea40000000c00 */
[----:B--2---:R-:W-:-:S04]  /*45d0*/  @P0 FMNMX3 R5, R24, R4, R5, !PT ;  /* 0x0000000418050276 */ /* 0x004fc80007800005 */
[----:B------:R-:W-:Y:S01]  /*45e0*/  @P0 FMNMX3 R24, R5, R6, R7, !PT ;  /* 0x0000000605180276 */ /* 0x000fe20007800007 */
[----:B------:R-:W-:Y:S06]  /*45f0*/  @!P1 BRA `(.L_x_135) ;  /* 0x0000000000209947 */ /* 0x000fec0003800000 */
[----:B------:R-:W-:Y:S02]  /*4600*/  IMAD R22, R22, 0x4, R21 ;  /* 0x0000000416167824 */ /* 0x000fe400078e0215 */
[----:B------:R-:W-:-:S07]  /*4610*/  IMAD.MOV R4, RZ, RZ, -R20 ;  /* 0x000000ffff047224 */ /* 0x000fce00078e0a14 */
.L_x_139:
[----:B------:R2:W3:Y:S01]  /*4620*/  LDS R5, [R22] ;  /* 0x0000000016057984 */ /* 0x0004e20000000800 */
[----:B------:R-:W-:-:S04]  /*4630*/  IADD3 R4, PT, PT, R4, 0x1, RZ ;  /* 0x0000000104047810 */ /* 0x000fc80007ffe0ff */
[----:B------:R-:W-:Y:S01]  /*4640*/  ISETP.NE.AND P0, PT, R4, RZ, PT ;  /* 0x000000ff0400720c */ /* 0x000fe20003f05270 */
[----:B--2---:R-:W-:Y:S01]  /*4650*/  VIADD R22, R22, 0x4 ;  /* 0x0000000416167836 */ /* 0x004fe20000000000 */
[----:B---3--:R-:W-:-:S11]  /*4660*/  FMNMX R24, R5, R24, !PT ;  /* 0x0000001805187209 */ /* 0x008fd60007800000 */
[----:B------:R-:W-:Y:S05]  /*4670*/  @P0 BRA `(.L_x_139) ;  /* 0xfffffffc00e80947 */ /* 0x000fea000383ffff */
.L_x_135:
[----:B------:R3:W-:Y:S01]  /*4680*/  STL [R1+0x2c], R24 ;  /* 0x00002c1801007387 */ /* 0x0007e20000100800 */
[----:B------:R-:W-:Y:S05]  /*4690*/  BRA `(.L_x_133) ;  /* 0x00000050009c7947 */ /* 0x000fea0003800000 */
.L_x_134:
[----:B------:R-:W4:Y:S01]  /*46a0*/  LDCU UR12, c[0x0][0x3ac] ;  /* 0x00007580ff0c77ac */ /* 0x000f220008000800 */
[----:B------:R-:W-:Y:S01]  /*46b0*/  IMAD.MOV.U32 R19, RZ, RZ, RZ ;  /* 0x000000ffff137224 */ /* 0x000fe200078e00ff */
[----:B----4-:R-:W-:Y:S02]  /*46c0*/  UISETP.GE.AND UP0, UPT, UR12, 0x4, UPT ;  /* 0x000000040c00788c */ /* 0x010fe4000bf06270 */
[----:B------:R-:W-:-:S04]  /*46d0*/  USHF.R.S32.HI UR4, URZ, 0x1f, UR12 ;  /* 0x0000001fff047899 */ /* 0x000fc8000801140c */
[----:B------:R-:W-:-:S03]  /*46e0*/  ULEA.HI UR4, UR4, UR12, URZ, 0x2 ;  /* 0x0000000c04047291 */ /* 0x000fc6000f8f10ff */
[----:B------:R-:W-:Y:S09]  /*46f0*/  BRA.U !UP0, `(.L_x_140) ;  /* 0x0000000508307547 */ /* 0x000ff2000b800000 */
[----:B------:R-:W-:Y:S01]  /*4700*/  USHF.R.S32.HI UR4, URZ, 0x2, UR4 ;  /* 0x00000002ff047899 */ /* 0x000fe20008011404 */
[----:B------:R-:W-:Y:S02]  /*4710*/  HFMA2 R19, -RZ, RZ, 0, 0 ;  /* 0x00000000ff137431 */ /* 0x000fe400000001ff */
[----:B------:R-:W-:Y:S01]  /*4720*/  IMAD.MOV.U32 R20, RZ, RZ, RZ ;  /* 0x000000ffff147224 */ /* 0x000fe200078e00ff */
[----:B------:R-:W-:Y:S02]  /*4730*/  UIADD3 UR5, UPT, UPT, UR4, -0x1, URZ ;  /* 0xffffffff04057890 */ /* 0x000fe4000fffe0ff */
[----:B------:R-:W-:Y:S02]  /*4740*/  ULOP3.LUT UR10, UR4, 0xf, URZ, 0xc0, !UPT ;  /* 0x0000000f040a7892 */ /* 0x000fe4000f8ec0ff */
[----:B------:R-:W-:Y:S02]  /*4750*/  UISETP.GE.U32.AND UP1, UPT, UR5, 0xf, UPT ;  /* 0x0000000f0500788c */ /* 0x000fe4000bf26070 */
[----:B------:R-:W-:-:S07]  /*4760*/  UISETP.NE.AND UP0, UPT, UR10, URZ, UPT ;  /* 0x000000ff0a00728c */ /* 0x000fce000bf05270 */
[----:B------:R-:W-:Y:S05]  /*4770*/  BRA.U !UP1, `(.L_x_141) ;  /* 0x0000000109747547 */ /* 0x000fea000b800000 */
[----:B------:R-:W-:Y:S01]  /*4780*/  ULOP3.LUT UR5, UR4, 0x1ffffff0, URZ, 0xc0, !UPT ;  /* 0x1ffffff004057892 */ /* 0x000fe2000f8ec0ff */
[----:B---3--:R-:W-:Y:S01]  /*4790*/  VIADD R22, R21, 0x100 ;  /* 0x0000010015167836 */ /* 0x008fe20000000000 */
[----:B------:R-:W-:Y:S02]  /*47a0*/  MOV R19, RZ ;  /* 0x000000ff00137202 */ /* 0x000fe40000000f00 */
[----:B------:R-:W-:Y:S02]  /*47b0*/  UIADD3 UR11, UPT, UPT, -UR5, URZ, URZ ;  /* 0x000000ff050b7290 */ /* 0x000fe4000fffe1ff */
[----:B------:R-:W-:-:S10]  /*47c0*/  IMAD.U32 R20, RZ, RZ, UR5 ;  /* 0x00000005ff147e24 */ /* 0x000fd4000f8e00ff */
.L_x_142:
        /* <DEDUP_REMOVED lines=24> */
.L_x_141:
        /* <DEDUP_REMOVED lines=17> */
.L_x_143:
        /* <DEDUP_REMOVED lines=12> */
.L_x_144:
[----:B------:R-:W-:Y:S05]  /*4b20*/  BRA.U !UP1, `(.L_x_140) ;  /* 0x0000000109247547 */ /* 0x000fea000b800000 */
[----:B------:R-:W-:Y:S01]  /*4b30*/  IMAD R20, R20, 0x4, R21 ;  /* 0x0000000414147824 */ /* 0x000fe200078e0215 */
[----:B------:R-:W-:-:S03]  /*4b40*/  UIADD3 UR4, UPT, UPT, -UR4, URZ, URZ ;  /* 0x000000ff04047290 */ /* 0x000fc6000fffe1ff */
[----:B------:R-:W-:-:S09]  /*4b50*/  VIADD R20, R20, 0xd0 ;  /* 0x000000d014147836 */ /* 0x000fd20000000000 */
.L_x_145:
[----:B--2---:R2:W4:Y:S01]  /*4b60*/  LDS R4, [R20] ;  /* 0x0000000014047984 */ /* 0x0045220000000800 */
[----:B------:R-:W-:-:S04]  /*4b70*/  UIADD3 UR4, UPT, UPT, UR4, 0x1, URZ ;  /* 0x0000000104047890 */ /* 0x000fc8000fffe0ff */
[----:B------:R-:W-:Y:S01]  /*4b80*/  UISETP.NE.AND UP0, UPT, UR4, URZ, UPT ;  /* 0x000000ff0400728c */ /* 0x000fe2000bf05270 */
[----:B--2---:R-:W-:Y:S01]  /*4b90*/  IADD3 R20, PT, PT, R20, 0x4, RZ ;  /* 0x0000000414147810 */ /* 0x004fe20007ffe0ff */
[----:B----4-:R-:W-:-:S07]  /*4ba0*/  FADD R19, R4, R19 ;  /* 0x0000001304137221 */ /* 0x010fce0000000000 */
[----:B------:R-:W-:Y:S05]  /*4bb0*/  BRA.U UP0, `(.L_x_145) ;  /* 0xfffffffd00e87547 */ /* 0x000fea000b83ffff */
.L_x_140:
[----:B------:R-:W-:Y:S01]  /*4bc0*/  UIMAD UR4, UR12, 0x3, URZ ;  /* 0x000000030c0478a4 */ /* 0x000fe2000f8e02ff */
[----:B------:R-:W-:-:S03]  /*4bd0*/  IMAD.MOV.U32 R14, RZ, RZ, RZ ;  /* 0x000000ffff0e7224 */ /* 0x000fc600078e00ff */
[----:B------:R-:W-:-:S04]  /*4be0*/  USHF.R.S32.HI UR5, URZ, 0x1f, UR4 ;  /* 0x0000001fff057899 */ /* 0x000fc80008011404 */
[----:B------:R-:W-:-:S04]  /*4bf0*/  ULEA.HI UR5, UR5, UR4, URZ, 0x2 ;  /* 0x0000000405057291 */ /* 0x000fc8000f8f10ff */
[----:B------:R-:W-:-:S04]  /*4c00*/  USHF.R.S32.HI UR5, URZ, 0x2, UR5 ;  /* 0x00000002ff057899 */ /* 0x000fc80008011405 */
[----:B------:R-:W-:-:S09]  /*4c10*/  UISETP.GE.AND UP0, UPT, UR5, UR12, UPT ;  /* 0x0000000c0500728c */ /* 0x000fd2000bf06270 */
[----:B------:R-:W-:Y:S05]  /*4c20*/  BRA.U UP0, `(.L_x_146) ;  /* 0x0000000500887547 */ /* 0x000fea000b800000 */
[----:B------:R-:W-:Y:S02]  /*4c30*/  IMAD.U32 R6, RZ, RZ, UR5 ;  /* 0x00000005ff067e24 */ /* 0x000fe4000f8e00ff */
[----:B------:R-:W-:-:S03]  /*4c40*/  IMAD.MOV.U32 R14, RZ, RZ, RZ ;  /* 0x000000ffff0e7224 */ /* 0x000fc600078e00ff */
[C---:B------:R-:W-:Y:S02]  /*4c50*/  IADD3 R5, PT, PT, R6.reuse, -UR12, RZ ;  /* 0x8000000c06057c10 */ /* 0x040fe4000fffe0ff */
[----:B--2---:R-:W-:Y:S02]  /*4c60*/  IADD3 R4, PT, PT, -R6, UR12, RZ ;  /* 0x0000000c06047c10 */ /* 0x004fe4000fffe1ff */
[----:B------:R-:W-:Y:S02]  /*4c70*/  ISETP.GT.U32.AND P0, PT, R5, -0x10, PT ;  /* 0xfffffff00500780c */ /* 0x000fe40003f04070 */
[----:B------:R-:W-:-:S04]  /*4c80*/  LOP3.LUT R18, R4, 0xf, RZ, 0xc0, !PT ;  /* 0x0000000f04127812 */ /* 0x000fc800078ec0ff */
[----:B------:R-:W-:-:S07]  /*4c90*/  ISETP.NE.AND P1, PT, R18, RZ, PT ;  /* 0x000000ff1200720c */ /* 0x000fce0003f25270 */
[----:B------:R-:W-:Y:S06]  /*4ca0*/  @P0 BRA `(.L_x_147) ;  /* 0x0000000000a80947 */ /* 0x000fec0003800000 */
[----:B0-----:R-:W-:Y:S01]  /*4cb0*/  LOP3.LUT R8, R4, 0xfffffff0, RZ, 0xc0, !PT ;  /* 0xfffffff004087812 */ /* 0x001fe200078ec0ff */
[----:B------:R-:W-:Y:S01]  /*4cc0*/  IMAD R5, R6, 0x4, R21 ;  /* 0x0000000406057824 */ /* 0x000fe200078e0215 */
[----:B------:R-:W-:-:S03]  /*4cd0*/  MOV R14, RZ ;  /* 0x000000ff000e7202 */ /* 0x000fc60000000f00 */
[----:B------:R-:W-:Y:S02]  /*4ce0*/  VIADD R5, R5, 0x10c ;  /* 0x0000010c05057836 */ /* 0x000fe40000000000 */
[----:B------:R-:W-:-:S07]  /*4cf0*/  IMAD.MOV R8, RZ, RZ, -R8 ;  /* 0x000000ffff087224 */ /* 0x000fce00078e0a08 */
.L_x_148:
[----:B------:R-:W0:Y:S01]  /*4d00*/  LDS R13, [R5+-0x3c] ;  /* 0xffffc400050d7984 */ /* 0x000e220000000800 */
[----:B------:R-:W-:Y:S01]  /*4d10*/  IADD3 R8, PT, PT, R8, 0x10, RZ ;  /* 0x0000001008087810 */ /* 0x000fe20007ffe0ff */
[----:B------:R-:W-:Y:S02]  /*4d20*/  VIADD R6, R6, 0x10 ;  /* 0x0000001006067836 */ /* 0x000fe40000000000 */
[----:B------:R-:W2:Y:S01]  /*4d30*/  LDS R15, [R5+-0x38] ;  /* 0xffffc800050f7984 */ /* 0x000ea20000000800 */
[----:B------:R-:W-:-:S03]  /*4d40*/  ISETP.NE.AND P0, PT, R8, RZ, PT ;  /* 0x000000ff0800720c */ /* 0x000fc60003f05270 */
[----:B------:R-:W4:Y:S04]  /*4d50*/  LDS R16, [R5+-0x34] ;  /* 0xffffcc0005107984 */ /* 0x000f280000000800 */
[----:B------:R-:W5:Y:S04]  /*4d60*/  LDS R17, [R5+-0x30] ;  /* 0xffffd00005117984 */ /* 0x000f680000000800 */
[----:B------:R-:W1:Y:S04]  /*4d70*/  LDS R20, [R5+-0x2c] ;  /* 0xffffd40005147984 */ /* 0x000e680000000800 */
[----:B------:R-:W3:Y:S04]  /*4d80*/  LDS R12, [R5+-0x28] ;  /* 0xffffd800050c7984 */ /* 0x000ee80000000800 */
[----:B------:R-:W3:Y:S04]  /*4d90*/  LDS R7, [R5+-0x24] ;  /* 0xffffdc0005077984 */ /* 0x000ee80000000800 */
[----:B------:R-:W3:Y:S04]  /*4da0*/  LDS R11, [R5+-0x20] ;  /* 0xffffe000050b7984 */ /* 0x000ee80000000800 */
[----:B------:R-:W3:Y:S04]  /*4db0*/  LDS R10, [R5+-0x1c] ;  /* 0xffffe400050a7984 */ /* 0x000ee80000000800 */
[----:B------:R-:W3:Y:S01]  /*4dc0*/  LDS R9, [R5+-0x18] ;  /* 0xffffe80005097984 */ /* 0x000ee20000000800 */
[----:B0-----:R-:W-:-:S03]  /*4dd0*/  FADD R14, R13, R14 ;  /* 0x0000000e0d0e7221 */ /* 0x001fc60000000000 */
[----:B------:R-:W0:Y:S01]  /*4de0*/  LDS R13, [R5+-0x14] ;  /* 0xffffec00050d7984 */ /* 0x000e220000000800 */
[----:B--2---:R-:W-:-:S03]  /*4df0*/  FADD R15, R14, R15 ;  /* 0x0000000f0e0f7221 */ /* 0x004fc60000000000 */
[----:B------:R-:W2:Y:S01]  /*4e00*/  LDS R14, [R5+-0x10] ;  /* 0xfffff000050e7984 */ /* 0x000ea20000000800 */
[----:B----4-:R-:W-:-:S03]  /*4e10*/  FADD R16, R15, R16 ;  /* 0x000000100f107221 */ /* 0x010fc60000000000 */
[----:B------:R-:W4:Y:S01]  /*4e20*/  LDS R15, [R5+-0xc] ;  /* 0xfffff400050f7984 */ /* 0x000f220000000800 */
[----:B-----5:R-:W-:-:S03]  /*4e30*/  FADD R17, R16, R17 ;  /* 0x0000001110117221 */ /* 0x020fc60000000000 */
[----:B------:R-:W5:Y:S01]  /*4e40*/  LDS R16, [R5+-0x8] ;  /* 0xfffff80005107984 */ /* 0x000f620000000800 */
[----:B-1----:R-:W-:-:S03]  /*4e50*/  FADD R23, R17, R20 ;  /* 0x0000001411177221 */ /* 0x002fc60000000000 */
[----:B------:R-:W1:Y:S01]  /*4e60*/  LDS R17, [R5+-0x4] ;  /* 0xfffffc0005117984 */ /* 0x000e620000000800 */
[----:B---3--:R-:W-:-:S03]  /*4e70*/  FADD R20, R23, R12 ;  /* 0x0000000c17147221 */ /* 0x008fc60000000000 */
[----:B------:R3:W1:Y:S01]  /*4e80*/  LDS R12, [R5] ;  /* 0x00000000050c7984 */ /* 0x0006620000000800 */
[----:B------:R-:W-:-:S04]  /*4e90*/  FADD R20, R20, R7 ;  /* 0x0000000714147221 */ /* 0x000fc80000000000 */
[----:B------:R-:W-:Y:S01]  /*4ea0*/  FADD R11, R20, R11 ;  /* 0x0000000b140b7221 */ /* 0x000fe20000000000 */
[----:B---3--:R-:W-:-:S03]  /*4eb0*/  VIADD R5, R5, 0x40 ;  /* 0x0000004005057836 */ /* 0x008fc60000000000 */
[----:B------:R-:W-:-:S04]  /*4ec0*/  FADD R10, R11, R10 ;  /* 0x0000000a0b0a7221 */ /* 0x000fc80000000000 */
[----:B------:R-:W-:-:S04]  /*4ed0*/  FADD R10, R10, R9 ;  /* 0x000000090a0a7221 */ /* 0x000fc80000000000 */
[----:B0-----:R-:W-:-:S04]  /*4ee0*/  FADD R13, R10, R13 ;  /* 0x0000000d0a0d7221 */ /* 0x001fc80000000000 */
[----:B--2---:R-:W-:-:S04]  /*4ef0*/  FADD R14, R13, R14 ;  /* 0x0000000e0d0e7221 */ /* 0x004fc80000000000 */
[----:B----4-:R-:W-:-:S04]  /*4f00*/  FADD R15, R14, R15 ;  /* 0x0000000f0e0f7221 */ /* 0x010fc80000000000 */
[----:B-----5:R-:W-:-:S04]  /*4f10*/  FADD R16, R15, R16 ;  /* 0x000000100f107221 */ /* 0x020fc80000000000 */
[----:B-1----:R-:W-:-:S04]  /*4f20*/  FADD R17, R16, R17 ;  /* 0x0000001110117221 */ /* 0x002fc80000000000 */
[----:B------:R-:W-:Y:S01]  /*4f30*/  FADD R14, R17, R12 ;  /* 0x0000000c110e7221 */ /* 0x000fe20000000000 */
[----:B------:R-:W-:Y:S06]  /*4f40*/  @P0 BRA `(.L_x_148) ;  /* 0xfffffffc006c0947 */ /* 0x000fec000383ffff */
.L_x_147:
[----:B------:R-:W-:Y:S05]  /*4f50*/  @!P1 BRA `(.L_x_146) ;  /* 0x0000000000bc9947 */ /* 0x000fea0003800000 */
[----:B------:R-:W-:Y:S02]  /*4f60*/  ISETP.GE.U32.AND P0, PT, R18, 0x8, PT ;  /* 0x000000081200780c */ /* 0x000fe40003f06070 */
[----:B------:R-:W-:-:S04]  /*4f70*/  LOP3.LUT R9, R4, 0x7, RZ, 0xc0, !PT ;  /* 0x0000000704097812 */ /* 0x000fc800078ec0ff */
[----:B------:R-:W-:-:S07]  /*4f80*/  ISETP.NE.AND P1, PT, R9, RZ, PT ;  /* 0x000000ff0900720c */ /* 0x000fce0003f25270 */
[----:B------:R-:W-:Y:S06]  /*4f90*/  @!P0 BRA `(.L_x_149) ;  /* 0x0000000000488947 */ /* 0x000fec0003800000 */
[C---:B------:R-:W-:Y:S01]  /*4fa0*/  LEA R7, R6.reuse, R21, 0x2 ;  /* 0x0000001506077211 */ /* 0x040fe200078e10ff */
[----:B------:R-:W-:-:S04]  /*4fb0*/  VIADD R6, R6, 0x8 ;  /* 0x0000000806067836 */ /* 0x000fc80000000000 */
[----:B------:R-:W2:Y:S04]  /*4fc0*/  LDS R5, [R7+0xd0] ;  /* 0x0000d00007057984 */ /* 0x000ea80000000800 */
[----:B0-----:R-:W0:Y:S04]  /*4fd0*/  LDS R8, [R7+0xd4] ;  /* 0x0000d40007087984 */ /* 0x001e280000000800 */
[----:B------:R-:W4:Y:S04]  /*4fe0*/  LDS R10, [R7+0xd8] ;  /* 0x0000d800070a7984 */ /* 0x000f280000000800 */
[----:B------:R-:W5:Y:S04]  /*4ff0*/  LDS R12, [R7+0xdc] ;  /* 0x0000dc00070c7984 */ /* 0x000f680000000800 */
[----:B------:R-:W1:Y:S04]  /*5000*/  LDS R16, [R7+0xe0] ;  /* 0x0000e00007107984 */ /* 0x000e680000000800 */
[----:B------:R-:W1:Y:S04]  /*5010*/  LDS R18, [R7+0xe4] ;  /* 0x0000e40007127984 */ /* 0x000e680000000800 */
[----:B------:R-:W1:Y:S04]  /*5020*/  LDS R20, [R7+0xe8] ;  /* 0x0000e80007147984 */ /* 0x000e680000000800 */
[----:B---3--:R-:W3:Y:S01]  /*5030*/  LDS R22, [R7+0xec] ;  /* 0x0000ec0007167984 */ /* 0x008ee20000000800 */
[----:B--2---:R-:W-:-:S04]  /*5040*/  FADD R5, R14, R5 ;  /* 0x000000050e057221 */ /* 0x004fc80000000000 */
[----:B0-----:R-:W-:-:S04]  /*5050*/  FADD R5, R5, R8 ;  /* 0x0000000805057221 */ /* 0x001fc80000000000 */
[----:B----4-:R-:W-:-:S04]  /*5060*/  FADD R5, R5, R10 ;  /* 0x0000000a05057221 */ /* 0x010fc80000000000 */
[----:B-----5:R-:W-:-:S04]  /*5070*/  FADD R5, R5, R12 ;  /* 0x0000000c05057221 */ /* 0x020fc80000000000 */
[----:B-1----:R-:W-:-:S04]  /*5080*/  FADD R5, R5, R16 ;  /* 0x0000001005057221 */ /* 0x002fc80000000000 */
[----:B------:R-:W-:-:S04]  /*5090*/  FADD R5, R5, R18 ;  /* 0x0000001205057221 */ /* 0x000fc80000000000 */
[----:B------:R-:W-:-:S04]  /*50a0*/  FADD R5, R5, R20 ;  /* 0x0000001405057221 */ /* 0x000fc80000000000 */
[----:B---3--:R-:W-:-:S07]  /*50b0*/  FADD R14, R5, R22 ;  /* 0x00000016050e7221 */ /* 0x008fce0000000000 */
.L_x_149:
[----:B------:R-:W-:Y:S05]  /*50c0*/  @!P1 BRA `(.L_x_146) ;  /* 0x0000000000609947 */ /* 0x000fea0003800000 */
[----:B------:R-:W-:Y:S02]  /*50d0*/  ISETP.GE.U32.AND P0, PT, R9, 0x4, PT ;  /* 0x000000040900780c */ /* 0x000fe40003f06070 */
[----:B------:R-:W-:-:S04]  /*50e0*/  LOP3.LUT R4, R4, 0x3, RZ, 0xc0, !PT ;  /* 0x0000000304047812 */ /* 0x000fc800078ec0ff */
[----:B------:R-:W-:-:S07]  /*50f0*/  ISETP.NE.AND P1, PT, R4, RZ, PT ;  /* 0x000000ff0400720c */ /* 0x000fce0003f25270 */
[----:B------:R-:W-:Y:S06]  /*5100*/  @!P0 BRA `(.L_x_150) ;  /* 0x0000000000288947 */ /* 0x000fec0003800000 */
[C---:B------:R-:W-:Y:S01]  /*5110*/  IMAD R5, R6.reuse, 0x4, R21 ;  /* 0x0000000406057824 */ /* 0x040fe200078e0215 */
[----:B------:R-:W-:-:S04]  /*5120*/  IADD3 R6, PT, PT, R6, 0x4, RZ ;  /* 0x0000000406067810 */ /* 0x000fc80007ffe0ff */
[----:B------:R-:W2:Y:S04]  /*5130*/  LDS R7, [R5+0xd0] ;  /* 0x0000d00005077984 */ /* 0x000ea80000000800 */
[----:B0-----:R-:W0:Y:S04]  /*5140*/  LDS R8, [R5+0xd4] ;  /* 0x0000d40005087984 */ /* 0x001e280000000800 */
[----:B------:R-:W4:Y:S04]  /*5150*/  LDS R10, [R5+0xd8] ;  /* 0x0000d800050a7984 */ /* 0x000f280000000800 */
[----:B------:R-:W5:Y:S01]  /*5160*/  LDS R12, [R5+0xdc] ;  /* 0x0000dc00050c7984 */ /* 0x000f620000000800 */
[----:B--2---:R-:W-:-:S04]  /*5170*/  FADD R7, R14, R7 ;  /* 0x000000070e077221 */ /* 0x004fc80000000000 */
[----:B0-----:R-:W-:-:S04]  /*5180*/  FADD R7, R7, R8 ;  /* 0x0000000807077221 */ /* 0x001fc80000000000 */
[----:B----4-:R-:W-:-:S04]  /*5190*/  FADD R7, R7, R10 ;  /* 0x0000000a07077221 */ /* 0x010fc80000000000 */
[----:B-----5:R-:W-:-:S07]  /*51a0*/  FADD R14, R7, R12 ;  /* 0x0000000c070e7221 */ /* 0x020fce0000000000 */
.L_x_150:
[----:B------:R-:W-:Y:S05]  /*51b0*/  @!P1 BRA `(.L_x_146) ;  /* 0x0000000000249947 */ /* 0x000fea0003800000 */
[----:B------:R-:W-:Y:S02]  /*51c0*/  IMAD R6, R6, 0x4, R21 ;  /* 0x0000000406067824 */ /* 0x000fe400078e0215 */
[----:B------:R-:W-:-:S03]  /*51d0*/  IMAD.MOV R4, RZ, RZ, -R4 ;  /* 0x000000ffff047224 */ /* 0x000fc600078e0a04 */
[----:B------:R-:W-:-:S07]  /*51e0*/  IADD3 R6, PT, PT, R6, 0xd0, RZ ;  /* 0x000000d006067810 */ /* 0x000fce0007ffe0ff */
.L_x_151:
[----:B------:R2:W4:Y:S01]  /*51f0*/  LDS R5, [R6] ;  /* 0x0000000006057984 */ /* 0x0005220000000800 */
[----:B------:R-:W-:-:S05]  /*5200*/  VIADD R4, R4, 0x1 ;  /* 0x0000000104047836 */ /* 0x000fca0000000000 */
[----:B------:R-:W-:Y:S01]  /*5210*/  ISETP.NE.AND P0, PT, R4, RZ, PT ;  /* 0x000000ff0400720c */ /* 0x000fe20003f05270 */
[----:B--2---:R-:W-:Y:S02]  /*5220*/  VIADD R6, R6, 0x4 ;  /* 0x0000000406067836 */ /* 0x004fe40000000000 */
[----:B----4-:R-:W-:-:S10]  /*5230*/  FADD R14, R5, R14 ;  /* 0x0000000e050e7221 */ /* 0x010fd40000000000 */
[----:B------:R-:W-:Y:S05]  /*5240*/  @P0 BRA `(.L_x_151) ;  /* 0xfffffffc00e80947 */ /* 0x000fea000383ffff */
.L_x_146:
[----:B--2---:R-:W-:-:S05]  /*5250*/  FADD R4, R14, -R19 ;  /* 0x800000130e047221 */ /* 0x004fca0000000000 */
[----:B------:R2:W-:Y:S01]  /*5260*/  STL [R1+0x28], R4 ;  /* 0x0000280401007387 */ /* 0x0005e20000100800 */
[----:B------:R-:W-:Y:S05]  /*5270*/  BRA `(.L_x_133) ;  /* 0x0000004400a47947 */ /* 0x000fea0003800000 */
.L_x_122:
[----:B------:R-:W-:-:S13]  /*5280*/  ISETP.GT.AND P0, PT, R0, 0x5, PT ;  /* 0x000000050000780c */ /* 0x000fda0003f04270 */
[----:B------:R-:W-:Y:S05]  /*5290*/  @P0 BRA `(.L_x_152) ;  /* 0x0000001400000947 */ /* 0x000fea0003800000 */
[----:B------:R-:W-:-:S13]  /*52a0*/  ISETP.NE.AND P0, PT, R0, 0x4, PT ;  /* 0x000000040000780c */ /* 0x000fda0003f05270 */
[----:B------:R-:W-:Y:S05]  /*52b0*/  @!P0 BRA `(.L_x_153) ;  /* 0x00000008006c8947 */ /* 0x000fea0003800000 */
[----:B------:R-:W4:Y:S01]  /*52c0*/  LDC R16, c[0x0][0x3ac] ;  /* 0x0000eb00ff107b82 */ /* 0x000f220000000800 */
[----:B------:R-:W-:Y:S02]  /*52d0*/  HFMA2 R23, -RZ, RZ, 0, 0 ;  /* 0x00000000ff177431 */ /* 0x000fe400000001ff */
[----:B------:R-:W-:Y:S01]  /*52e0*/  IMAD.MOV.U32 R9, RZ, RZ, RZ ;  /* 0x000000ffff097224 */ /* 0x000fe200078e00ff */
[----:B----4-:R-:W-:-:S13]  /*52f0*/  ISETP.GE.AND P0, PT, R16, 0x1, PT ;  /* 0x000000011000780c */ /* 0x010fda0003f06270 */
[----:B------:R-:W-:Y:S05]  /*5300*/  @!P0 BRA `(.L_x_154) ;  /* 0x00000008003c8947 */ /* 0x000fea0003800000 */
[----:B------:R-:W-:Y:S01]  /*5310*/  UISETP.GE.U32.AND UP0, UPT, UR7, 0xf, UPT ;  /* 0x0000000f0700788c */ /* 0x000fe2000bf06070 */
[----:B------:R-:W-:Y:S01]  /*5320*/  LOP3.LUT R20, R16, 0xf, RZ, 0xc0, !PT ;  /* 0x0000000f10147812 */ /* 0x000fe200078ec0ff */
[----:B------:R-:W-:Y:S01]  /*5330*/  IMAD.MOV.U32 R9, RZ, RZ, RZ ;  /* 0x000000ffff097224 */ /* 0x000fe200078e00ff */
[----:B------:R-:W-:Y:S01]  /*5340*/  MOV R18, RZ ;  /* 0x000000ff00127202 */ /* 0x000fe20000000f00 */
[----:B------:R-:W-:Y:S01]  /*5350*/  IMAD.MOV.U32 R23, RZ, RZ, RZ ;  /* 0x000000ffff177224 */ /* 0x000fe200078e00ff */
[----:B------:R-:W-:-:S04]  /*5360*/  ISETP.NE.AND P0, PT, R20, RZ, PT ;  /* 0x000000ff1400720c */ /* 0x000fc80003f05270 */
[----:B------:R-:W-:Y:S09]  /*5370*/  BRA.U !UP0, `(.L_x_155) ;  /* 0x0000000108f87547 */ /* 0x000ff2000b800000 */
[----:B------:R-:W-:Y:S01]  /*5380*/  VIADD R17, R21, 0x20 ;  /* 0x0000002015117836 */ /* 0x000fe20000000000 */
[----:B------:R-:W-:Y:S01]  /*5390*/  LOP3.LUT R18, R16, 0x7ffffff0, RZ, 0xc0, !PT ;  /* 0x7ffffff010127812 */ /* 0x000fe200078ec0ff */
[----:B------:R-:W-:Y:S01]  /*53a0*/  IMAD.MOV.U32 R19, RZ, RZ, RZ ;  /* 0x000000ffff137224 */ /* 0x000fe200078e00ff */
[----:B------:R-:W-:Y:S01]  /*53b0*/  MOV R9, RZ ;  /* 0x000000ff00097202 */ /* 0x000fe20000000f00 */
[----:B------:R-:W-:-:S07]  /*53c0*/  IMAD.MOV.U32 R23, RZ, RZ, RZ ;  /* 0x000000ffff177224 */ /* 0x000fce00078e00ff */
.L_x_156:
[----:B------:R-:W4:Y:S04]  /*53d0*/  LDS.128 R12, [R17+-0x20] ;  /* 0xffffe000110c7984 */ /* 0x000f280000000c00 */
[----:B--2---:R-:W2:Y:S01]  /*53e0*/  LDS.128 R4, [R17+-0x10] ;  /* 0xfffff00011047984 */ /* 0x004ea20000000c00 */
[----:B----4-:R-:W-:-:S04]  /*53f0*/  FSETP.GT.AND P3, PT, R12, R9, PT ;  /* 0x000000090c00720b */ /* 0x010fc80003f64000 */
[----:B------:R-:W-:Y:S02]  /*5400*/  FSEL R12, R12, R9, P3 ;  /* 0x000000090c0c7208 */ /* 0x000fe40001800000 */
[----:B0-----:R-:W0:Y:S02]  /*5410*/  LDS.128 R8, [R17] ;  /* 0x0000000011087984 */ /* 0x001e240000000c00 */
[----:B------:R-:W-:-:S04]  /*5420*/  FSETP.GT.AND P1, PT, R13, R12, PT ;  /* 0x0000000c0d00720b */ /* 0x000fc80003f24000 */
[----:B------:R-:W-:-:S04]  /*5430*/  FSEL R13, R13, R12, P1 ;  /* 0x0000000c0d0d7208 */ /* 0x000fc80000800000 */
[----:B------:R-:W-:-:S04]  /*5440*/  FSETP.GT.AND P2, PT, R14, R13, PT ;  /* 0x0000000d0e00720b */ /* 0x000fc80003f44000 */
[----:B------:R-:W-:-:S04]  /*5450*/  FSEL R14, R14, R13, P2 ;  /* 0x0000000d0e0e7208 */ /* 0x000fc80001000000 */
[----:B------:R-:W-:-:S04]  /*5460*/  FSETP.GT.AND P4, PT, R15, R14, PT ;  /* 0x0000000e0f00720b */ /* 0x000fc80003f84000 */
[----:B------:R-:W-:-:S04]  /*5470*/  FSEL R15, R15, R14, P4 ;  /* 0x0000000e0f0f7208 */ /* 0x000fc80002000000 */
[----:B--2---:R-:W-:-:S04]  /*5480*/  FSETP.GT.AND P6, PT, R4, R15, PT ;  /* 0x0000000f0400720b */ /* 0x004fc80003fc4000 */
[----:B------:R-:W-:Y:S02]  /*5490*/  FSEL R4, R4, R15, P6 ;  /* 0x0000000f04047208 */ /* 0x000fe40003000000 */
[----:B------:R2:W4:Y:S02]  /*54a0*/  LDS.128 R12, [R17+0x10] ;  /* 0x00001000110c7984 */ /* 0x0005240000000c00 */
[----:B------:R-:W-:-:S04]  /*54b0*/  FSETP.GT.AND P5, PT, R5, R4, PT ;  /* 0x000000040500720b */ /* 0x000fc80003fa4000 */
[----:B------:R-:W-:Y:S02]  /*54c0*/  FSEL R5, R5, R4, P5 ;  /* 0x0000000405057208 */ /* 0x000fe40002800000 */
[----:B------:R-:W-:Y:S01]  /*54d0*/  SEL R4, R19, R23, P3 ;  /* 0x0000001713047207 */ /* 0x000fe20001800000 */
[----:B--2---:R-:W-:Y:S01]  /*54e0*/  VIADD R17, R17, 0x40 ;  /* 0x0000004011117836 */ /* 0x004fe20000000000 */
[CC--:B------:R-:W-:Y:S02]  /*54f0*/  FSETP.GT.AND P3, PT, R6.reuse, R5.reuse, PT ;  /* 0x000000050600720b */ /* 0x0c0fe40003f64000 */
[C---:B------:R-:W-:Y:S01]  /*5500*/  @P1 IADD3 R4, PT, PT, R19.reuse, 0x1, RZ ;  /* 0x0000000113041810 */ /* 0x040fe20007ffe0ff */
[C---:B------:R-:W-:Y:S01]  /*5510*/  @P2 VIADD R4, R19.reuse, 0x2 ;  /* 0x0000000213042836 */ /* 0x040fe20000000000 */
[----:B------:R-:W-:Y:S01]  /*5520*/  FSEL R6, R6, R5, P3 ;  /* 0x0000000506067208 */ /* 0x000fe20001800000 */
[C---:B------:R-:W-:Y:S01]  /*5530*/  @P4 VIADD R4, R19.reuse, 0x3 ;  /* 0x0000000313044836 */ /* 0x040fe20000000000 */
[C---:B------:R-:W-:Y:S01]  /*5540*/  @P6 IADD3 R4, PT, PT, R19.reuse, 0x4, RZ ;  /* 0x0000000413046810 */ /* 0x040fe20007ffe0ff */
[----:B------:R-:W-:Y:S01]  /*5550*/  @P5 VIADD R4, R19, 0x5 ;  /* 0x0000000513045836 */ /* 0x000fe20000000000 */
[----:B------:R-:W-:-:S04]  /*5560*/  FSETP.GT.AND P1, PT, R7, R6, PT ;  /* 0x000000060700720b */ /* 0x000fc80003f24000 */
[----:B------:R-:W-:Y:S01]  /*5570*/  FSEL R7, R7, R6, P1 ;  /* 0x0000000607077208 */ /* 0x000fe20000800000 */
[----:B------:R-:W-:-:S03]  /*5580*/  @P3 VIADD R4, R19, 0x6 ;  /* 0x0000000613043836 */ /* 0x000fc60000000000 */
[----:B0-----:R-:W-:-:S04]  /*5590*/  FSETP.GT.AND P2, PT, R8, R7, PT ;  /* 0x000000070800720b */ /* 0x001fc80003f44000 */
[----:B------:R-:W-:Y:S02]  /*55a0*/  FSEL R8, R8, R7, P2 ;  /* 0x0000000708087208 */ /* 0x000fe40001000000 */
[----:B------:R-:W-:Y:S02]  /*55b0*/  @P1 IADD3 R4, PT, PT, R19, 0x7, RZ ;  /* 0x0000000713041810 */ /* 0x000fe40007ffe0ff */
[----:B------:R-:W-:-:S04]  /*55c0*/  FSETP.GT.AND P4, PT, R9, R8, PT ;  /* 0x000000080900720b */ /* 0x000fc80003f84000 */
[----:B------:R-:W-:Y:S01]  /*55d0*/  FSEL R9, R9, R8, P4 ;  /* 0x0000000809097208 */ /* 0x000fe20002000000 */
[----:B------:R-:W-:-:S03]  /*55e0*/  @P2 VIADD R4, R19, 0x8 ;  /* 0x0000000813042836 */ /* 0x000fc60000000000 */
[----:B------:R-:W-:-:S04]  /*55f0*/  FSETP.GT.AND P6, PT, R10, R9, PT ;  /* 0x000000090a00720b */ /* 0x000fc80003fc4000 */
[----:B------:R-:W-:Y:S01]  /*5600*/  FSEL R10, R10, R9, P6 ;  /* 0x000000090a0a7208 */ /* 0x000fe20003000000 */
[----:B------:R-:W-:-:S03]  /*5610*/  @P4 VIADD R4, R19, 0x9 ;  /* 0x0000000913044836 */ /* 0x000fc60000000000 */
[----:B------:R-:W-:-:S04]  /*5620*/  FSETP.GT.AND P5, PT, R11, R10, PT ;  /* 0x0000000a0b00720b */ /* 0x000fc80003fa4000 */
[----:B------:R-:W-:Y:S02]  /*5630*/  FSEL R11, R11, R10, P5 ;  /* 0x0000000a0b0b7208 */ /* 0x000fe40002800000 */
[----:B------:R-:W-:Y:S02]  /*5640*/  @P6 IADD3 R4, PT, PT, R19, 0xa, RZ ;  /* 0x0000000a13046810 */ /* 0x000fe40007ffe0ff */
[----:B----4-:R-:W-:-:S04]  /*5650*/  FSETP.GT.AND P3, PT, R12, R11, PT ;  /* 0x0000000b0c00720b */ /* 0x010fc80003f64000 */
        /* <DEDUP_REMOVED lines=8> */
[----:B------:R-:W-:-:S04]  /*56e0*/  FSETP.GT.AND P4, PT, R15, R14, PT ;  /* 0x0000000e0f00720b */ /* 0x000fc80003f84000 */
[----:B------:R-:W-:Y:S01]  /*56f0*/  FSEL R9, R15, R14, P4 ;  /* 0x0000000e0f097208 */ /* 0x000fe20002000000 */
[----:B------:R-:W-:-:S08]  /*5700*/  @P2 VIADD R4, R19, 0xe ;  /* 0x0000000e13042836 */ /* 0x000fd00000000000 */
[C---:B------:R-:W-:Y:S01]  /*5710*/  @P4 VIADD R4, R19.reuse, 0xf ;  /* 0x0000000f13044836 */ /* 0x040fe20000000000 */
[----:B------:R-:W-:-:S03]  /*5720*/  IADD3 R19, PT, PT, R19, 0x10, RZ ;  /* 0x0000001013137810 */ /* 0x000fc60007ffe0ff */
[----:B------:R-:W-:Y:S01]  /*5730*/  IMAD.MOV.U32 R23, RZ, RZ, R4 ;  /* 0x000000ffff177224 */ /* 0x000fe200078e0004 */
[----:B------:R-:W-:-:S13]  /*5740*/  ISETP.NE.AND P1, PT, R19, R18, PT ;  /* 0x000000121300720c */ /* 0x000fda0003f25270 */
[----:B------:R-:W-:Y:S05]  /*5750*/  @P1 BRA `(.L_x_156) ;  /* 0xfffffffc001c1947 */ /* 0x000fea000383ffff */
.L_x_155:
[----:B------:R-:W-:Y:S05]  /*5760*/  @!P0 BRA `(.L_x_154) ;  /* 0x0000000400248947 */ /* 0x000fea0003800000 */
[----:B------:R-:W-:Y:S02]  /*5770*/  ISETP.GE.U32.AND P1, PT, R20, 0x8, PT ;  /* 0x000000081400780c */ /* 0x000fe40003f26070 */
[----:B------:R-:W-:-:S04]  /*5780*/  LOP3.LUT R7, R16, 0x7, RZ, 0xc0, !PT ;  /* 0x0000000710077812 */ /* 0x000fc800078ec0ff */
[----:B------:R-:W-:-:S07]  /*5790*/  ISETP.NE.AND P0, PT, R7, RZ, PT ;  /* 0x000000ff0700720c */ /* 0x000fce0003f05270 */
[----:B------:R-:W-:Y:S06]  /*57a0*/  @!P1 BRA `(.L_x_157) ;  /* 0x0000000000889947 */ /* 0x000fec0003800000 */
[----:B--2---:R-:W-:-:S05]  /*57b0*/  LEA R4, R18, R21, 0x2 ;  /* 0x0000001512047211 */ /* 0x004fca00078e10ff */
[----:B------:R-:W2:Y:S04]  /*57c0*/  LDS R6, [R4] ;  /* 0x0000000004067984 */ /* 0x000ea80000000800 */
[----:B------:R-:W4:Y:S04]  /*57d0*/  LDS R5, [R4+0x4] ;  /* 0x0000040004057984 */ /* 0x000f280000000800 */
[----:B0-----:R-:W0:Y:S04]  /*57e0*/  LDS R8, [R4+0x8] ;  /* 0x0000080004087984 */ /* 0x001e280000000800 */
[----:B------:R-:W5:Y:S04]  /*57f0*/  LDS R10, [R4+0xc] ;  /* 0x00000c00040a7984 */ /* 0x000f680000000800 */
[----:B------:R-:W1:Y:S04]  /*5800*/  LDS R12, [R4+0x10] ;  /* 0x00001000040c7984 */ /* 0x000e680000000800 */
[----:B------:R-:W3:Y:S04]  /*5810*/  LDS R14, [R4+0x14] ;  /* 0x00001400040e7984 */ /* 0x000ee80000000800 */
[----:B------:R-:W3:Y:S01]  /*5820*/  LDS R20, [R4+0x18] ;  /* 0x0000180004147984 */ /* 0x000ee20000000800 */
[----:B--2---:R-:W-:-:S04]  /*5830*/  FSETP.GT.AND P5, PT, R6, R9, PT ;  /* 0x000000090600720b */ /* 0x004fc80003fa4000 */
[----:B------:R-:W-:Y:S02]  /*5840*/  FSEL R6, R6, R9, P5 ;  /* 0x0000000906067208 */ /* 0x000fe40002800000 */
[----:B------:R-:W-:Y:S02]  /*5850*/  SEL R23, R18, R23, P5 ;  /* 0x0000001712177207 */ /* 0x000fe40002800000 */
[----:B----4-:R-:W-:-:S04]  /*5860*/  FSETP.GT.AND P6, PT, R5, R6, PT ;  /* 0x000000060500720b */ /* 0x010fc80003fc4000 */
[----:B------:R-:W-:Y:S02]  /*5870*/  FSEL R5, R5, R6, P6 ;  /* 0x0000000605057208 */ /* 0x000fe40003000000 */
[----:B------:R-:W2:Y:S02]  /*5880*/  LDS R6, [R4+0x1c] ;  /* 0x00001c0004067984 */ /* 0x000ea40000000800 */
[----:B0-----:R-:W-:-:S04]  /*5890*/  FSETP.GT.AND P4, PT, R8, R5, PT ;  /* 0x000000050800720b */ /* 0x001fc80003f84000 */
[----:B------:R-:W-:Y:S01]  /*58a0*/  FSEL R5, R8, R5, P4 ;  /* 0x0000000508057208 */ /* 0x000fe20002000000 */
[----:B------:R-:W-:-:S03]  /*58b0*/  @P6 VIADD R23, R18, 0x1 ;  /* 0x0000000112176836 */ /* 0x000fc60000000000 */
[----:B-----5:R-:W-:-:S04]  /*58c0*/  FSETP.GT.AND P3, PT, R10, R5, PT ;  /* 0x000000050a00720b */ /* 0x020fc80003f64000 */
[----:B------:R-:W-:Y:S01]  /*58d0*/  FSEL R5, R10, R5, P3 ;  /* 0x000000050a057208 */ /* 0x000fe20001800000 */
[----:B------:R-:W-:-:S03]  /*58e0*/  @P4 VIADD R23, R18, 0x2 ;  /* 0x0000000212174836 */ /* 0x000fc60000000000 */
[----:B-1----:R-:W-:-:S04]  /*58f0*/  FSETP.GT.AND P1, PT, R12, R5, PT ;  /* 0x000000050c00720b */ /* 0x002fc80003f24000 */
[----:B------:R-:W-:Y:S02]  /*5900*/  FSEL R5, R12, R5, P1 ;  /* 0x000000050c057208 */ /* 0x000fe40000800000 */
[----:B------:R-:W-:Y:S02]  /*5910*/  @P3 IADD3 R23, PT, PT, R18, 0x3, RZ ;  /* 0x0000000312173810 */ /* 0x000fe40007ffe0ff */
[----:B---3--:R-:W-:-:S04]  /*5920*/  FSETP.GT.AND P2, PT, R14, R5, PT ;  /* 0x000000050e00720b */ /* 0x008fc80003f44000 */
[----:B------:R-:W-:Y:S01]  /*5930*/  FSEL R5, R14, R5, P2 ;  /* 0x000000050e057208 */ /* 0x000fe20001000000 */
[----:B------:R-:W-:-:S03]  /*5940*/  @P1 VIADD R23, R18, 0x4 ;  /* 0x0000000412171836 */ /* 0x000fc60000000000 */
[----:B------:R-:W-:-:S04]  /*5950*/  FSETP.GT.AND P5, PT, R20, R5, PT ;  /* 0x000000051400720b */ /* 0x000fc80003fa4000 */
[----:B------:R-:W-:Y:S01]  /*5960*/  FSEL R5, R20, R5, P5 ;  /* 0x0000000514057208 */ /* 0x000fe20002800000 */
[----:B------:R-:W-:-:S03]  /*5970*/  @P2 VIADD R23, R18, 0x5 ;  /* 0x0000000512172836 */ /* 0x000fc60000000000 */
[----:B--2---:R-:W-:-:S04]  /*5980*/  FSETP.GT.AND P3, PT, R6, R5, PT ;  /* 0x000000050600720b */ /* 0x004fc80003f64000 */
[----:B------:R-:W-:Y:S02]  /*5990*/  FSEL R9, R6, R5, P3 ;  /* 0x0000000506097208 */ /* 0x000fe40001800000 */
[----:B------:R-:W-:-:S07]  /*59a0*/  @P5 IADD3 R23, PT, PT, R18, 0x6, RZ ;  /* 0x0000000612175810 */ /* 0x000fce0007ffe0ff */
[C---:B------:R-:W-:Y:S02]  /*59b0*/  @P3 VIADD R23, R18.reuse, 0x7 ;  /* 0x0000000712173836 */ /* 0x040fe40000000000 */
[----:B------:R-:W-:-:S07]  /*59c0*/  VIADD R18, R18, 0x8 ;  /* 0x0000000812127836 */ /* 0x000fce0000000000 */
.L_x_157:
        /* <DEDUP_REMOVED lines=8> */
[----:B------:R-:W5:Y:S04]  /*5a50*/  LDS R11, [R4+0x8] ;  /* 0x00000800040b7984 */ /* 0x000f680000000800 */
[----:B------:R-:W0:Y:S01]  /*5a60*/  LDS R13, [R4+0xc] ;  /* 0x00000c00040d7984 */ /* 0x000e220000000800 */
[----:B--2---:R-:W-:-:S04]  /*5a70*/  FSETP.GT.AND P0, PT, R6, R9, PT ;  /* 0x000000090600720b */ /* 0x004fc80003f04000 */
[----:B------:R-:W-:Y:S02]  /*5a80*/  FSEL R6, R6, R9, P0 ;  /* 0x0000000906067208 */ /* 0x000fe40000000000 */
[----:B------:R-:W-:Y:S02]  /*5a90*/  SEL R23, R18, R23, P0 ;  /* 0x0000001712177207 */ /* 0x000fe40000000000 */
[----:B----4-:R-:W-:-:S04]  /*5aa0*/  FSETP.GT.AND P1, PT, R7, R6, PT ;  /* 0x000000060700720b */ /* 0x010fc80003f24000 */
[----:B------:R-:W-:-:S04]  /*5ab0*/  FSEL R6, R7, R6, P1 ;  /* 0x0000000607067208 */ /* 0x000fc80000800000 */
[----:B-----5:R-:W-:-:S04]  /*5ac0*/  FSETP.GT.AND P2, PT, R11, R6, PT ;  /* 0x000000060b00720b */ /* 0x020fc80003f44000 */
[----:B------:R-:W-:Y:S01]  /*5ad0*/  FSEL R6, R11, R6, P2 ;  /* 0x000000060b067208 */ /* 0x000fe20001000000 */
[----:B------:R-:W-:-:S03]  /*5ae0*/  @P1 VIADD R23, R18, 0x1 ;  /* 0x0000000112171836 */ /* 0x000fc60000000000 */
[----:B0-----:R-:W-:-:S04]  /*5af0*/  FSETP.GT.AND P3, PT, R13, R6, PT ;  /* 0x000000060d00720b */ /* 0x001fc80003f64000 */
[----:B------:R-:W-:Y:S01]  /*5b00*/  FSEL R9, R13, R6, P3 ;  /* 0x000000060d097208 */ /* 0x000fe20001800000 */
[----:B------:R-:W-:-:S08]  /*5b10*/  @P2 VIADD R23, R18, 0x2 ;  /* 0x0000000212172836 */ /* 0x000fd00000000000 */
[C---:B------:R-:W-:Y:S01]  /*5b20*/  @P3 IADD3 R23, PT, PT, R18.reuse, 0x3, RZ ;  /* 0x0000000312173810 */ /* 0x040fe20007ffe0ff */
[----:B------:R-:W-:-:S07]  /*5b30*/  VIADD R18, R18, 0x4 ;  /* 0x0000000412127836 */ /* 0x000fce0000000000 */
.L_x_158:
[----:B------:R-:W-:Y:S05]  /*5b40*/  @!P4 BRA `(.L_x_154) ;  /* 0x00000000002cc947 */ /* 0x000fea0003800000 */
[----:B------:R-:W-:Y:S01]  /*5b50*/  IMAD.MOV R5, RZ, RZ, -R5 ;  /* 0x000000ffff057224 */ /* 0x000fe200078e0a05 */
[----:B--2---:R-:W-:-:S07]  /*5b60*/  LEA R4, R18, R21, 0x2 ;  /* 0x0000001512047211 */ /* 0x004fce00078e10ff */
.L_x_159:
[----:B------:R2:W4:Y:S01]  /*5b70*/  LDS R6, [R4] ;  /* 0x0000000004067984 */ /* 0x0005220000000800 */
[----:B------:R-:W-:-:S05]  /*5b80*/  VIADD R5, R5, 0x1 ;  /* 0x0000000105057836 */ /* 0x000fca0000000000 */
[----:B------:R-:W-:Y:S01]  /*5b90*/  ISETP.NE.AND P1, PT, R5, RZ, PT ;  /* 0x000000ff0500720c */ /* 0x000fe20003f25270 */
[----:B--2---:R-:W-:Y:S01]  /*5ba0*/  VIADD R4, R4, 0x4 ;  /* 0x0000000404047836 */ /* 0x004fe20000000000 */
[----:B----4-:R-:W-:-:S04]  /*5bb0*/  FSETP.GT.AND P0, PT, R6, R9, PT ;  /* 0x000000090600720b */ /* 0x010fc80003f04000 */
[----:B------:R-:W-:Y:S02]  /*5bc0*/  SEL R23, R18, R23, P0 ;  /* 0x0000001712177207 */ /* 0x000fe40000000000 */
[----:B------:R-:W-:Y:S02]  /*5bd0*/  FSEL R9, R6, R9, P0 ;  /* 0x0000000906097208 */ /* 0x000fe40000000000 */
[----:B------:R-:W-:-:S03]  /*5be0*/  IADD3 R18, PT, PT, R18, 0x1, RZ ;  /* 0x0000000112127810 */ /* 0x000fc60007ffe0ff */
[----:B------:R-:W-:Y:S05]  /*5bf0*/  @P1 BRA `(.L_x_159) ;  /* 0xfffffffc00dc1947 */ /* 0x000fea000383ffff */
.L_x_154:
[----:B------:R-:W-:-:S13]  /*5c00*/  ISETP.GE.AND P0, PT, R23, UR7, PT ;  /* 0x0000000717007c0c */ /* 0x000fda000bf06270 */
[----:B------:R-:W-:-:S05]  /*5c10*/  @!P0 IMAD R16, R16, 0x4, R21 ;  /* 0x0000000410108824 */ /* 0x000fca00078e0215 */
[----:B--2---:R-:W2:Y:S02]  /*5c20*/  @!P0 LDS R4, [R16+-0x4] ;  /* 0xfffffc0010048984 */ /* 0x004ea40000000800 */
[----:B--2---:R-:W-:-:S05]  /*5c30*/  @!P0 FADD R4, -R4, R9 ;  /* 0x0000000904048221 */ /* 0x004fca0000000100 */
[----:B------:R2:W-:Y:S04]  /*5c40*/  @!P0 STL [R1+0x34], R4 ;  /* 0x0000340401008387 */ /* 0x0005e80000100800 */
[----:B------:R2:W-:Y:S01]  /*5c50*/  @P0 STL [R1+0x34], RZ ;  /* 0x000034ff01000387 */ /* 0x0005e20000100800 */
[----:B------:R-:W-:Y:S05]  /*5c60*/  BRA `(.L_x_133) ;  /* 0x0000003c00287947 */ /* 0x000fea0003800000 */
.L_x_153:
[----:B------:R-:W4:Y:S01]  /*5c70*/  LDCU UR4, c[0x0][0x3ac] ;  /* 0x00007580ff0477ac */ /* 0x000f220008000800 */
[----:B------:R-:W-:Y:S01]  /*5c80*/  IMAD.MOV.U32 R19, RZ, RZ, RZ ;  /* 0x000000ffff137224 */ /* 0x000fe200078e00ff */
[----:B----4-:R-:W-:-:S09]  /*5c90*/  UISETP.GE.AND UP0, UPT, UR4, 0x1, UPT ;  /* 0x000000010400788c */ /* 0x010fd2000bf06270 */
[----:B------:R-:W-:Y:S05]  /*5ca0*/  BRA.U !UP0, `(.L_x_160) ;  /* 0x0000000908407547 */ /* 0x000fea000b800000 */
[----:B------:R-:W-:Y:S01]  /*5cb0*/  UISETP.GE.U32.AND UP0, UPT, UR7, 0xf, UPT ;  /* 0x0000000f0700788c */ /* 0x000fe2000bf06070 */
[----:B------:R-:W-:Y:S01]  /*5cc0*/  HFMA2 R9, -RZ, RZ, 0, 0 ;  /* 0x00000000ff097431 */ /* 0x000fe200000001ff */
[----:B------:R-:W-:Y:S01]  /*5cd0*/  ULOP3.LUT UR5, UR4, 0xf, URZ, 0xc0, !UPT ;  /* 0x0000000f04057892 */ /* 0x000fe2000f8ec0ff */
[----:B------:R-:W-:Y:S02]  /*5ce0*/  IMAD.MOV.U32 R16, RZ, RZ, RZ ;  /* 0x000000ffff107224 */ /* 0x000fe400078e00ff */
[----:B------:R-:W-:Y:S01]  /*5cf0*/  IMAD.MOV.U32 R23, RZ, RZ, RZ ;  /* 0x000000ffff177224 */ /* 0x000fe200078e00ff */
[----:B------:R-:W-:-:S03]  /*5d00*/  UISETP.NE.AND UP1, UPT, UR5, URZ, UPT ;  /* 0x000000ff0500728c */ /* 0x000fc6000bf25270 */
[----:B------:R-:W-:Y:S08]  /*5d10*/  BRA.U !UP0, `(.L_x_161) ;  /* 0x0000000108f87547 */ /* 0x000ff0000b800000 */
[----:B------:R-:W-:Y:S01]  /*5d20*/  ULOP3.LUT UR10, UR4, 0x7ffffff0, URZ, 0xc0, !UPT ;  /* 0x7ffffff0040a7892 */ /* 0x000fe2000f8ec0ff */
[----:B------:R-:W-:Y:S01]  /*5d30*/  IADD3 R17, PT, PT, R21, 0x20, RZ ;  /* 0x0000002015117810 */ /* 0x000fe20007ffe0ff */
[----:B------:R-:W-:Y:S01]  /*5d40*/  IMAD.MOV.U32 R9, RZ, RZ, RZ ;  /* 0x000000ffff097224 */ /* 0x000fe200078e00ff */
[----:B------:R-:W-:Y:S01]  /*5d50*/  MOV R23, RZ ;  /* 0x000000ff00177202 */ /* 0x000fe20000000f00 */
[----:B------:R-:W-:Y:S02]  /*5d60*/  IMAD.MOV.U32 R19, RZ, RZ, RZ ;  /* 0x000000ffff137224 */ /* 0x000fe400078e00ff */
[----:B------:R-:W-:-:S07]  /*5d70*/  IMAD.U32 R16, RZ, RZ, UR10 ;  /* 0x0000000aff107e24 */ /* 0x000fce000f8e00ff */
.L_x_162:
[----:B------:R-:W4:Y:S04]  /*5d80*/  LDS.128 R12, [R17+-0x20] ;  /* 0xffffe000110c7984 */ /* 0x000f280000000c00 */
[----:B--2---:R-:W2:Y:S01]  /*5d90*/  LDS.128 R4, [R17+-0x10] ;  /* 0xfffff00011047984 */ /* 0x004ea20000000c00 */
[----:B----4-:R-:W-:-:S04]  /*5da0*/  FSETP.GT.AND P3, PT, R12, R9, PT ;  /* 0x000000090c00720b */ /* 0x010fc80003f64000 */
[----:B------:R-:W-:Y:S02]  /*5db0*/  FSEL R12, R12, R9, P3 ;  /* 0x000000090c0c7208 */ /* 0x000fe40001800000 */
[----:B0-----:R-:W0:Y:S01]  /*5dc0*/  LDS.128 R8, [R17] ;  /* 0x0000000011087984 */ /* 0x001e220000000c00 */
[----:B------:R-:W-:Y:S02]  /*5dd0*/  SEL R23, R19, R23, P3 ;  /* 0x0000001713177207 */ /* 0x000fe40001800000 */
[----:B------:R-:W-:-:S04]  /*5de0*/  FSETP.GT.AND P4, PT, R13, R12, PT ;  /* 0x0000000c0d00720b */ /* 0x000fc80003f84000 */
[----:B------:R-:W-:-:S04]  /*5df0*/  FSEL R13, R13, R12, P4 ;  /* 0x0000000c0d0d7208 */ /* 0x000fc80002000000 */
[----:B------:R-:W-:-:S04]  /*5e00*/  FSETP.GT.AND P5, PT, R14, R13, PT ;  /* 0x0000000d0e00720b */ /* 0x000fc80003fa4000 */
[----:B------:R-:W-:Y:S01]  /*5e10*/  FSEL R14, R14, R13, P5 ;  /* 0x0000000d0e0e7208 */ /* 0x000fe20002800000 */
[----:B------:R-:W-:-:S03]  /*5e20*/  @P4 VIADD R23, R19, 0x1 ;  /* 0x0000000113174836 */ /* 0x000fc60000000000 */
[----:B------:R-:W-:-:S04]  /*5e30*/  FSETP.GT.AND P6, PT, R15, R14, PT ;  /* 0x0000000e0f00720b */ /* 0x000fc80003fc4000 */
[----:B------:R-:W-:Y:S02]  /*5e40*/  FSEL R15, R15, R14, P6 ;  /* 0x0000000e0f0f7208 */ /* 0x000fe40003000000 */
[----:B------:R-:W-:Y:S02]  /*5e50*/  @P5 IADD3 R23, PT, PT, R19, 0x2, RZ ;  /* 0x0000000213175810 */ /* 0x000fe40007ffe0ff */
[----:B--2---:R-:W-:-:S04]  /*5e60*/  FSETP.GT.AND P0, PT, R4, R15, PT ;  /* 0x0000000f0400720b */ /* 0x004fc80003f04000 */
[----:B------:R-:W-:Y:S01]  /*5e70*/  FSEL R4, R4, R15, P0 ;  /* 0x0000000f04047208 */ /* 0x000fe20000000000 */
[----:B------:R-:W-:Y:S01]  /*5e80*/  @P6 VIADD R23, R19, 0x3 ;  /* 0x0000000313176836 */ /* 0x000fe20000000000 */
[----:B------:R2:W4:Y:S02]  /*5e90*/  LDS.128 R12, [R17+0x10] ;  /* 0x00001000110c7984 */ /* 0x0005240000000c00 */
[----:B------:R-:W-:-:S04]  /*5ea0*/  FSETP.GT.AND P1, PT, R5, R4, PT ;  /* 0x000000040500720b */ /* 0x000fc80003f24000 */
[----:B------:R-:W-:Y:S01]  /*5eb0*/  FSEL R5, R5, R4, P1 ;  /* 0x0000000405057208 */ /* 0x000fe20000800000 */
[----:B------:R-:W-:Y:S01]  /*5ec0*/  @P0 VIADD R23, R19, 0x4 ;  /* 0x0000000413170836 */ /* 0x000fe20000000000 */
[----:B--2---:R-:W-:Y:S02]  /*5ed0*/  IADD3 R17, PT, PT, R17, 0x40, RZ ;  /* 0x0000004011117810 */ /* 0x004fe40007ffe0ff */
[----:B------:R-:W-:-:S04]  /*5ee0*/  FSETP.GT.AND P2, PT, R6, R5, PT ;  /* 0x000000050600720b */ /* 0x000fc80003f44000 */
[----:B------:R-:W-:Y:S02]  /*5ef0*/  FSEL R6, R6, R5, P2 ;  /* 0x0000000506067208 */ /* 0x000fe40001000000 */
[----:B------:R-:W-:Y:S02]  /*5f00*/  @P1 IADD3 R23, PT, PT, R19, 0x5, RZ ;  /* 0x0000000513171810 */ /* 0x000fe40007ffe0ff */
[----:B------:R-:W-:-:S04]  /*5f10*/  FSETP.GT.AND P3, PT, R7, R6, PT ;  /* 0x000000060700720b */ /* 0x000fc80003f64000 */
[----:B------:R-:W-:Y:S01]  /*5f20*/  FSEL R7, R7, R6, P3 ;  /* 0x0000000607077208 */ /* 0x000fe20001800000 */
[----:B------:R-:W-:-:S03]  /*5f30*/  @P2 VIADD R23, R19, 0x6 ;  /* 0x0000000613172836 */ /* 0x000fc60000000000 */
[----:B0-----:R-:W-:-:S04]  /*5f40*/  FSETP.GT.AND P4, PT, R8, R7, PT ;  /* 0x000000070800720b */ /* 0x001fc80003f84000 */
[----:B------:R-:W-:Y:S01]  /*5f50*/  FSEL R8, R8, R7, P4 ;  /* 0x0000000708087208 */ /* 0x000fe20002000000 */
[----:B------:R-:W-:-:S03]  /*5f60*/  @P3 VIADD R23, R19, 0x7 ;  /* 0x0000000713173836 */ /* 0x000fc60000000000 */
[----:B------:R-:W-:-:S04]  /*5f70*/  FSETP.GT.AND P5, PT, R9, R8, PT ;  /* 0x000000080900720b */ /* 0x000fc80003fa4000 */
        /* <DEDUP_REMOVED lines=8> */
[----:B----4-:R-:W-:-:S04]  /*6000*/  FSETP.GT.AND P1, PT, R12, R11, PT ;  /* 0x0000000b0c00720b */ /* 0x010fc80003f24000 */
        /* <DEDUP_REMOVED lines=10> */
[----:B------:R-:W-:-:S07]  /*60b0*/  @P3 IADD3 R23, PT, PT, R19, 0xe, RZ ;  /* 0x0000000e13173810 */ /* 0x000fce0007ffe0ff */
[C---:B------:R-:W-:Y:S02]  /*60c0*/  @P0 VIADD R23, R19.reuse, 0xf ;  /* 0x0000000f13170836 */ /* 0x040fe40000000000 */
[----:B------:R-:W-:-:S05]  /*60d0*/  VIADD R19, R19, 0x10 ;  /* 0x0000001013137836 */ /* 0x000fca0000000000 */
[----:B------:R-:W-:-:S13]  /*60e0*/  ISETP.NE.AND P1, PT, R19, R16, PT ;  /* 0x000000101300720c */ /* 0x000fda0003f25270 */
[----:B------:R-:W-:Y:S05]  /*60f0*/  @P1 BRA `(.L_x_162) ;  /* 0xfffffffc00201947 */ /* 0x000fea000383ffff */
.L_x_161:
[----:B------:R-:W-:Y:S05]  /*6100*/  BRA.U !UP1, `(.L_x_163) ;  /* 0x0000000509247547 */ /* 0x000fea000b800000 */
[----:B------:R-:W-:Y:S02]  /*6110*/  UISETP.GE.U32.AND UP0, UPT, UR5, 0x8, UPT ;  /* 0x000000080500788c */ /* 0x000fe4000bf06070 */
[----:B------:R-:W-:-:S04]  /*6120*/  ULOP3.LUT UR10, UR4, 0x7, URZ, 0xc0, !UPT ;  /* 0x00000007040a7892 */ /* 0x000fc8000f8ec0ff */
[----:B------:R-:W-:-:S03]  /*6130*/  UISETP.NE.AND UP1, UPT, UR10, URZ, UPT ;  /* 0x000000ff0a00728c */ /* 0x000fc6000bf25270 */
[----:B------:R-:W-:Y:S08]  /*6140*/  BRA.U !UP0, `(.L_x_164) ;  /* 0x0000000108887547 */ /* 0x000ff0000b800000 */
[----:B--2---:R-:W-:-:S05]  /*6150*/  IMAD R4, R16, 0x4, R21 ;  /* 0x0000000410047824 */ /* 0x004fca00078e0215 */
        /* <DEDUP_REMOVED lines=17> */
[----:B------:R-:W-:Y:S02]  /*6270*/  FSEL R5, R10, R5, P5 ;  /* 0x000000050a057208 */ /* 0x000fe40002800000 */
[----:B------:R-:W-:Y:S02]  /*6280*/  @P4 IADD3 R23, PT, PT, R16, 0x2, RZ ;  /* 0x0000000210174810 */ /* 0x000fe40007ffe0ff */
[----:B-1----:R-:W-:-:S04]  /*6290*/  FSETP.GT.AND P1, PT, R12, R5, PT ;  /* 0x000000050c00720b */ /* 0x002fc80003f24000 */
[----:B------:R-:W-:Y:S01]  /*62a0*/  FSEL R5, R12, R5, P1 ;  /* 0x000000050c057208 */ /* 0x000fe20000800000 */
[----:B------:R-:W-:-:S03]  /*62b0*/  @P5 VIADD R23, R16, 0x3 ;  /* 0x0000000310175836 */ /* 0x000fc60000000000 */
[----:B---3--:R-:W-:-:S04]  /*62c0*/  FSETP.GT.AND P0, PT, R14, R5, PT ;  /* 0x000000050e00720b */ /* 0x008fc80003f04000 */
[----:B------:R-:W-:Y:S01]  /*62d0*/  FSEL R5, R14, R5, P0 ;  /* 0x000000050e057208 */ /* 0x000fe20000000000 */
[----:B------:R-:W-:-:S03]  /*62e0*/  @P1 VIADD R23, R16, 0x4 ;  /* 0x0000000410171836 */ /* 0x000fc60000000000 */
[----:B------:R-:W-:-:S04]  /*62f0*/  FSETP.GT.AND P2, PT, R18, R5, PT ;  /* 0x000000051200720b */ /* 0x000fc80003f44000 */
[----:B------:R-:W-:Y:S02]  /*6300*/  FSEL R5, R18, R5, P2 ;  /* 0x0000000512057208 */ /* 0x000fe40001000000 */
[----:B------:R-:W-:Y:S02]  /*6310*/  @P0 IADD3 R23, PT, PT, R16, 0x5, RZ ;  /* 0x0000000510170810 */ /* 0x000fe40007ffe0ff */
[----:B--2---:R-:W-:-:S04]  /*6320*/  FSETP.GT.AND P3, PT, R6, R5, PT ;  /* 0x000000050600720b */ /* 0x004fc80003f64000 */
[----:B------:R-:W-:Y:S01]  /*6330*/  FSEL R9, R6, R5, P3 ;  /* 0x0000000506097208 */ /* 0x000fe20001800000 */
[----:B------:R-:W-:-:S08]  /*6340*/  @P2 VIADD R23, R16, 0x6 ;  /* 0x0000000610172836 */ /* 0x000fd00000000000 */
[C---:B------:R-:W-:Y:S01]  /*6350*/  @P3 VIADD R23, R16.reuse, 0x7 ;  /* 0x0000000710173836 */ /* 0x040fe20000000000 */
[----:B------:R-:W-:-:S07]  /*6360*/  IADD3 R16, PT, PT, R16, 0x8, RZ ;  /* 0x0000000810107810 */ /* 0x000fce0007ffe0ff */
.L_x_164:
        /* <DEDUP_REMOVED lines=9> */
[----:B------:R-:W5:Y:S01]  /*6400*/  LDS R10, [R4+0xc] ;  /* 0x00000c00040a7984 */ /* 0x000f620000000800 */
[----:B--2---:R-:W-:-:S04]  /*6410*/  FSETP.GT.AND P0, PT, R6, R9, PT ;  /* 0x000000090600720b */ /* 0x004fc80003f04000 */
[----:B------:R-:W-:Y:S02]  /*6420*/  FSEL R6, R6, R9, P0 ;  /* 0x0000000906067208 */ /* 0x000fe40000000000 */
[----:B------:R-:W-:Y:S02]  /*6430*/  SEL R23, R16, R23, P0 ;  /* 0x0000001710177207 */ /* 0x000fe40000000000 */
[----:B----4-:R-:W-:-:S04]  /*6440*/  FSETP.GT.AND P1, PT, R5, R6, PT ;  /* 0x000000060500720b */ /* 0x010fc80003f24000 */
[----:B------:R-:W-:-:S04]  /*6450*/  FSEL R5, R5, R6, P1 ;  /* 0x0000000605057208 */ /* 0x000fc80000800000 */
[----:B0-----:R-:W-:-:S04]  /*6460*/  FSETP.GT.AND P2, PT, R8, R5, PT ;  /* 0x000000050800720b */ /* 0x001fc80003f44000 */
[----:B------:R-:W-:Y:S01]  /*6470*/  FSEL R5, R8, R5, P2 ;  /* 0x0000000508057208 */ /* 0x000fe20001000000 */
[----:B------:R-:W-:-:S03]  /*6480*/  @P1 VIADD R23, R16, 0x1 ;  /* 0x0000000110171836 */ /* 0x000fc60000000000 */
[----:B-----5:R-:W-:-:S04]  /*6490*/  FSETP.GT.AND P3, PT, R10, R5, PT ;  /* 0x000000050a00720b */ /* 0x020fc80003f64000 */
[----:B------:R-:W-:Y:S02]  /*64a0*/  FSEL R9, R10, R5, P3 ;  /* 0x000000050a097208 */ /* 0x000fe40001800000 */
[----:B------:R-:W-:-:S07]  /*64b0*/  @P2 IADD3 R23, PT, PT, R16, 0x2, RZ ;  /* 0x0000000210172810 */ /* 0x000fce0007ffe0ff */
[C---:B------:R-:W-:Y:S02]  /*64c0*/  @P3 VIADD R23, R16.reuse, 0x3 ;  /* 0x0000000310173836 */ /* 0x040fe40000000000 */
[----:B------:R-:W-:-:S07]  /*64d0*/  VIADD R16, R16, 0x4 ;  /* 0x0000000410107836 */ /* 0x000fce0000000000 */
.L_x_165:
[----:B------:R-:W-:Y:S05]  /*64e0*/  BRA.U !UP1, `(.L_x_163) ;  /* 0x00000001092c7547 */ /* 0x000fea000b800000 */
[----:B--2---:R-:W-:Y:S01]  /*64f0*/  LEA R4, R16, R21, 0x2 ;  /* 0x0000001510047211 */ /* 0x004fe200078e10ff */
[----:B------:R-:W-:-:S12]  /*6500*/  UIADD3 UR4, UPT, UPT, -UR4, URZ, URZ ;  /* 0x000000ff04047290 */ /* 0x000fd8000fffe1ff */
.L_x_166:
[----:B------:R2:W4:Y:S01]  /*6510*/  LDS R6, [R4] ;  /* 0x0000000004067984 */ /* 0x0005220000000800 */
[----:B------:R-:W-:-:S04]  /*6520*/  UIADD3 UR4, UPT, UPT, UR4, 0x1, URZ ;  /* 0x0000000104047890 */ /* 0x000fc8000fffe0ff */
[----:B------:R-:W-:Y:S01]  /*6530*/  UISETP.NE.AND UP0, UPT, UR4, URZ, UPT ;  /* 0x000000ff0400728c */ /* 0x000fe2000bf05270 */
[----:B--2---:R-:W-:Y:S01]  /*6540*/  VIADD R4, R4, 0x4 ;  /* 0x0000000404047836 */ /* 0x004fe20000000000 */
[----:B----4-:R-:W-:-:S04]  /*6550*/  FSETP.GT.AND P0, PT, R6, R9, PT ;  /* 0x000000090600720b */ /* 0x010fc80003f04000 */
[C---:B------:R-:W-:Y:S01]  /*6560*/  SEL R23, R16.reuse, R23, P0 ;  /* 0x0000001710177207 */ /* 0x040fe20000000000 */
[----:B------:R-:W-:Y:S01]  /*6570*/  VIADD R16, R16, 0x1 ;  /* 0x0000000110107836 */ /* 0x000fe20000000000 */
[----:B------:R-:W-:Y:S01]  /*6580*/  FSEL R9, R6, R9, P0 ;  /* 0x0000000906097208 */ /* 0x000fe20000000000 */
[----:B------:R-:W-:Y:S06]  /*6590*/  BRA.U UP0, `(.L_x_166) ;  /* 0xfffffffd00dc7547 */ /* 0x000fec000b83ffff */
.L_x_163:
[----:B------:R-:W-:-:S07]  /*65a0*/  I2FP.F32.U32 R19, R23 ;  /* 0x0000001700137245 */ /* 0x000fce0000201000 */
.L_x_160:
        /* <DEDUP_REMOVED lines=11> */
[----:B------:R-:W-:-:S07]  /*6660*/  MOV R4, R5 ;  /* 0x0000000500047202 */ /* 0x000fce0000000f00 */
.L_x_168:
[----:B------:R-:W-:Y:S05]  /*6670*/  BSYNC.RECONVERGENT B4 ;  /* 0x0000000000047941 */ /* 0x000fea0003800200 */
.L_x_167:
[----:B------:R2:W-:Y:S01]  /*6680*/  STL [R1+0x30], R4 ;  /* 0x0000300401007387 */ /* 0x0005e20000100800 */
[----:B------:R-:W-:Y:S05]  /*6690*/  BRA `(.L_x_133) ;  /* 0x00000030009c7947 */ /* 0x000fea0003800000 */
.L_x_152:
[----:B------:R-:W-:-:S13]  /*66a0*/  ISETP.NE.AND P0, PT, R0, 0x6, PT ;  /* 0x000000060000780c */ /* 0x000fda0003f05270 */
[----:B------:R-:W-:Y:S05]  /*66b0*/  @!P0 BRA `(.L_x_169) ;  /* 0x0000000800148947 */ /* 0x000fea0003800000 */
[----:B------:R-:W4:Y:S01]  /*66c0*/  LDCU UR4, c[0x0][0x3ac] ;  /* 0x00007580ff0477ac */ /* 0x000f220008000800 */
[----:B------:R-:W-:Y:S01]  /*66d0*/  IMAD.MOV.U32 R19, RZ, RZ, RZ ;  /* 0x000000ffff137224 */ /* 0x000fe200078e00ff */
[----:B----4-:R-:W-:-:S09]  /*66e0*/  UISETP.GE.AND UP0, UPT, UR4, 0x2, UPT ;  /* 0x000000020400788c */ /* 0x010fd2000bf06270 */
[----:B------:R-:W-:Y:S05]  /*66f0*/  BRA.U !UP0, `(.L_x_170) ;  /* 0x0000000508c87547 */ /* 0x000fea000b800000 */
[----:B------:R-:W-:Y:S01]  /*6700*/  UIADD3 UR4, UPT, UPT, UR4, -0x2, URZ ;  /* 0xfffffffe04047890 */ /* 0x000fe2000fffe0ff */
[----:B--2---:R-:W-:Y:S02]  /*6710*/  HFMA2 R4, -RZ, RZ, 0, 5.9604644775390625e-08 ;  /* 0x00000001ff047431 */ /* 0x004fe400000001ff */
[----:B0-----:R-:W-:Y:S01]  /*6720*/  IMAD.MOV.U32 R8, RZ, RZ, RZ ;  /* 0x000000ffff087224 */ /* 0x001fe200078e00ff */
[----:B------:R-:W-:Y:S02]  /*6730*/  ULOP3.LUT UR10, UR7, 0x7, URZ, 0xc0, !UPT ;  /* 0x00000007070a7892 */ /* 0x000fe4000f8ec0ff */
[----:B------:R-:W-:-:S09]  /*6740*/  UISETP.GE.U32.AND UP0, UPT, UR4, 0x7, UPT ;  /* 0x000000070400788c */ /* 0x000fd2000bf06070 */
[----:B------:R-:W-:Y:S05]  /*6750*/  BRA.U !UP0, `(.L_x_171) ;  /* 0x0000000108d47547 */ /* 0x000fea000b800000 */
[----:B------:R-:W0:Y:S01]  /*6760*/  S2UR UR5, SR_CgaCtaId ;  /* 0x00000000000579c3 */ /* 0x000e220000008800 */
[----:B------:R-:W-:Y:S01]  /*6770*/  UMOV UR4, 0x400 ;  /* 0x0000040000047882 */ /* 0x000fe20000000000 */
[----:B------:R-:W-:Y:S01]  /*6780*/  IMAD.MOV.U32 R12, RZ, RZ, RZ ;  /* 0x000000ffff0c7224 */ /* 0x000fe200078e00ff */
[----:B------:R-:W-:Y:S01]  /*6790*/  MOV R8, RZ ;  /* 0x000000ff00087202 */ /* 0x000fe20000000f00 */
[----:B0-----:R-:W-:-:S06]  /*67a0*/  ULEA UR4, UR5, UR4, 0x18 ;  /* 0x0000000405047291 */ /* 0x001fcc000f8ec0ff */
[----:B------:R-:W-:Y:S01]  /*67b0*/  IMAD.U32 R21, RZ, RZ, UR4 ;  /* 0x00000004ff157e24 */ /* 0x000fe2000f8e00ff */
[----:B------:R-:W-:-:S03]  /*67c0*/  ULOP3.LUT UR4, UR7, 0xfffffff8, URZ, 0xc0, !UPT ;  /* 0xfffffff807047892 */ /* 0x000fc6000f8ec0ff */
[----:B------:R-:W-:Y:S01]  /*67d0*/  VIADD R9, R21, 0xd4 ;  /* 0x000000d415097836 */ /* 0x000fe20000000000 */
[----:B------:R-:W0:Y:S01]  /*67e0*/  LDS R4, [R21+0xd0] ;  /* 0x0000d00015047984 */ /* 0x000e220000000800 */
[----:B------:R-:W-:Y:S01]  /*67f0*/  UIADD3 UR4, UPT, UPT, -UR4, URZ, URZ ;  /* 0x000000ff04047290 */ /* 0x000fe2000fffe1ff */
[----:B0-----:R-:W-:-:S13]  /*6800*/  FSETP.GT.AND P0, PT, R4, RZ, PT ;  /* 0x000000ff0400720b */ /* 0x001fda0003f04000 */
.L_x_172:
[----:B------:R-:W0:Y:S01]  /*6810*/  LDS R13, [R9] ;  /* 0x00000000090d7984 */ /* 0x000e220000000800 */
[----:B------:R-:W-:Y:S01]  /*6820*/  UIADD3 UR4, UPT, UPT, UR4, 0x8, URZ ;  /* 0x0000000804047890 */ /* 0x000fe2000fffe0ff */
[----:B------:R-:W-:Y:S02]  /*6830*/  IADD3 R12, PT, PT, R12, 0x8, RZ ;  /* 0x000000080c0c7810 */ /* 0x000fe40007ffe0ff */
[----:B------:R-:W2:Y:S01]  /*6840*/  LDS.64 R10, [R9+0x4] ;  /* 0x00000400090a7984 */ /* 0x000ea20000000a00 */
[----:B------:R-:W-:-:S03]  /*6850*/  UISETP.NE.AND UP0, UPT, UR4, URZ, UPT ;  /* 0x000000ff0400728c */ /* 0x000fc6000bf05270 */
[----:B------:R-:W4:Y:S04]  /*6860*/  LDS.128 R4, [R9+0xc] ;  /* 0x00000c0009047984 */ /* 0x000f280000000c00 */
[----:B------:R5:W1:Y:S02]  /*6870*/  LDS R14, [R9+0x1c] ;  /* 0x00001c00090e7984 */ /* 0x000a640000000800 */
[----:B-----5:R-:W-:Y:S01]  /*6880*/  VIADD R9, R9, 0x20 ;  /* 0x0000002009097836 */ /* 0x020fe20000000000 */
[C---:B0-----:R-:W-:Y:S02]  /*6890*/  FSETP.GT.XOR P1, PT, R13.reuse, RZ, P0 ;  /* 0x000000ff0d00720b */ /* 0x041fe40000724800 */
[----:B------:R-:W-:Y:S01]  /*68a0*/  FSETP.GT.AND P0, PT, R13, RZ, PT ;  /* 0x000000ff0d00720b */ /* 0x000fe20003f04000 */
[----:B------:R-:W-:-:S03]  /*68b0*/  VIADD R13, R8, 0x1 ;  /* 0x00000001080d7836 */ /* 0x000fc60000000000 */
[C---:B--2---:R-:W-:Y:S02]  /*68c0*/  FSETP.GT.XOR P2, PT, R10.reuse, RZ, P0 ;  /* 0x000000ff0a00720b */ /* 0x044fe40000744800 */
[----:B------:R-:W-:-:S05]  /*68d0*/  FSETP.GT.AND P0, PT, R10, RZ, PT ;  /* 0x000000ff0a00720b */ /* 0x000fca0003f04000 */
[----:B------:R-:W-:Y:S02]  /*68e0*/  @!P1 IADD3 R13, PT, PT, R8, RZ, RZ ;  /* 0x000000ff080d9210 */ /* 0x000fe40007ffe0ff */
[C---:B------:R-:W-:Y:S02]  /*68f0*/  FSETP.GT.XOR P1, PT, R11.reuse, RZ, P0 ;  /* 0x000000ff0b00720b */ /* 0x040fe40000724800 */
[----:B------:R-:W-:Y:S01]  /*6900*/  FSETP.GT.AND P0, PT, R11, RZ, PT ;  /* 0x000000ff0b00720b */ /* 0x000fe20003f04000 */
[----:B------:R-:W-:Y:S02]  /*6910*/  VIADD R8, R13, 0x1 ;  /* 0x000000010d087836 */ /* 0x000fe40000000000 */
[----:B------:R-:W-:Y:S01]  /*6920*/  @!P2 IMAD.MOV R8, RZ, RZ, R13 ;  /* 0x000000ffff08a224 */ /* 0x000fe200078e020d */
[C---:B----4-:R-:W-:Y:S02]  /*6930*/  FSETP.GT.XOR P2, PT, R4.reuse, RZ, P0 ;  /* 0x000000ff0400720b */ /* 0x050fe40000744800 */
[----:B------:R-:W-:-:S02]  /*6940*/  FSETP.GT.AND P0, PT, R4, RZ, PT ;  /* 0x000000ff0400720b */ /* 0x000fc40003f04000 */
[----:B------:R-:W-:-:S03]  /*6950*/  IADD3 R10, PT, PT, R8, 0x1, RZ ;  /* 0x00000001080a7810 */ /* 0x000fc60007ffe0ff */
[----:B------:R-:W-:Y:S01]  /*6960*/  @!P1 IMAD.MOV R10, RZ, RZ, R8 ;  /* 0x000000ffff0a9224 */ /* 0x000fe200078e0208 */
[C---:B------:R-:W-:Y:S02]  /*6970*/  FSETP.GT.XOR P1, PT, R5.reuse, RZ, P0 ;  /* 0x000000ff0500720b */ /* 0x040fe40000724800 */
[----:B------:R-:W-:Y:S01]  /*6980*/  FSETP.GT.AND P0, PT, R5, RZ, PT ;  /* 0x000000ff0500720b */ /* 0x000fe20003f04000 */
[C---:B------:R-:W-:Y:S02]  /*6990*/  VIADD R4, R10.reuse, 0x1 ;  /* 0x000000010a047836 */ /* 0x040fe40000000000 */
[----:B------:R-:W-:Y:S02]  /*69a0*/  @!P2 IADD3 R4, PT, PT, R10, RZ, RZ ;  /* 0x000000ff0a04a210 */ /* 0x000fe40007ffe0ff */
[C---:B------:R-:W-:Y:S02]  /*69b0*/  FSETP.GT.XOR P2, PT, R6.reuse, RZ, P0 ;  /* 0x000000ff0600720b */ /* 0x040fe40000744800 */
[----:B------:R-:W-:Y:S01]  /*69c0*/  FSETP.GT.AND P0, PT, R6, RZ, PT ;  /* 0x000000ff0600720b */ /* 0x000fe20003f04000 */
[----:B------:R-:W-:-:S03]  /*69d0*/  VIADD R5, R4, 0x1 ;  /* 0x0000000104057836 */ /* 0x000fc60000000000 */
[----:B------:R-:W-:Y:S01]  /*69e0*/  @!P1 IMAD.MOV R5, RZ, RZ, R4 ;  /* 0x000000ffff059224 */ /* 0x000fe200078e0204 */
[C---:B------:R-:W-:Y:S02]  /*69f0*/  FSETP.GT.XOR P1, PT, R7.reuse, RZ, P0 ;  /* 0x000000ff0700720b */ /* 0x040fe40000724800 */
[----:B------:R-:W-:Y:S02]  /*6a00*/  FSETP.GT.AND P0, PT, R7, RZ, PT ;  /* 0x000000ff0700720b */ /* 0x000fe40003f04000 */
[----:B------:R-:W-:Y:S02]  /*6a10*/  IADD3 R4, PT, PT, R5, 0x1, RZ ;  /* 0x0000000105047810 */ /* 0x000fe40007ffe0ff */
[----:B------:R-:W-:Y:S01]  /*6a20*/  @!P2 IMAD.MOV R4, RZ, RZ, R5 ;  /* 0x000000ffff04a224 */ /* 0x000fe200078e0205 */
[C---:B-1----:R-:W-:Y:S02]  /*6a30*/  FSETP.GT.XOR P2, PT, R14.reuse, RZ, P0 ;  /* 0x000000ff0e00720b */ /* 0x042fe40000744800 */
[----:B------:R-:W-:Y:S01]  /*6a40*/  FSETP.GT.AND P0, PT, R14, RZ, PT ;  /* 0x000000ff0e00720b */ /* 0x000fe20003f04000 */
[----:B------:R-:W-:-:S03]  /*6a50*/  VIADD R5, R4, 0x1 ;  /* 0x0000000104057836 */ /* 0x000fc60000000000 */
[----:B------:R-:W-:-:S05]  /*6a60*/  @!P1 IADD3 R5, PT, PT, R4, RZ, RZ ;  /* 0x000000ff04059210 */ /* 0x000fca0007ffe0ff */
[----:B------:R-:W-:Y:S02]  /*6a70*/  VIADD R8, R5, 0x1 ;  /* 0x0000000105087836 */ /* 0x000fe40000000000 */
[----:B------:R-:W-:Y:S01]  /*6a80*/  @!P2 IMAD.MOV R8, RZ, RZ, R5 ;  /* 0x000000ffff08a224 */ /* 0x000fe200078e0205 */
[----:B------:R-:W-:Y:S06]  /*6a90*/  BRA.U UP0, `(.L_x_172) ;  /* 0xfffffffd005c7547 */ /* 0x000fec000b83ffff */
[----:B------:R-:W-:-:S07]  /*6aa0*/  VIADD R4, R12, 0x1 ;  /* 0x000000010c047836 */ /* 0x000fce0000000000 */
.L_x_171:
[----:B------:R-:W-:-:S09]  /*6ab0*/  UISETP.NE.AND UP0, UPT, UR10, URZ, UPT ;  /* 0x000000ff0a00728c */ /* 0x000fd2000bf05270 */
[----:B------:R-:W-:Y:S05]  /*6ac0*/  BRA.U !UP0, `(.L_x_173) ;  /* 0x0000000108d07547 */ /* 0x000fea000b800000 */
[----:B------:R-:W-:Y:S02]  /*6ad0*/  UISETP.GE.U32.AND UP0, UPT, UR10, 0x4, UPT ;  /* 0x000000040a00788c */ /* 0x000fe4000bf06070 */
[----:B------:R-:W-:-:S04]  /*6ae0*/  ULOP3.LUT UR4, UR7, 0x3, URZ, 0xc0, !UPT ;  /* 0x0000000307047892 */ /* 0x000fc8000f8ec0ff */
[----:B------:R-:W-:-:S03]  /*6af0*/  UISETP.NE.AND UP1, UPT, UR4, URZ, UPT ;  /* 0x000000ff0400728c */ /* 0x000fc6000bf25270 */
[----:B------:R-:W-:Y:S08]  /*6b00*/  BRA.U !UP0, `(.L_x_174) ;  /* 0x0000000108587547 */ /* 0x000ff0000b800000 */
[C---:B------:R-:W-:Y:S01]  /*6b10*/  LEA R5, R4.reuse, R21, 0x2 ;  /* 0x0000001504057211 */ /* 0x040fe200078e10ff */
[----:B------:R-:W-:-:S04]  /*6b20*/  VIADD R4, R4, 0x4 ;  /* 0x0000000404047836 */ /* 0x000fc80000000000 */
[----:B------:R-:W0:Y:S04]  /*6b30*/  LDS R11, [R5+0xd0] ;  /* 0x0000d000050b7984 */ /* 0x000e280000000800 */
[----:B------:R-:W2:Y:S04]  /*6b40*/  LDS R6, [R5+0xcc] ;  /* 0x0000cc0005067984 */ /* 0x000ea80000000800 */
[----:B------:R-:W4:Y:S04]  /*6b50*/  LDS R7, [R5+0xd4] ;  /* 0x0000d40005077984 */ /* 0x000f280000000800 */
[----:B------:R-:W5:Y:S04]  /*6b60*/  LDS R9, [R5+0xd8] ;  /* 0x0000d80005097984 */ /* 0x000f680000000800 */
[----:B------:R-:W1:Y:S01]  /*6b70*/  LDS R10, [R5+0xdc] ;  /* 0x0000dc00050a7984 */ /* 0x000e620000000800 */
[----:B0-----:R-:W-:-:S04]  /*6b80*/  FSETP.GT.AND P0, PT, R11, RZ, PT ;  /* 0x000000ff0b00720b */ /* 0x001fc80003f04000 */
[----:B--2---:R-:W-:Y:S01]  /*6b90*/  FSETP.GT.XOR P2, PT, R6, RZ, P0 ;  /* 0x000000ff0600720b */ /* 0x004fe20000744800 */
[----:B------:R-:W-:Y:S01]  /*6ba0*/  VIADD R6, R8, 0x1 ;  /* 0x0000000108067836 */ /* 0x000fe20000000000 */
[C---:B----4-:R-:W-:Y:S02]  /*6bb0*/  FSETP.GT.XOR P1, PT, R7.reuse, RZ, P0 ;  /* 0x000000ff0700720b */ /* 0x050fe40000724800 */
[----:B------:R-:W-:-:S09]  /*6bc0*/  FSETP.GT.AND P0, PT, R7, RZ, PT ;  /* 0x000000ff0700720b */ /* 0x000fd20003f04000 */
[----:B------:R-:W-:Y:S01]  /*6bd0*/  @!P2 IMAD.MOV R6, RZ, RZ, R8 ;  /* 0x000000ffff06a224 */ /* 0x000fe200078e0208 */
[C---:B-----5:R-:W-:Y:S02]  /*6be0*/  FSETP.GT.XOR P2, PT, R9.reuse, RZ, P0 ;  /* 0x000000ff0900720b */ /* 0x060fe40000744800 */
[----:B------:R-:W-:Y:S02]  /*6bf0*/  FSETP.GT.AND P0, PT, R9, RZ, PT ;  /* 0x000000ff0900720b */ /* 0x000fe40003f04000 */
[----:B------:R-:W-:Y:S01]  /*6c00*/  IADD3 R7, PT, PT, R6, 0x1, RZ ;  /* 0x0000000106077810 */ /* 0x000fe20007ffe0ff */
[----:B------:R-:W-:Y:S01]  /*6c10*/  @!P1 IMAD.MOV R7, RZ, RZ, R6 ;  /* 0x000000ffff079224 */ /* 0x000fe200078e0206 */
[----:B-1----:R-:W-:-:S03]  /*6c20*/  FSETP.GT.XOR P0, PT, R10, RZ, P0 ;  /* 0x000000ff0a00720b */ /* 0x002fc60000704800 */
[----:B------:R-:W-:-:S04]  /*6c30*/  VIADD R5, R7, 0x1 ;  /* 0x0000000107057836 */ /* 0x000fc80000000000 */
[----:B------:R-:W-:-:S05]  /*6c40*/  @!P2 IADD3 R5, PT, PT, R7, RZ, RZ ;  /* 0x000000ff0705a210 */ /* 0x000fca0007ffe0ff */
[C---:B------:R-:W-:Y:S01]  /*6c50*/  VIADD R8, R5.reuse, 0x1 ;  /* 0x0000000105087836 */ /* 0x040fe20000000000 */
[----:B------:R-:W-:-:S07]  /*6c60*/  @!P0 IADD3 R8, PT, PT, R5, RZ, RZ ;  /* 0x000000ff05088210 */ /* 0x000fce0007ffe0ff */
.L_x_174:
[----:B------:R-:W-:Y:S05]  /*6c70*/  BRA.U !UP1, `(.L_x_173) ;  /* 0x0000000109647547 */ /* 0x000fea000b800000 */
[----:B------:R-:W-:Y:S02]  /*6c80*/  UISETP.NE.AND UP0, UPT, UR4, 0x1, UPT ;  /* 0x000000010400788c */ /* 0x000fe4000bf05270 */
[----:B------:R-:W-:-:S04]  /*6c90*/  ULOP3.LUT UR5, UR7, 0x1, URZ, 0xc0, !UPT ;  /* 0x0000000107057892 */ /* 0x000fc8000f8ec0ff */
[----:B------:R-:W-:-:S03]  /*6ca0*/  UISETP.NE.U32.AND UP1, UPT, UR5, 0x1, UPT ;  /* 0x000000010500788c */ /* 0x000fc6000bf25070 */
[----:B------:R-:W-:Y:S08]  /*6cb0*/  BRA.U !UP0, `(.L_x_175) ;  /* 0x0000000108307547 */ /* 0x000ff0000b800000 */
[C---:B------:R-:W-:Y:S02]  /*6cc0*/  IMAD R6, R4.reuse, 0x4, R21 ;  /* 0x0000000404067824 */ /* 0x040fe400078e0215 */
[----:B------:R-:W-:-:S03]  /*6cd0*/  VIADD R4, R4, 0x2 ;  /* 0x0000000204047836 */ /* 0x000fc60000000000 */
[----:B------:R-:W0:Y:S04]  /*6ce0*/  LDS R9, [R6+0xd0] ;  /* 0x0000d00006097984 */ /* 0x000e280000000800 */
[----:B------:R-:W2:Y:S04]  /*6cf0*/  LDS R5, [R6+0xcc] ;  /* 0x0000cc0006057984 */ /* 0x000ea80000000800 */
[----:B------:R-:W4:Y:S01]  /*6d00*/  LDS R7, [R6+0xd4] ;  /* 0x0000d40006077984 */ /* 0x000f220000000800 */
[----:B0-----:R-:W-:-:S04]  /*6d10*/  FSETP.GT.AND P0, PT, R9, RZ, PT ;  /* 0x000000ff0900720b */ /* 0x001fc80003f04000 */
[----:B--2---:R-:W-:Y:S01]  /*6d20*/  FSETP.GT.XOR P1, PT, R5, RZ, P0 ;  /* 0x000000ff0500720b */ /* 0x004fe20000724800 */
[----:B------:R-:W-:Y:S01]  /*6d30*/  VIADD R5, R8, 0x1 ;  /* 0x0000000108057836 */ /* 0x000fe20000000000 */
[----:B----4-:R-:W-:-:S11]  /*6d40*/  FSETP.GT.XOR P0, PT, R7, RZ, P0 ;  /* 0x000000ff0700720b */ /* 0x010fd60000704800 */
[----:B------:R-:W-:-:S05]  /*6d50*/  @!P1 IADD3 R5, PT, PT, R8, RZ, RZ ;  /* 0x000000ff08059210 */ /* 0x000fca0007ffe0ff */
[C---:B------:R-:W-:Y:S01]  /*6d60*/  VIADD R8, R5.reuse, 0x1 ;  /* 0x0000000105087836 */ /* 0x040fe20000000000 */
[----:B------:R-:W-:-:S07]  /*6d70*/  @!P0 IADD3 R8, PT, PT, R5, RZ, RZ ;  /* 0x000000ff05088210 */ /* 0x000fce0007ffe0ff */
.L_x_175:
[----:B------:R-:W-:Y:S05]  /*6d80*/  BRA.U UP1, `(.L_x_173) ;  /* 0x0000000101207547 */ /* 0x000fea000b800000 */
[----:B------:R-:W-:-:S05]  /*6d90*/  IMAD R4, R4, 0x4, R21 ;  /* 0x0000000404047824 */ /* 0x000fca00078e0215 */
[----:B------:R-:W0:Y:S04]  /*6da0*/  LDS R6, [R4+0xcc] ;  /* 0x0000cc0004067984 */ /* 0x000e280000000800 */
[----:B------:R-:W2:Y:S01]  /*6db0*/  LDS R5, [R4+0xd0] ;  /* 0x0000d00004057984 */ /* 0x000ea20000000800 */
[----:B0-----:R-:W-:-:S04]  /*6dc0*/  FSETP.GT.AND P0, PT, R6, RZ, PT ;  /* 0x000000ff0600720b */ /* 0x001fc80003f04000 */
[----:B--2---:R-:W-:Y:S01]  /*6dd0*/  FSETP.GT.XOR P0, PT, R5, RZ, P0 ;  /* 0x000000ff0500720b */ /* 0x004fe20000704800 */
[----:B------:R-:W-:-:S12]  /*6de0*/  VIADD R5, R8, 0x1 ;  /* 0x0000000108057836 */ /* 0x000fd80000000000 */
[----:B------:R-:W-:-:S05]  /*6df0*/  @!P0 IADD3 R5, PT, PT, R8, RZ, RZ ;  /* 0x000000ff08058210 */ /* 0x000fca0007ffe0ff */
[----:B------:R-:W-:-:S07]  /*6e00*/  IMAD.MOV.U32 R8, RZ, RZ, R5 ;  /* 0x000000ffff087224 */ /* 0x000fce00078e0005 */
.L_x_173:
[----:B------:R-:W-:-:S07]  /*6e10*/  I2FP.F32.U32 R19, R8 ;  /* 0x0000000800137245 */ /* 0x000fce0000201000 */
.L_x_170:
        /* <DEDUP_REMOVED lines=12> */
.L_x_177:
[----:B------:R-:W-:Y:S05]  /*6ee0*/  BSYNC.RECONVERGENT B4 ;  /* 0x0000000000047941 */ /* 0x000fea0003800200 */
.L_x_176:
[----:B------:R2:W-:Y:S01]  /*6ef0*/  STL [R1+0x3c], R4 ;  /* 0x00003c0401007387 */ /* 0x0005e20000100800 */
[----:B------:R-:W-:Y:S05]  /*6f00*/  BRA `(.L_x_133) ;  /* 0x0000002800807947 */ /* 0x000fea0003800000 */
.L_x_169:
[----:B------:R-:W4:Y:S01]  /*6f10*/  LDC R23, c[0x0][0x3ac] ;  /* 0x0000eb00ff177b82 */ /* 0x000f220000000800 */
[----:B------:R-:W-:Y:S02]  /*6f20*/  MOV R19, RZ ;  /* 0x000000ff00137202 */ /* 0x000fe40000000f00 */
[----:B----4-:R-:W-:-:S13]  /*6f30*/  ISETP.GE.AND P2, PT, R23, 0x1, PT ;  /* 0x000000011700780c */ /* 0x010fda0003f46270 */
[----:B------:R-:W-:Y:S05]  /*6f40*/  @!P2 BRA `(.L_x_178) ;  /* 0x000000040024a947 */ /* 0x000fea0003800000 */
[----:B------:R-:W-:Y:S01]  /*6f50*/  UISETP.GE.U32.AND UP0, UPT, UR7, 0xf, UPT ;  /* 0x0000000f0700788c */ /* 0x000fe2000bf06070 */
[----:B------:R-:W-:Y:S01]  /*6f60*/  LOP3.LUT R26, R23, 0xf, RZ, 0xc0, !PT ;  /* 0x0000000f171a7812 */ /* 0x000fe200078ec0ff */
[----:B------:R-:W-:Y:S02]  /*6f70*/  IMAD.MOV.U32 R19, RZ, RZ, RZ ;  /* 0x000000ffff137224 */ /* 0x000fe400078e00ff */
[----:B---3--:R-:W-:Y:S01]  /*6f80*/  IMAD.MOV.U32 R22, RZ, RZ, RZ ;  /* 0x000000ffff167224 */ /* 0x008fe200078e00ff */
[----:B------:R-:W-:-:S04]  /*6f90*/  ISETP.NE.AND P1, PT, R26, RZ, PT ;  /* 0x000000ff1a00720c */ /* 0x000fc80003f25270 */
[----:B------:R-:W-:Y:S09]  /*6fa0*/  BRA.U !UP0, `(.L_x_179) ;  /* 0x0000000108707547 */ /* 0x000ff2000b800000 */
[----:B------:R-:W-:Y:S01]  /*6fb0*/  LOP3.LUT R22, R23, 0x7ffffff0, RZ, 0xc0, !PT ;  /* 0x7ffffff017167812 */ /* 0x000fe200078ec0ff */
[----:B------:R-:W-:Y:S01]  /*6fc0*/  IMAD.MOV.U32 R19, RZ, RZ, RZ ;  /* 0x000000ffff137224 */ /* 0x000fe200078e00ff */
[----:B------:R-:W-:-:S03]  /*6fd0*/  IADD3 R24, PT, PT, R21, 0x100, RZ ;  /* 0x0000010015187810 */ /* 0x000fc60007ffe0ff */
[----:B------:R-:W-:-:S07]  /*6fe0*/  IMAD.MOV R25, RZ, RZ, -R22 ;  /* 0x000000ffff197224 */ /* 0x000fce00078e0a16 */
.L_x_180:
[----:B--2---:R-:W2:Y:S01]  /*6ff0*/  LDS.128 R4, [R24+-0x30] ;  /* 0xffffd00018047984 */ /* 0x004ea20000000c00 */
[----:B------:R-:W-:-:S03]  /*7000*/  IADD3 R25, PT, PT, R25, 0x10, RZ ;  /* 0x0000001019197810 */ /* 0x000fc60007ffe0ff */
[----:B0-----:R-:W0:Y:S01]  /*7010*/  LDS.128 R8, [R24+-0x20] ;  /* 0xffffe00018087984 */ /* 0x001e220000000c00 */
[----:B------:R-:W-:-:S03]  /*7020*/  ISETP.NE.AND P0, PT, R25, RZ, PT ;  /* 0x000000ff1900720c */ /* 0x000fc60003f05270 */
        /* <DEDUP_REMOVED lines=19> */
[----:B------:R-:W-:Y:S06]  /*7160*/  @P0 BRA `(.L_x_180) ;  /* 0xfffffffc00a00947 */ /* 0x000fec000383ffff */
.L_x_179:
[----:B------:R-:W-:Y:S05]  /*7170*/  @!P1 BRA `(.L_x_178) ;  /* 0x0000000000989947 */ /* 0x000fea0003800000 */
[----:B------:R-:W-:Y:S02]  /*7180*/  ISETP.GE.U32.AND P0, PT, R26, 0x8, PT ;  /* 0x000000081a00780c */ /* 0x000fe40003f06070 */
[----:B------:R-:W-:-:S04]  /*7190*/  LOP3.LUT R13, R23, 0x7, RZ, 0xc0, !PT ;  /* 0x00000007170d7812 */ /* 0x000fc800078ec0ff */
[----:B------:R-:W-:-:S07]  /*71a0*/  ISETP.NE.AND P1, PT, R13, RZ, PT ;  /* 0x000000ff0d00720c */ /* 0x000fce0003f25270 */
[----:B------:R-:W-:Y:S06]  /*71b0*/  @!P0 BRA `(.L_x_181) ;  /* 0x0000000000308947 */ /* 0x000fec0003800000 */
[C---:B------:R-:W-:Y:S01]  /*71c0*/  IMAD R12, R22.reuse, 0x4, R21 ;  /* 0x00000004160c7824 */ /* 0x040fe200078e0215 */
[----:B------:R-:W-:-:S04]  /*71d0*/  IADD3 R22, PT, PT, R22, 0x8, RZ ;  /* 0x0000000816167810 */ /* 0x000fc80007ffe0ff */
        /* <DEDUP_REMOVED lines=10> */
.L_x_181:
[----:B------:R-:W-:Y:S05]  /*7280*/  @!P1 BRA `(.L_x_178) ;  /* 0x0000000000549947 */ /* 0x000fea0003800000 */
[----:B------:R-:W-:Y:S02]  /*7290*/  ISETP.GE.U32.AND P0, PT, R13, 0x4, PT ;  /* 0x000000040d00780c */ /* 0x000fe40003f06070 */
[----:B------:R-:W-:-:S04]  /*72a0*/  LOP3.LUT R23, R23, 0x3, RZ, 0xc0, !PT ;  /* 0x0000000317177812 */ /* 0x000fc800078ec0ff */
[----:B------:R-:W-:-:S07]  /*72b0*/  ISETP.NE.AND P1, PT, R23, RZ, PT ;  /* 0x000000ff1700720c */ /* 0x000fce0003f25270 */
[----:B------:R-:W-:Y:S06]  /*72c0*/  @!P0 BRA `(.L_x_182) ;  /* 0x00000000001c8947 */ /* 0x000fec0003800000 */
[C---:B--2---:R-:W-:Y:S02]  /*72d0*/  IMAD R4, R22.reuse, 0x4, R21 ;  /* 0x0000000416047824 */ /* 0x044fe400078e0215 */
[----:B------:R-:W-:-:S04]  /*72e0*/  VIADD R22, R22, 0x4 ;  /* 0x0000000416167836 */ /* 0x000fc80000000000 */
[----:B------:R-:W0:Y:S02]  /*72f0*/  LDS.128 R4, [R4+0xd0] ;  /* 0x0000d00004047984 */ /* 0x000e240000000c00 */
[----:B0-----:R-:W-:-:S04]  /*7300*/  FADD R8, R19, R4 ;  /* 0x0000000413087221 */ /* 0x001fc80000000000 */
[----:B------:R-:W-:-:S04]  /*7310*/  FADD R5, R8, R5 ;  /* 0x0000000508057221 */ /* 0x000fc80000000000 */
[----:B------:R-:W-:-:S04]  /*7320*/  FADD R6, R5, R6 ;  /* 0x0000000605067221 */ /* 0x000fc80000000000 */
[----:B------:R-:W-:-:S07]  /*7330*/  FADD R19, R6, R7 ;  /* 0x0000000706137221 */ /* 0x000fce0000000000 */
.L_x_182:
[----:B------:R-:W-:Y:S05]  /*7340*/  @!P1 BRA `(.L_x_178) ;  /* 0x0000000000249947 */ /* 0x000fea0003800000 */
[----:B------:R-:W-:Y:S01]  /*7350*/  LEA R22, R22, R21, 0x2 ;  /* 0x0000001516167211 */ /* 0x000fe200078e10ff */
[----:B--2---:R-:W-:-:S04]  /*7360*/  IMAD.MOV R4, RZ, RZ, -R23 ;  /* 0x000000ffff047224 */ /* 0x004fc800078e0a17 */
[----:B------:R-:W-:-:S07]  /*7370*/  VIADD R22, R22, 0xd0 ;  /* 0x000000d016167836 */ /* 0x000fce0000000000 */
.L_x_183:
[----:B------:R2:W3:Y:S01]  /*7380*/  LDS R6, [R22] ;  /* 0x0000000016067984 */ /* 0x0004e20000000800 */
[----:B------:R-:W-:-:S04]  /*7390*/  IADD3 R4, PT, PT, R4, 0x1, RZ ;  /* 0x0000000104047810 */ /* 0x000fc80007ffe0ff */
[----:B------:R-:W-:Y:S01]  /*73a0*/  ISETP.NE.AND P0, PT, R4, RZ, PT ;  /* 0x000000ff0400720c */ /* 0x000fe20003f05270 */
[----:B--2---:R-:W-:Y:S02]  /*73b0*/  VIADD R22, R22, 0x4 ;  /* 0x0000000416167836 */ /* 0x004fe40000000000 */
[----:B---3--:R-:W-:-:S10]  /*73c0*/  FADD R19, R6, R19 ;  /* 0x0000001306137221 */ /* 0x008fd40000000000 */
[----:B------:R-:W-:Y:S05]  /*73d0*/  @P0 BRA `(.L_x_183) ;  /* 0xfffffffc00e80947 */ /* 0x000fea000383ffff */
.L_x_178:
        /* <DEDUP_REMOVED lines=12> */
.L_x_185:
[----:B------:R-:W-:Y:S05]  /*74a0*/  BSYNC.RECONVERGENT B4 ;  /* 0x0000000000047941 */ /* 0x000fea0003800200 */
.L_x_184:
[----:B------:R-:W-:Y:S01]  /*74b0*/  HFMA2 R19, -RZ, RZ, 0, 0 ;  /* 0x00000000ff137431 */ /* 0x000fe200000001ff */
[----:B------:R-:W-:Y:S06]  /*74c0*/  @!P2 BRA `(.L_x_186) ;  /* 0x000000040008a947 */ /* 0x000fec0003800000 */
[----:B------:R-:W2:Y:S01]  /*74d0*/  LDC R13, c[0x0][0x3ac] ;  /* 0x0000eb00ff0d7b82 */ /* 0x000ea20000000800 */
[----:B------:R-:W-:Y:S01]  /*74e0*/  UISETP.GE.U32.AND UP0, UPT, UR7, 0x7, UPT ;  /* 0x000000070700788c */ /* 0x000fe2000bf06070 */
[----:B------:R-:W-:Y:S02]  /*74f0*/  IMAD.MOV.U32 R19, RZ, RZ, RZ ;  /* 0x000000ffff137224 */ /* 0x000fe400078e00ff */
[----:B------:R-:W-:Y:S01]  /*7500*/  IMAD.MOV.U32 R14, RZ, RZ, RZ ;  /* 0x000000ffff0e7224 */ /* 0x000fe200078e00ff */
[----:B--2---:R-:W-:-:S04]  /*7510*/  LOP3.LUT R18, R13, 0x7, RZ, 0xc0, !PT ;  /* 0x000000070d127812 */ /* 0x004fc800078ec0ff */
[----:B------:R-:W-:Y:S01]  /*7520*/  ISETP.NE.AND P1, PT, R18, RZ, PT ;  /* 0x000000ff1200720c */ /* 0x000fe20003f25270 */
[----:B------:R-:W-:-:S12]  /*7530*/  BRA.U !UP0, `(.L_x_187) ;  /* 0x0000000108687547 */ /* 0x000fd8000b800000 */
[----:B------:R-:W-:Y:S01]  /*7540*/  LOP3.LUT R14, R13, 0x7ffffff8, RZ, 0xc0, !PT ;  /* 0x7ffffff80d0e7812 */ /* 0x000fe200078ec0ff */
[----:B------:R-:W-:Y:S01]  /*7550*/  IMAD.MOV.U32 R19, RZ, RZ, RZ ;  /* 0x000000ffff137224 */ /* 0x000fe200078e00ff */
[----:B------:R-:W-:-:S03]  /*7560*/  IADD3 R15, PT, PT, R21, 0xe0, RZ ;  /* 0x000000e0150f7810 */ /* 0x000fc60007ffe0ff */
[----:B------:R-:W-:-:S07]  /*7570*/  IMAD.MOV R16, RZ, RZ, -R14 ;  /* 0x000000ffff107224 */ /* 0x000fce00078e0a0e */
.L_x_188:
[----:B------:R-:W2:Y:S01]  /*7580*/  LDS.128 R4, [R15+-0x10] ;  /* 0xfffff0000f047984 */ /* 0x000ea20000000c00 */
[----:B------:R-:W-:-:S03]  /*7590*/  IADD3 R16, PT, PT, R16, 0x8, RZ ;  /* 0x0000000810107810 */ /* 0x000fc60007ffe0ff */
[----:B0-----:R0:W4:Y:S01]  /*75a0*/  LDS.128 R8, [R15] ;  /* 0x000000000f087984 */ /* 0x0011220000000c00 */
[----:B------:R-:W-:Y:S01]  /*75b0*/  ISETP.NE.AND P0, PT, R16, RZ, PT ;  /* 0x000000ff1000720c */ /* 0x000fe20003f05270 */
[----:B0-----:R-:W-:Y:S02]  /*75c0*/  VIADD R15, R15, 0x20 ;  /* 0x000000200f0f7836 */ /* 0x001fe40000000000 */
[--C-:B--2---:R-:W-:Y:S01]  /*75d0*/  FADD R4, R4, -R12.reuse ;  /* 0x8000000c04047221 */ /* 0x104fe20000000000 */
[--C-:B------:R-:W-:Y:S01]  /*75e0*/  FADD R5, R5, -R12.reuse ;  /* 0x8000000c05057221 */ /* 0x100fe20000000000 */
[--C-:B------:R-:W-:Y:S01]  /*75f0*/  FADD R17, R6, -R12.reuse ;  /* 0x8000000c06117221 */ /* 0x100fe20000000000 */
[--C-:B------:R-:W-:Y:S01]  /*7600*/  FADD R7, R7, -R12.reuse ;  /* 0x8000000c07077221 */ /* 0x100fe20000000000 */
[----:B------:R-:W-:Y:S01]  /*7610*/  FFMA R4, R4, R4, R19 ;  /* 0x0000000404047223 */ /* 0x000fe20000000013 */
[--C-:B----4-:R-:W-:Y:S01]  /*7620*/  FADD R9, R9, -R12.reuse ;  /* 0x8000000c09097221 */ /* 0x110fe20000000000 */
[----:B------:R-:W-:-:S02]  /*7630*/  FADD R11, R11, -R12 ;  /* 0x8000000c0b0b7221 */ /* 0x000fc40000000000 */
[----:B------:R-:W-:Y:S01]  /*7640*/  FFMA R4, R5, R5, R4 ;  /* 0x0000000505047223 */ /* 0x000fe20000000004 */
[----:B------:R-:W-:-:S03]  /*7650*/  FADD R5, R8, -R12 ;  /* 0x8000000c08057221 */ /* 0x000fc60000000000 */
[----:B------:R-:W-:-:S04]  /*7660*/  FFMA R4, R17, R17, R4 ;  /* 0x0000001111047223 */ /* 0x000fc80000000004 */
[----:B------:R-:W-:-:S04]  /*7670*/  FFMA R4, R7, R7, R4 ;  /* 0x0000000707047223 */ /* 0x000fc80000000004 */
[----:B------:R-:W-:Y:S01]  /*7680*/  FFMA R4, R5, R5, R4 ;  /* 0x0000000505047223 */ /* 0x000fe20000000004 */
[----:B------:R-:W-:-:S03]  /*7690*/  FADD R5, R10, -R12 ;  /* 0x8000000c0a057221 */ /* 0x000fc60000000000 */
[----:B------:R-:W-:-:S04]  /*76a0*/  FFMA R4, R9, R9, R4 ;  /* 0x0000000909047223 */ /* 0x000fc80000000004 */
[----:B------:R-:W-:-:S04]  /*76b0*/  FFMA R4, R5, R5, R4 ;  /* 0x0000000505047223 */ /* 0x000fc80000000004 */
[----:B------:R-:W-:Y:S01]  /*76c0*/  FFMA R19, R11, R11, R4 ;  /* 0x0000000b0b137223 */ /* 0x000fe20000000004 */
[----:B------:R-:W-:Y:S06]  /*76d0*/  @P0 BRA `(.L_x_188) ;  /* 0xfffffffc00a80947 */ /* 0x000fec000383ffff */
.L_x_187:
[----:B------:R-:W-:Y:S05]  /*76e0*/  @!P1 BRA `(.L_x_186) ;  /* 0x0000000000809947 */ /* 0x000fea0003800000 */
[----:B------:R-:W-:Y:S02]  /*76f0*/  ISETP.GE.U32.AND P0, PT, R18, 0x4, PT ;  /* 0x000000041200780c */ /* 0x000fe40003f06070 */
[----:B------:R-:W-:-:S04]  /*7700*/  LOP3.LUT R10, R13, 0x3, RZ, 0xc0, !PT ;  /* 0x000000030d0a7812 */ /* 0x000fc800078ec0ff */
[----:B------:R-:W-:-:S07]  /*7710*/  ISETP.NE.AND P1, PT, R10, RZ, PT ;  /* 0x000000ff0a00720c */ /* 0x000fce0003f25270 */
[----:B------:R-:W-:Y:S06]  /*7720*/  @!P0 BRA `(.L_x_189) ;  /* 0x0000000000308947 */ /* 0x000fec0003800000 */
[C---:B------:R-:W-:Y:S01]  /*7730*/  IMAD R6, R14.reuse, 0x4, R21 ;  /* 0x000000040e067824 */ /* 0x040fe200078e0215 */
[----:B------:R-:W-:-:S04]  /*7740*/  IADD3 R14, PT, PT, R14, 0x4, RZ ;  /* 0x000000040e0e7810 */ /* 0x000fc80007ffe0ff */
[----:B0-----:R-:W0:Y:S04]  /*7750*/  LDS.64 R8, [R6+0xd0] ;  /* 0x0000d00006087984 */ /* 0x001e280000000a00 */
[----:B------:R-:W2:Y:S01]  /*7760*/  LDS.64 R4, [R6+0xd8] ;  /* 0x0000d80006047984 */ /* 0x000ea20000000a00 */
[----:B0-----:R-:W-:Y:S01]  /*7770*/  FADD R8, R8, -R12 ;  /* 0x8000000c08087221 */ /* 0x001fe20000000000 */
[----:B------:R-:W-:-:S03]  /*7780*/  FADD R9, -R12, R9 ;  /* 0x000000090c097221 */ /* 0x000fc60000000100 */
[----:B------:R-:W-:Y:S01]  /*7790*/  FFMA R8, R8, R8, R19 ;  /* 0x0000000808087223 */ /* 0x000fe20000000013 */
[----:B--2---:R-:W-:Y:S01]  /*77a0*/  FADD R7, R4, -R12 ;  /* 0x8000000c04077221 */ /* 0x004fe20000000000 */
[----:B------:R-:W-:Y:S02]  /*77b0*/  FADD R5, -R12, R5 ;  /* 0x000000050c057221 */ /* 0x000fe40000000100 */
[----:B------:R-:W-:-:S04]  /*77c0*/  FFMA R8, R9, R9, R8 ;  /* 0x0000000909087223 */ /* 0x000fc80000000008 */
[----:B------:R-:W-:-:S04]  /*77d0*/  FFMA R8, R7, R7, R8 ;  /* 0x0000000707087223 */ /* 0x000fc80000000008 */
[----:B------:R-:W-:-:S07]  /*77e0*/  FFMA R19, R5, R5, R8 ;  /* 0x0000000505137223 */ /* 0x000fce0000000008 */
.L_x_189:
[----:B------:R-:W-:Y:S05]  /*77f0*/  @!P1 BRA `(.L_x_186) ;  /* 0x00000000003c9947 */ /* 0x000fea0003800000 */
[----:B------:R-:W-:Y:S02]  /*7800*/  ISETP.NE.AND P0, PT, R10, 0x1, PT ;  /* 0x000000010a00780c */ /* 0x000fe40003f05270 */
[----:B------:R-:W-:-:S04]  /*7810*/  LOP3.LUT R13, R13, 0x1, RZ, 0xc0, !PT ;  /* 0x000000010d0d7812 */ /* 0x000fc800078ec0ff */
[----:B------:R-:W-:-:S07]  /*7820*/  ISETP.NE.U32.AND P1, PT, R13, 0x1, PT ;  /* 0x000000010d00780c */ /* 0x000fce0003f25070 */
[----:B------:R-:W-:Y:S06]  /*7830*/  @!P0 BRA `(.L_x_190) ;  /* 0x00000000001c8947 */ /* 0x000fec0003800000 */
[C---:B------:R-:W-:Y:S02]  /*7840*/  IMAD R4, R14.reuse, 0x4, R21 ;  /* 0x000000040e047824 */ /* 0x040fe400078e0215 */
[----:B------:R-:W-:-:S04]  /*7850*/  VIADD R14, R14, 0x2 ;  /* 0x000000020e0e7836 */ /* 0x000fc80000000000 */
[----:B------:R-:W2:Y:S02]  /*7860*/  LDS.64 R4, [R4+0xd0] ;  /* 0x0000d00004047984 */ /* 0x000ea40000000a00 */
[----:B--2---:R-:W-:Y:S01]  /*7870*/  FADD R6, R4, -R12 ;  /* 0x8000000c04067221 */ /* 0x004fe20000000000 */
[----:B0-----:R-:W-:-:S03]  /*7880*/  FADD R8, -R12, R5 ;  /* 0x000000050c087221 */ /* 0x001fc60000000100 */
[----:B------:R-:W-:-:S04]  /*7890*/  FFMA R19, R6, R6, R19 ;  /* 0x0000000606137223 */ /* 0x000fc80000000013 */
[----:B------:R-:W-:-:S07]  /*78a0*/  FFMA R19, R8, R8, R19 ;  /* 0x0000000808137223 */ /* 0x000fce0000000013 */
.L_x_190:
[----:B------:R-:W-:-:S05]  /*78b0*/  @!P1 LEA R14, R14, R21, 0x2 ;  /* 0x000000150e0e9211 */ /* 0x000fca00078e10ff */
[----:B------:R-:W2:Y:S02]  /*78c0*/  @!P1 LDS R5, [R14+0xd0] ;  /* 0x0000d0000e059984 */ /* 0x000ea40000000800 */
[----:B--2---:R-:W-:-:S04]  /*78d0*/  @!P1 FADD R12, R5, -R12 ;  /* 0x8000000c050c9221 */ /* 0x004fc80000000000 */
[----:B------:R-:W-:-:S07]  /*78e0*/  @!P1 FFMA R19, R12, R12, R19 ;  /* 0x0000000c0c139223 */ /* 0x000fce0000000013 */
.L_x_186:
        /* <DEDUP_REMOVED lines=12> */
.L_x_192:
[----:B------:R-:W-:Y:S05]  /*79b0*/  BSYNC.RECONVERGENT B4 ;  /* 0x0000000000047941 */ /* 0x000fea0003800200 */
.L_x_191:
[----:B------:R-:W-:Y:S01]  /*79c0*/  VIADD R5, R4, 0xf3000000 ;  /* 0xf300000004057836 */ /* 0x000fe20000000000 */
[----:B------:R2:W4:Y:S01]  /*79d0*/  MUFU.RSQ R7, R4 ;  /* 0x0000000400077308 */ /* 0x0005220000001400 */
[----:B------:R-:W-:Y:S03]  /*79e0*/  BSSY.RECONVERGENT B0, `(.L_x_193) ;  /* 0x000000b000007945 */ /* 0x000fe60003800200 */
[----:B------:R-:W-:-:S13]  /*79f0*/  ISETP.GT.U32.AND P0, PT, R5, 0x727fffff, PT ;  /* 0x727fffff0500780c */ /* 0x000fda0003f04070 */
[----:B--2-4-:R-:W-:Y:S05]  /*7a00*/  @!P0 BRA `(.L_x_194) ;  /* 0x0000000000108947 */ /* 0x014fea0003800000 */
[----:B------:R-:W-:-:S07]  /*7a10*/  MOV R10, 0x7a30 ;  /* 0x00007a30000a7802 */ /* 0x000fce0000000f00 */
[----:B01-3--:R-:W-:Y:S05]  /*7a20*/  CALL.REL.NOINC `($__internal_1_$__cuda_sm20_sqrt_rn_f32_slowpath) ;  /* 0x0000002000547944 */ /* 0x00bfea0003c00000 */
[----:B------:R-:W-:Y:S01]  /*7a30*/  MOV R4, R6 ;  /* 0x0000000600047202 */ /* 0x000fe20000000f00 */
[----:B------:R-:W-:Y:S06]  /*7a40*/  BRA `(.L_x_195) ;  /* 0x0000000000107947 */ /* 0x000fec0003800000 */
.L_x_194:
[C---:B------:R-:W-:Y:S01]  /*7a50*/  FMUL.FTZ R5, R7.reuse, R4 ;  /* 0x0000000407057220 */ /* 0x040fe20000410000 */
[----:B------:R-:W-:-:S03]  /*7a60*/  FMUL.FTZ R6, R7, 0.5 ;  /* 0x3f00000007067820 */ /* 0x000fc60000410000 */
[----:B------:R-:W-:-:S04]  /*7a70*/  FFMA R4, -R5, R5, R4 ;  /* 0x0000000505047223 */ /* 0x000fc80000000104 */
[----:B------:R-:W-:-:S07]  /*7a80*/  FFMA R4, R4, R6, R5 ;  /* 0x0000000604047223 */ /* 0x000fce0000000005 */
.L_x_195:
[----:B------:R-:W-:Y:S05]  /*7a90*/  BSYNC.RECONVERGENT B0 ;  /* 0x0000000000007941 */ /* 0x000fea0003800200 */
.L_x_193:
[----:B------:R2:W-:Y:S01]  /*7aa0*/  STL [R1+0x38], R4 ;  /* 0x0000380401007387 */ /* 0x0005e20000100800 */
[----:B------:R-:W-:Y:S05]  /*7ab0*/  BRA `(.L_x_133) ;  /* 0x0000001c00947947 */ /* 0x000fea0003800000 */
.L_x_121:
[----:B------:R-:W-:-:S13]  /*7ac0*/  ISETP.GT.AND P0, PT, R0, 0xb, PT ;  /* 0x0000000b0000780c */ /* 0x000fda0003f04270 */
[----:B------:R-:W-:Y:S05]  /*7ad0*/  @P0 BRA `(.L_x_196) ;  /* 0x0000000400400947 */ /* 0x000fea0003800000 */
[----:B------:R-:W-:-:S13]  /*7ae0*/  ISETP.GT.AND P0, PT, R0, 0x9, PT ;  /* 0x000000090000780c */ /* 0x000fda0003f04270 */
[----:B------:R-:W-:Y:S05]  /*7af0*/  @P0 BRA `(.L_x_197) ;  /* 0x00000000004c0947 */ /* 0x000fea0003800000 */
[----:B------:R-:W-:-:S13]  /*7b00*/  ISETP.NE.AND P0, PT, R0, 0x8, PT ;  /* 0x000000080000780c */ /* 0x000fda0003f05270 */
[----:B--2---:R-:W2:Y:S02]  /*7b10*/  @P0 LDC R4, c[0x0][0x3ac] ;  /* 0x0000eb00ff040b82 */ /* 0x004ea40000000800 */
[----:B--2---:R-:W-:-:S06]  /*7b20*/  @P0 IMAD R4, R4, 0x4, R21 ;  /* 0x0000000404040824 */ /* 0x004fcc00078e0215 */
[----:B------:R-:W2:Y:S04]  /*7b30*/  @P0 LDS R4, [R4+-0x4] ;  /* 0xfffffc0004040984 */ /* 0x000ea80000000800 */
[----:B--2---:R2:W-:Y:S01]  /*7b40*/  @P0 STL [R1+0x44], R4 ;  /* 0x0000440401000387 */ /* 0x0045e20000100800 */
[----:B------:R-:W-:Y:S05]  /*7b50*/  @P0 BRA `(.L_x_133) ;  /* 0x0000001c006c0947 */ /* 0x000fea0003800000 */
[----:B--2---:R-:W2:Y:S02]  /*7b60*/  LDC R4, c[0x0][0x3ac] ;  /* 0x0000eb00ff047b82 */ /* 0x004ea40000000800 */
[----:B--2---:R-:W-:-:S05]  /*7b70*/  IMAD R6, R4, 0x4, R21 ;  /* 0x0000000404067824 */ /* 0x004fca00078e0215 */
[----:B------:R-:W2:Y:S04]  /*7b80*/  LDS R4, [R6+0xc0] ;  /* 0x0000c00006047984 */ /* 0x000ea80000000800 */
[----:B------:R-:W4:Y:S04]  /*7b90*/  LDS R5, [R6+0xc4] ;  /* 0x0000c40006057984 */ /* 0x000f280000000800 */
[----:B------:R-:W5:Y:S04]  /*7ba0*/  LDS R7, [R6+0xc8] ;  /* 0x0000c80006077984 */ /* 0x000f680000000800 */
[----:B------:R-:W0:Y:S01]  /*7bb0*/  LDS R9, [R6+0xcc] ;  /* 0x0000cc0006097984 */ /* 0x000e220000000800 */
[----:B--2---:R-:W-:-:S04]  /*7bc0*/  FADD R4, RZ, R4 ;  /* 0x00000004ff047221 */ /* 0x004fc80000000000 */
[----:B----4-:R-:W-:-:S04]  /*7bd0*/  FADD R4, R4, R5 ;  /* 0x0000000504047221 */ /* 0x010fc80000000000 */
[----:B-----5:R-:W-:-:S04]  /*7be0*/  FADD R4, R4, R7 ;  /* 0x0000000704047221 */ /* 0x020fc80000000000 */
[----:B0-----:R-:W-:-:S04]  /*7bf0*/  FADD R4, R4, R9 ;  /* 0x0000000904047221 */ /* 0x001fc80000000000 */
[----:B------:R-:W-:-:S05]  /*7c00*/  FMUL R4, R4, 0.25 ;  /* 0x3e80000004047820 */ /* 0x000fca0000400000 */
[----:B------:R0:W-:Y:S01]  /*7c10*/  STL [R1+0x40], R4 ;  /* 0x0000400401007387 */ /* 0x0001e20000100800 */
[----:B------:R-:W-:Y:S05]  /*7c20*/  BRA `(.L_x_133) ;  /* 0x0000001c00387947 */ /* 0x000fea0003800000 */
.L_x_197:
[----:B------:R-:W-:-:S13]  /*7c30*/  ISETP.NE.AND P0, PT, R0, 0xa, PT ;  /* 0x0000000a0000780c */ /* 0x000fda0003f05270 */
[----:B------:R-:W-:Y:S05]  /*7c40*/  @!P0 BRA `(.L_x_198) ;  /* 0x0000000000c88947 */ /* 0x000fea0003800000 */
[----:B------:R-:W4:Y:S01]  /*7c50*/  S2UR UR5, SR_CgaCtaId ;  /* 0x00000000000579c3 */ /* 0x000f220000008800 */
[----:B------:R-:W-:-:S07]  /*7c60*/  UMOV UR4, 0x400 ;  /* 0x0000040000047882 */ /* 0x000fce0000000000 */
[----:B------:R-:W5:Y:S01]  /*7c70*/  LDC R6, c[0x0][0x3ac] ;  /* 0x0000eb00ff067b82 */ /* 0x000f620000000800 */
[----:B----4-:R-:W-:-:S06]  /*7c80*/  ULEA UR4, UR5, UR4, 0x18 ;  /* 0x0000000405047291 */ /* 0x010fcc000f8ec0ff */
[----:B0-2---:R-:W-:-:S05]  /*7c90*/  MOV R21, UR4 ;  /* 0x0000000400157c02 */ /* 0x005fca0008000f00 */
[----:B------:R-:W0:Y:S01]  /*7ca0*/  LDS R4, [R21] ;  /* 0x0000000015047984 */ /* 0x000e220000000800 */
[----:B-----5:R-:W-:-:S06]  /*7cb0*/  IMAD R8, R6, 0x4, R21 ;  /* 0x0000000406087824 */ /* 0x020fcc00078e0215 */
[----:B------:R-:W2:Y:S01]  /*7cc0*/  LDS R8, [R8+-0x4] ;  /* 0xfffffc0008087984 */ /* 0x000ea20000000800 */
[----:B0-----:R-:W-:-:S04]  /*7cd0*/  FMNMX R20, R4, 9.9999999747524270788e-07, !PT ;  /* 0x358637bd04147809 */ /* 0x001fc80007800000 */
[----:B------:R-:W0:Y:S01]  /*7ce0*/  MUFU.RCP R5, R20 ;  /* 0x0000001400057308 */ /* 0x000e220000001000 */
[----:B--2---:R-:W-:-:S07]  /*7cf0*/  FMNMX R4, R8, 9.9999999747524270788e-07, !PT ;  /* 0x358637bd08047809 */ /* 0x004fce0007800000 */
[----:B------:R-:W2:Y:S01]  /*7d00*/  FCHK P0, R4, R20 ;  /* 0x0000001404007302 */ /* 0x000ea20000000000 */
[----:B0-----:R-:W-:-:S04]  /*7d10*/  FFMA R6, -R20, R5, 1 ;  /* 0x3f80000014067423 */ /* 0x001fc80000000105 */
[----:B------:R-:W-:-:S04]  /*7d20*/  FFMA R5, R5, R6, R5 ;  /* 0x0000000605057223 */ /* 0x000fc80000000005 */
[----:B------:R-:W-:-:S04]  /*7d30*/  FFMA R6, R4, R5, RZ ;  /* 0x0000000504067223 */ /* 0x000fc800000000ff */
[----:B------:R-:W-:-:S04]  /*7d40*/  FFMA R7, -R20, R6, R4 ;  /* 0x0000000614077223 */ /* 0x000fc80000000104 */
[----:B------:R-:W-:Y:S01]  /*7d50*/  FFMA R5, R5, R7, R6 ;  /* 0x0000000705057223 */ /* 0x000fe20000000006 */
[----:B--2---:R-:W-:Y:S06]  /*7d60*/  @!P0 BRA `(.L_x_199) ;  /* 0x00000000000c8947 */ /* 0x004fec0003800000 */
[----:B------:R-:W-:Y:S01]  /*7d70*/  IMAD.MOV.U32 R19, RZ, RZ, R4 ;  /* 0x000000ffff137224 */ /* 0x000fe200078e0004 */
[----:B------:R-:W-:-:S07]  /*7d80*/  MOV R10, 0x7da0 ;  /* 0x00007da0000a7802 */ /* 0x000fce0000000f00 */
[----:B-1-3--:R-:W-:Y:S05]  /*7d90*/  CALL.REL.NOINC `($__internal_2_$__cuda_sm3x_div_rn_noftz_f32_slowpath) ;  /* 0x0000001c00d47944 */ /* 0x00afea0003c00000 */
.L_x_199:
[----:B------:R-:W-:Y:S01]  /*7da0*/  MOV R8, R5 ;  /* 0x0000000500087202 */ /* 0x000fe20000000f00 */
[----:B------:R-:W-:-:S03]  /*7db0*/  HFMA2 R7, -RZ, RZ, 1.5048828125, 33.21875 ;  /* 0x3e055027ff077431 */ /* 0x000fc600000001ff */
[----:B------:R-:W-:-:S13]  /*7dc0*/  FSETP.GEU.AND P0, PT, R8, 1.175494350822287508e-38, PT ;  /* 0x008000000800780b */ /* 0x000fda0003f0e000 */
[----:B------:R-:W-:-:S04]  /*7dd0*/  @!P0 FMUL R8, R8, 8388608 ;  /* 0x4b00000008088820 */ /* 0x000fc80000400000 */
[----:B------:R-:W-:-:S05]  /*7de0*/  VIADD R4, R8, 0xc0d55555 ;  /* 0xc0d5555508047836 */ /* 0x000fca0000000000 */
[----:B------:R-:W-:-:S05]  /*7df0*/  LOP3.LUT R5, R4, 0xff800000, RZ, 0xc0, !PT ;  /* 0xff80000004057812 */ /* 0x000fca00078ec0ff */
[----:B------:R-:W-:Y:S01]  /*7e00*/  IMAD.IADD R4, R8, 0x1, -R5 ;  /* 0x0000000108047824 */ /* 0x000fe200078e0a05 */
[----:B------:R-:W-:-:S03]  /*7e10*/  I2FP.F32.S32 R5, R5 ;  /* 0x0000000500057245 */ /* 0x000fc60000201400 */
[----:B------:R-:W-:Y:S01]  /*7e20*/  FADD R6, R4, -1 ;  /* 0xbf80000004067421 */ /* 0x000fe20000000000 */
[----:B------:R-:W-:Y:S02]  /*7e30*/  FSEL R4, RZ, -23, P0 ;  /* 0xc1b80000ff047808 */ /* 0x000fe40000000000 */
[----:B------:R-:W-:Y:S01]  /*7e40*/  ISETP.GT.U32.AND P0, PT, R8, 0x7f7fffff, PT ;  /* 0x7f7fffff0800780c */ /* 0x000fe20003f04070 */
[C---:B------:R-:W-:Y:S02]  /*7e50*/  FFMA R7, R6.reuse, -R7, 0.14084610342979431152 ;  /* 0x3e1039f606077423 */ /* 0x040fe40000000807 */
[----:B------:R-:W-:Y:S01]  /*7e60*/  FFMA R4, R5, 1.1920928955078125e-07, R4 ;  /* 0x3400000005047823 */ /* 0x000fe20000000004 */
[----:B------:R-:W-:Y:S02]  /*7e70*/  IMAD.MOV.U32 R5, RZ, RZ, 0x7f800000 ;  /* 0x7f800000ff057424 */ /* 0x000fe400078e00ff */
[----:B------:R-:W-:-:S04]  /*7e80*/  FFMA R7, R6, R7, -0.12148627638816833496 ;  /* 0xbdf8cdcc06077423 */ /* 0x000fc80000000007 */
[----:B------:R-:W-:-:S04]  /*7e90*/  FFMA R7, R6, R7, 0.13980610668659210205 ;  /* 0x3e0f295506077423 */ /* 0x000fc80000000007 */
[----:B------:R-:W-:-:S04]  /*7ea0*/  FFMA R7, R6, R7, -0.16684235632419586182 ;  /* 0xbe2ad8b906077423 */ /* 0x000fc80000000007 */
[----:B------:R-:W-:-:S04]  /*7eb0*/  FFMA R7, R6, R7, 0.20012299716472625732 ;  /* 0x3e4ced0b06077423 */ /* 0x000fc80000000007 */
[----:B------:R-:W-:-:S04]  /*7ec0*/  FFMA R7, R6, R7, -0.24999669194221496582 ;  /* 0xbe7fff2206077423 */ /* 0x000fc80000000007 */
[----:B------:R-:W-:-:S04]  /*7ed0*/  FFMA R7, R6, R7, 0.33333182334899902344 ;  /* 0x3eaaaa7806077423 */ /* 0x000fc80000000007 */
[----:B------:R-:W-:-:S04]  /*7ee0*/  FFMA R7, R6, R7, -0.5 ;  /* 0xbf00000006077423 */ /* 0x000fc80000000007 */
[----:B------:R-:W-:-:S04]  /*7ef0*/  FMUL R7, R6, R7 ;  /* 0x0000000706077220 */ /* 0x000fc80000400000 */
[----:B------:R-:W-:-:S04]  /*7f00*/  FFMA R7, R6, R7, R6 ;  /* 0x0000000706077223 */ /* 0x000fc80000000006 */
[----:B------:R-:W-:Y:S01]  /*7f10*/  FFMA R4, R4, 0.69314718246459960938, R7 ;  /* 0x3f31721804047823 */ /* 0x000fe20000000007 */
[C---:B------:R-:W-:Y:S01]  /*7f20*/  @P0 FFMA R4, R8.reuse, R5, +INF ;  /* 0x7f80000008040423 */ /* 0x040fe20000000005 */
[----:B------:R-:W-:-:S04]  /*7f30*/  FSETP.NEU.AND P0, PT, R8, RZ, PT ;  /* 0x000000ff0800720b */ /* 0x000fc80003f0d000 */
[----:B------:R-:W-:-:S05]  /*7f40*/  FSEL R4, R4, -INF , P0 ;  /* 0xff80000004047808 */ /* 0x000fca0000000000 */
[----:B------:R4:W-:Y:S01]  /*7f50*/  STL [R1+0x4c], R4 ;  /* 0x00004c0401007387 */ /* 0x0009e20000100800 */
[----:B------:R-:W-:Y:S05]  /*7f60*/  BRA `(.L_x_133) ;  /* 0x0000001800687947 */ /* 0x000fea0003800000 */
.L_x_198:
[----:B------:R-:W4:Y:S02]  /*7f70*/  LDCU UR4, c[0x0][0x3ac] ;  /* 0x00007580ff0477ac */ /* 0x000f240008000800 */
[----:B----4-:R-:W-:-:S04]  /*7f80*/  ULEA.HI UR4, UR4, UR4, URZ, 0x1 ;  /* 0x0000000404047291 */ /* 0x010fc8000f8f08ff */
[----:B------:R-:W-:-:S04]  /*7f90*/  USHF.L.U32 UR4, UR4, 0x1, URZ ;  /* 0x0000000104047899 */ /* 0x000fc800080006ff */
[----:B------:R-:W-:-:S09]  /*7fa0*/  ULOP3.LUT UR4, UR4, 0xfffffffc, URZ, 0xc0, !UPT ;  /* 0xfffffffc04047892 */ /* 0x000fd2000f8ec0ff */
[----:B--2---:R-:W2:Y:S04]  /*7fb0*/  LDS R4, [R21+UR4] ;  /* 0x0000000415047984 */ /* 0x004ea80008000800 */
[----:B--2---:R2:W-:Y:S01]  /*7fc0*/  STL [R1+0x48], R4 ;  /* 0x0000480401007387 */ /* 0x0045e20000100800 */
[----:B------:R-:W-:Y:S05]  /*7fd0*/  BRA `(.L_x_133) ;  /* 0x00000018004c7947 */ /* 0x000fea0003800000 */
.L_x_196:
[----:B------:R-:W-:-:S13]  /*7fe0*/  ISETP.GT.AND P0, PT, R0, 0xd, PT ;  /* 0x0000000d0000780c */ /* 0x000fda0003f04270 */
[----:B------:R-:W-:Y:S05]  /*7ff0*/  @P0 BRA `(.L_x_200) ;  /* 0x0000000400cc0947 */ /* 0x000fea0003800000 */
[----:B------:R-:W-:-:S13]  /*8000*/  ISETP.NE.AND P0, PT, R0, 0xc, PT ;  /* 0x0000000c0000780c */ /* 0x000fda0003f05270 */
[----:B------:R-:W0:Y:S01]  /*8010*/  @P0 S2R R5, SR_CgaCtaId ;  /* 0x0000000000050919 */ /* 0x000e220000008800 */
[----:B--2---:R-:W-:-:S04]  /*8020*/  @P0 MOV R4, 0x400 ;  /* 0x0000040000040802 */ /* 0x004fc80000000f00 */
[----:B0-----:R-:W-:-:S05]  /*8030*/  @P0 LEA R21, R5, R4, 0x18 ;  /* 0x0000000405150211 */ /* 0x001fca00078ec0ff */
[----:B------:R-:W-:Y:S04]  /*8040*/  @P0 LDS R4, [R21] ;  /* 0x0000000015040984 */ /* 0x000fe80000000800 */
[----:B------:R-:W0:Y:S02]  /*8050*/  @P0 LDS R5, [R21+0xc] ;  /* 0x00000c0015050984 */ /* 0x000e240000000800 */
[----:B0-----:R-:W-:-:S05]  /*8060*/  @P0 FADD R4, -R4, R5 ;  /* 0x0000000504040221 */ /* 0x001fca0000000100 */
[----:B------:R0:W-:Y:S01]  /*8070*/  @P0 STL [R1+0x54], R4 ;  /* 0x0000540401000387 */ /* 0x0001e20000100800 */
[----:B------:R-:W-:Y:S05]  /*8080*/  @P0 BRA `(.L_x_133) ;  /* 0x0000001800200947 */ /* 0x000fea0003800000 */
[----:B------:R-:W2:Y:S01]  /*8090*/  LDCU UR4, c[0x0][0x3ac] ;  /* 0x00007580ff0477ac */ /* 0x000ea20008000800 */
[----:B0-----:R-:W-:Y:S01]  /*80a0*/  IMAD.MOV.U32 R4, RZ, RZ, RZ ;  /* 0x000000ffff047224 */ /* 0x001fe200078e00ff */
[----:B--2---:R-:W-:-:S09]  /*80b0*/  UISETP.GE.AND UP0, UPT, UR4, 0x5, UPT ;  /* 0x000000050400788c */ /* 0x004fd2000bf06270 */
[----:B------:R-:W-:Y:S05]  /*80c0*/  BRA.U !UP0, `(.L_x_201) ;  /* 0x0000000508907547 */ /* 0x000fea000b800000 */
[----:B------:R-:W0:Y:S01]  /*80d0*/  S2UR UR10, SR_CgaCtaId ;  /* 0x00000000000a79c3 */ /* 0x000e220000008800 */
[----:B------:R-:W-:Y:S01]  /*80e0*/  UMOV UR5, 0x400 ;  /* 0x0000040000057882 */ /* 0x000fe20000000000 */
[----:B------:R-:W-:Y:S01]  /*80f0*/  UIADD3 UR4, UPT, UPT, -UR4, URZ, URZ ;  /* 0x000000ff04047290 */ /* 0x000fe2000fffe1ff */
[----:B------:R-:W-:-:S05]  /*8100*/  IMAD.MOV.U32 R4, RZ, RZ, RZ ;  /* 0x000000ffff047224 */ /* 0x000fca00078e00ff */
[----:B------:R-:W-:Y:S01]  /*8110*/  IMAD.U32 R7, RZ, RZ, UR4 ;  /* 0x00000004ff077e24 */ /* 0x000fe2000f8e00ff */
[----:B0-----:R-:W-:-:S06]  /*8120*/  ULEA UR5, UR10, UR5, 0x18 ;  /* 0x000000050a057291 */ /* 0x001fcc000f8ec0ff */
[----:B------:R-:W-:-:S04]  /*8130*/  MOV R21, UR5 ;  /* 0x0000000500157c02 */ /* 0x000fc80008000f00 */
[----:B------:R-:W-:Y:S01]  /*8140*/  IADD3 R8, PT, PT, R21, 0xdc, RZ ;  /* 0x000000dc15087810 */ /* 0x000fe20007ffe0ff */
[----:B------:R0:W2:Y:S04]  /*8150*/  LDS R9, [R21+0xd4] ;  /* 0x0000d40015097984 */ /* 0x0000a80000000800 */
[----:B------:R0:W4:Y:S02]  /*8160*/  LDS R6, [R21+0xd8] ;  /* 0x0000d80015067984 */ /* 0x0001240000000800 */
.L_x_204:
[----:B------:R0:W0:Y:S01]  /*8170*/  LDS R10, [R8] ;  /* 0x00000000080a7984 */ /* 0x0000220000000800 */
[----:B----4-:R-:W-:Y:S01]  /*8180*/  FFMA R5, R6, R6, 1 ;  /* 0x3f80000006057423 */ /* 0x010fe20000000006 */
[----:B------:R-:W-:-:S04]  /*8190*/  IMAD.MOV.U32 R20, RZ, RZ, 0x3f800000 ;  /* 0x3f800000ff147424 */ /* 0x000fc800078e00ff */
[----:B------:R-:W-:-:S13]  /*81a0*/  FSETP.NEU.AND P0, PT, R5, 1, PT ;  /* 0x3f8000000500780b */ /* 0x000fda0003f0d000 */
[----:B------:R-:W-:Y:S05]  /*81b0*/  @!P0 BRA `(.L_x_202) ;  /* 0x0000000400048947 */ /* 0x000fea0003800000 */
[----:B------:R-:W-:-:S13]  /*81c0*/  FSETP.NAN.AND P0, PT, |R5|, |R5|, PT ;  /* 0x400000050500720b */ /* 0x000fda0003f08200 */
[----:B------:R-:W-:Y:S01]  /*81d0*/  @P0 FADD R20, R5, 1.5 ;  /* 0x3fc0000005140421 */ /* 0x000fe20000000000 */
[----:B------:R-:W-:Y:S06]  /*81e0*/  @P0 BRA `(.L_x_202) ;  /* 0x0000000000f80947 */ /* 0x000fec0003800000 */
[C---:B------:R-:W-:Y:S01]  /*81f0*/  FMUL R12, |R5|.reuse, 16777216 ;  /* 0x4b800000050c7820 */ /* 0x040fe20000400200 */
[----:B------:R-:W-:Y:S01]  /*8200*/  FSETP.GEU.AND P0, PT, |R5|, 1.175494350822287508e-38, PT ;  /* 0x008000000500780b */ /* 0x000fe20003f0e200 */
[----:B------:R-:W-:-:S03]  /*8210*/  IMAD.MOV.U32 R18, RZ, RZ, 0x3a2c32e4 ;  /* 0x3a2c32e4ff127424 */ /* 0x000fc600078e00ff */
[----:B------:R-:W-:Y:S02]  /*8220*/  FSEL R12, R12, |R5|, !P0 ;  /* 0x400000050c0c7208 */ /* 0x000fe40004000000 */
[----:B------:R-:W-:Y:S02]  /*8230*/  FSEL R15, RZ, -24, P0 ;  /* 0xc1c00000ff0f7808 */ /* 0x000fe40000000000 */
[----:B------:R-:W-:Y:S01]  /*8240*/  FSETP.NEU.AND P0, PT, |R5|, +INF , PT ;  /* 0x7f8000000500780b */ /* 0x000fe20003f0d200 */
[----:B------:R-:W-:-:S03]  /*8250*/  VIADD R11, R12, 0xc0cafb0d ;  /* 0xc0cafb0d0c0b7836 */ /* 0x000fc60000000000 */
[----:B------:R-:W-:Y:S02]  /*8260*/  FSETP.NEU.AND P0, PT, R5, RZ, P0 ;  /* 0x000000ff0500720b */ /* 0x000fe4000070d000 */
[----:B------:R-:W-:-:S04]  /*8270*/  LOP3.LUT R11, R11, 0xff800000, RZ, 0xc0, !PT ;  /* 0xff8000000b0b7812 */ /* 0x000fc800078ec0ff */
[----:B------:R-:W-:-:S05]  /*8280*/  IADD3 R12, PT, PT, R12, -R11, RZ ;  /* 0x8000000b0c0c7210 */ /* 0x000fca0007ffe0ff */
[C---:B------:R-:W-:Y:S01]  /*8290*/  FADD R13, R12.reuse, 1 ;  /* 0x3f8000000c0d7421 */ /* 0x040fe20000000000 */
[----:B------:R-:W-:Y:S01]  /*82a0*/  FADD R16, R12, -1 ;  /* 0xbf8000000c107421 */ /* 0x000fe20000000000 */
[----:B------:R-:W-:Y:S01]  /*82b0*/  I2FP.F32.S32 R12, R11 ;  /* 0x0000000b000c7245 */ /* 0x000fe20000201400 */
[----:B------:R-:W-:Y:S02]  /*82c0*/  @!P0 FADD R5, R5, R5 ;  /* 0x0000000505058221 */ /* 0x000fe40000000000 */
[----:B------:R-:W-:Y:S01]  /*82d0*/  FADD R14, R16, R16 ;  /* 0x00000010100e7221 */ /* 0x000fe20000000000 */
[----:B------:R-:W4:Y:S03]  /*82e0*/  MUFU.RCP R13, R13 ;  /* 0x0000000d000d7308 */ /* 0x000f260000001000 */
[----:B----4-:R-:W-:Y:S01]  /*82f0*/  FMUL R11, R13, R14 ;  /* 0x0000000e0d0b7220 */ /* 0x010fe20000400000 */
[----:B------:R-:W-:-:S03]  /*8300*/  FFMA R14, R12, 1.1920928955078125e-07, R15 ;  /* 0x340000000c0e7823 */ /* 0x000fc6000000000f */
[----:B------:R-:W-:Y:S01]  /*8310*/  FADD R17, R16, -R11 ;  /* 0x8000000b10117221 */ /* 0x000fe20000000000 */
[CC--:B------:R-:W-:Y:S01]  /*8320*/  FMUL R15, R11.reuse, R11.reuse ;  /* 0x0000000b0b0f7220 */ /* 0x0c0fe20000400000 */
[----:B------:R-:W-:Y:S02]  /*8330*/  FFMA R12, R11, 1.4426950216293334961, R14 ;  /* 0x3fb8aa3b0b0c7823 */ /* 0x000fe4000000000e */
[----:B------:R-:W-:Y:S01]  /*8340*/  FADD R17, R17, R17 ;  /* 0x0000001111117221 */ /* 0x000fe20000000000 */
[C---:B------:R-:W-:Y:S01]  /*8350*/  FFMA R18, R15.reuse, R18, 0.0032181653659790754318 ;  /* 0x3b52e7db0f127423 */ /* 0x040fe20000000012 */
[----:B------:R-:W-:Y:S02]  /*8360*/  FADD R14, R14, -R12 ;  /* 0x8000000c0e0e7221 */ /* 0x000fe40000000000 */
[----:B------:R-:W-:Y:S01]  /*8370*/  FFMA R16, R16, -R11, R17 ;  /* 0x8000000b10107223 */ /* 0x000fe20000000011 */
[----:B------:R-:W-:Y:S01]  /*8380*/  FFMA R18, R15, R18, 0.018033718690276145935 ;  /* 0x3c93bb730f127423 */ /* 0x000fe20000000012 */
[----:B------:R-:W-:-:S02]  /*8390*/  FFMA R17, R11, 1.4426950216293334961, R14 ;  /* 0x3fb8aa3b0b117823 */ /* 0x000fc4000000000e */
[----:B------:R-:W-:Y:S01]  /*83a0*/  FMUL R16, R13, R16 ;  /* 0x000000100d107220 */ /* 0x000fe20000400000 */
[----:B------:R-:W-:-:S03]  /*83b0*/  FFMA R18, R15, R18, 0.12022458761930465698 ;  /* 0x3df6384f0f127423 */ /* 0x000fc60000000012 */
[----:B------:R-:W-:Y:S01]  /*83c0*/  FFMA R14, R16, 1.4426950216293334961, R17 ;  /* 0x3fb8aa3b100e7823 */ /* 0x000fe20000000011 */
[----:B------:R-:W-:-:S03]  /*83d0*/  FMUL R18, R15, R18 ;  /* 0x000000120f127220 */ /* 0x000fc60000400000 */
[----:B------:R-:W-:Y:S01]  /*83e0*/  FFMA R15, R11, 1.9251366722983220825e-08, R14 ;  /* 0x32a55e340b0f7823 */ /* 0x000fe2000000000e */
[----:B------:R-:W-:-:S04]  /*83f0*/  FMUL R13, R18, 3 ;  /* 0x40400000120d7820 */ /* 0x000fc80000400000 */
[----:B------:R-:W-:Y:S01]  /*8400*/  FFMA R13, R16, R13, R15 ;  /* 0x0000000d100d7223 */ /* 0x000fe2000000000f */
[----:B------:R-:W-:-:S03]  /*8410*/  IMAD.MOV.U32 R15, RZ, RZ, 0x391fcb8e ;  /* 0x391fcb8eff0f7424 */ /* 0x000fc600078e00ff */
[----:B------:R-:W-:-:S04]  /*8420*/  FFMA R13, R11, R18, R13 ;  /* 0x000000120b0d7223 */ /* 0x000fc8000000000d */
[----:B------:R-:W-:-:S04]  /*8430*/  FADD R14, R12, R13 ;  /* 0x0000000d0c0e7221 */ /* 0x000fc80000000000 */
[----:B------:R-:W-:Y:S01]  /*8440*/  FMUL R11, R14, 1.5 ;  /* 0x3fc000000e0b7820 */ /* 0x000fe20000400000 */
[----:B------:R-:W-:-:S03]  /*8450*/  FADD R12, -R12, R14 ;  /* 0x0000000e0c0c7221 */ /* 0x000fc60000000100 */
[----:B------:R-:W4:Y:S01]  /*8460*/  FRND R16, R11 ;  /* 0x0000000b00107307 */ /* 0x000f220000201000 */
[----:B------:R-:W-:Y:S01]  /*8470*/  FADD R13, R13, -R12 ;  /* 0x8000000c0d0d7221 */ /* 0x000fe20000000000 */
[----:B------:R-:W-:Y:S01]  /*8480*/  FFMA R14, R14, 1.5, -R11 ;  /* 0x3fc000000e0e7823 */ /* 0x000fe2000000080b */
[----:B------:R-:W-:-:S03]  /*8490*/  FSETP.GT.AND P2, PT, |R11|, 152, PT ;  /* 0x431800000b00780b */ /* 0x000fc60003f44200 */
[----:B------:R-:W-:Y:S02]  /*84a0*/  FFMA R13, R13, 1.5, R14 ;  /* 0x3fc000000d0d7823 */ /* 0x000fe4000000000e */
[----:B------:R-:W5:Y:S01]  /*84b0*/  F2I.NTZ R14, R11 ;  /* 0x0000000b000e7305 */ /* 0x000f620000203100 */
[----:B----4-:R-:W-:Y:S01]  /*84c0*/  FADD R12, R11, -R16 ;  /* 0x800000100b0c7221 */ /* 0x010fe20000000000 */
[----:B------:R-:W-:-:S03]  /*84d0*/  FSETP.GT.AND P1, PT, R16, RZ, PT ;  /* 0x000000ff1000720b */ /* 0x000fc60003f24000 */
[----:B------:R-:W-:-:S04]  /*84e0*/  FADD R12, R12, R13 ;  /* 0x0000000d0c0c7221 */ /* 0x000fc80000000000 */
[----:B------:R-:W-:-:S04]  /*84f0*/  FFMA R13, R12, R15, 0.0013391353422775864601 ;  /* 0x3aaf85ed0c0d7423 */ /* 0x000fc8000000000f */
[----:B------:R-:W-:-:S04]  /*8500*/  FFMA R13, R12, R13, 0.0096188392490148544312 ;  /* 0x3c1d98560c0d7423 */ /* 0x000fc8000000000d */
[----:B------:R-:W-:-:S04]  /*8510*/  FFMA R13, R12, R13, 0.055503588169813156128 ;  /* 0x3d6357bb0c0d7423 */ /* 0x000fc8000000000d */
[C---:B------:R-:W-:Y:S01]  /*8520*/  FFMA R15, R12.reuse, R13, 0.24022644758224487305 ;  /* 0x3e75fdec0c0f7423 */ /* 0x040fe2000000000d */
[----:B------:R-:W-:Y:S02]  /*8530*/  SEL R13, RZ, 0x83000000, P1 ;  /* 0x83000000ff0d7807 */ /* 0x000fe40000800000 */
[----:B------:R-:W-:Y:S01]  /*8540*/  FSETP.GEU.AND P1, PT, R11, RZ, PT ;  /* 0x000000ff0b00720b */ /* 0x000fe20003f2e000 */
[----:B------:R-:W-:Y:S01]  /*8550*/  FFMA R17, R12, R15, 0.69314718246459960938 ;  /* 0x3f3172180c117423 */ /* 0x000fe2000000000f */
[----:B------:R-:W-:Y:S01]  /*8560*/  IADD3 R15, PT, PT, R13, 0x7f000000, RZ ;  /* 0x7f0000000d0f7810 */ /* 0x000fe20007ffe0ff */
[----:B-----5:R-:W-:Y:S01]  /*8570*/  IMAD R14, R14, 0x800000, -R13 ;  /* 0x008000000e0e7824 */ /* 0x020fe200078e0a0d */
[----:B------:R-:W-:Y:S01]  /*8580*/  FSEL R20, RZ, +INF , !P1 ;  /* 0x7f800000ff147808 */ /* 0x000fe20004800000 */
[----:B------:R-:W-:-:S04]  /*8590*/  FFMA R12, R12, R17, 1 ;  /* 0x3f8000000c0c7423 */ /* 0x000fc80000000011 */
[----:B------:R-:W-:-:S04]  /*85a0*/  FMUL R15, R15, R12 ;  /* 0x0000000c0f0f7220 */ /* 0x000fc80000400000 */
[----:B------:R-:W-:Y:S01]  /*85b0*/  @!P2 FMUL R20, R14, R15 ;  /* 0x0000000f0e14a220 */ /* 0x000fe20000400000 */
[----:B------:R-:W-:-:S07]  /*85c0*/  @!P0 LOP3.LUT R20, R5, 0x7fffffff, RZ, 0xc0, !PT ;  /* 0x7fffffff05148812 */ /* 0x000fce00078ec0ff */
.L_x_202:
[----:B------:R-:W4:Y:S01]  /*85d0*/  MUFU.RCP R5, R20 ;  /* 0x0000001400057308 */ /* 0x000f220000001000 */
[----:B0-2---:R-:W-:Y:S01]  /*85e0*/  FADD R19, R10, -R9 ;  /* 0x800000090a137221 */ /* 0x005fe20000000000 */
[----:B------:R-:W-:-:S03]  /*85f0*/  VIADD R7, R7, 0x1 ;  /* 0x0000000107077836 */ /* 0x000fc60000000000 */
[----:B------:R-:W-:Y:S02]  /*8600*/  FMUL R19, R19, 0.5 ;  /* 0x3f00000013137820 */ /* 0x000fe40000400000 */
[----:B------:R-:W-:Y:S02]  /*8610*/  ISETP.NE.AND P2, PT, R7, -0x4, PT ;  /* 0xfffffffc0700780c */ /* 0x000fe40003f45270 */
[----:B------:R-:W0:Y:S01]  /*8620*/  FCHK P0, |R19|, R20 ;  /* 0x0000001413007302 */ /* 0x000e220000000200 */
[----:B----4-:R-:W-:-:S04]  /*8630*/  FFMA R12, R5, -R20, 1 ;  /* 0x3f800000050c7423 */ /* 0x010fc80000000814 */
[----:B------:R-:W-:-:S04]  /*8640*/  FFMA R12, R5, R12, R5 ;  /* 0x0000000c050c7223 */ /* 0x000fc80000000005 */
[----:B------:R-:W-:-:S04]  /*8650*/  FFMA R5, |R19|, R12, RZ ;  /* 0x0000000c13057223 */ /* 0x000fc800000002ff */
[----:B------:R-:W-:-:S04]  /*8660*/  FFMA R9, R5, -R20, |R19| ;  /* 0x8000001405097223 */ /* 0x000fc80000000413 */
[----:B------:R-:W-:Y:S01]  /*8670*/  FFMA R5, R12, R9, R5 ;  /* 0x000000090c057223 */ /* 0x000fe20000000005 */
[----:B------:R-:W-:Y:S01]  /*8680*/  MOV R9, R6 ;  /* 0x0000000600097202 */ /* 0x000fe20000000f00 */
[----:B------:R-:W-:Y:S01]  /*8690*/  IMAD.MOV.U32 R6, RZ, RZ, R10 ;  /* 0x000000ffff067224 */ /* 0x000fe200078e000a */
[----:B0-----:R-:W-:Y:S06]  /*86a0*/  @!P0 BRA `(.L_x_203) ;  /* 0x00000000000c8947 */ /* 0x001fec0003800000 */
[----:B------:R-:W-:Y:S01]  /*86b0*/  FADD R19, |R19|, -RZ ;  /* 0x800000ff13137221 */ /* 0x000fe20000000200 */
[----:B------:R-:W-:-:S07]  /*86c0*/  MOV R10, 0x86e0 ;  /* 0x000086e0000a7802 */ /* 0x000fce0000000f00 */
[----:B-1-3--:R-:W-:Y:S05]  /*86d0*/  CALL.REL.NOINC `($__internal_2_$__cuda_sm3x_div_rn_noftz_f32_slowpath) ;  /* 0x0000001400847944 */ /* 0x00afea0003c00000 */
.L_x_203:
[----:B------:R-:W-:Y:S01]  /*86e0*/  FMNMX R4, R5, R4, !PT ;  /* 0x0000000405047209 */ /* 0x000fe20007800000 */
[----:B------:R-:W-:Y:S01]  /*86f0*/  VIADD R8, R8, 0x4 ;  /* 0x0000000408087836 */ /* 0x000fe20000000000 */
[----:B------:R-:W-:Y:S06]  /*8700*/  @P2 BRA `(.L_x_204) ;  /* 0xfffffff800982947 */ /* 0x000fec000383ffff */
.L_x_201:
[----:B------:R0:W-:Y:S01]  /*8710*/  STL [R1+0x50], R4 ;  /* 0x0000500401007387 */ /* 0x0001e20000100800 */
[----:B------:R-:W-:Y:S05]  /*8720*/  BRA `(.L_x_133) ;  /* 0x0000001000787947 */ /* 0x000fea0003800000 */
.L_x_200:
[----:B------:R-:W-:-:S13]  /*8730*/  ISETP.NE.AND P0, PT, R0, 0xe, PT ;  /* 0x0000000e0000780c */ /* 0x000fda0003f05270 */
[----:B------:R-:W-:Y:S05]  /*8740*/  @!P0 BRA `(.L_x_205) ;  /* 0x0000000400948947 */ /* 0x000fea0003800000 */
[----:B------:R-:W4:Y:S01]  /*8750*/  LDC R13, c[0x0][0x3ac] ;  /* 0x0000eb00ff0d7b82 */ /* 0x000f220000000800 */
[----:B------:R-:W-:Y:S01]  /*8760*/  HFMA2 R19, -RZ, RZ, 0, 0 ;  /* 0x00000000ff137431 */ /* 0x000fe200000001ff */
[----:B----4-:R-:W-:-:S13]  /*8770*/  ISETP.GE.AND P0, PT, R13, 0x1, PT ;  /* 0x000000010d00780c */ /* 0x010fda0003f06270 */
[----:B------:R-:W-:Y:S05]  /*8780*/  @!P0 BRA `(.L_x_206) ;  /* 0x0000000400488947 */ /* 0x000fea0003800000 */
[----:B------:R-:W-:Y:S01]  /*8790*/  UISETP.GE.U32.AND UP0, UPT, UR7, 0x7, UPT ;  /* 0x000000070700788c */ /* 0x000fe2000bf06070 */
[----:B------:R-:W-:Y:S01]  /*87a0*/  LOP3.LUT R17, R13, 0x7, RZ, 0xc0, !PT ;  /* 0x000000070d117812 */ /* 0x000fe200078ec0ff */
[----:B------:R-:W-:Y:S02]  /*87b0*/  IMAD.MOV.U32 R14, RZ, RZ, RZ ;  /* 0x000000ffff0e7224 */ /* 0x000fe400078e00ff */
[----:B------:R-:W-:Y:S01]  /*87c0*/  IMAD.MOV.U32 R12, RZ, RZ, RZ ;  /* 0x000000ffff0c7224 */ /* 0x000fe200078e00ff */
[----:B------:R-:W-:-:S04]  /*87d0*/  ISETP.NE.AND P0, PT, R17, RZ, PT ;  /* 0x000000ff1100720c */ /* 0x000fc80003f05270 */
[----:B------:R-:W-:Y:S09]  /*87e0*/  BRA.U !UP0, `(.L_x_207) ;  /* 0x0000000108887547 */ /* 0x000ff2000b800000 */
[----:B------:R-:W-:Y:S01]  /*87f0*/  LOP3.LUT R14, R13, 0x7ffffff8, RZ, 0xc0, !PT ;  /* 0x7ffffff80d0e7812 */ /* 0x000fe200078ec0ff */
[----:B------:R-:W-:Y:S01]  /*8800*/  IMAD.MOV.U32 R12, RZ, RZ, RZ ;  /* 0x000000ffff0c7224 */ /* 0x000fe200078e00ff */
[----:B------:R-:W-:-:S03]  /*8810*/  IADD3 R15, PT, PT, R21, 0x10, RZ ;  /* 0x00000010150f7810 */ /* 0x000fc60007ffe0ff */
[----:B------:R-:W-:-:S07]  /*8820*/  IMAD.MOV R16, RZ, RZ, -R14 ;  /* 0x000000ffff107224 */ /* 0x000fce00078e0a0e */
.L_x_208:
[----:B--2---:R-:W2:Y:S01]  /*8830*/  LDS.128 R4, [R15+-0x10] ;  /* 0xfffff0000f047984 */ /* 0x004ea20000000c00 */
[----:B------:R-:W-:-:S03]  /*8840*/  IADD3 R16, PT, PT, R16, 0x8, RZ ;  /* 0x0000000810107810 */ /* 0x000fc60007ffe0ff */
[----:B0-----:R0:W4:Y:S02]  /*8850*/  LDS.128 R8, [R15] ;  /* 0x000000000f087984 */ /* 0x0011240000000c00 */
[----:B0-----:R-:W-:Y:S01]  /*8860*/  VIADD R15, R15, 0x20 ;  /* 0x000000200f0f7836 */ /* 0x001fe20000000000 */
[----:B--2---:R-:W-:Y:S02]  /*8870*/  FSETP.GT.AND P1, PT, R4, 0.10000000149011611938, PT ;  /* 0x3dcccccd0400780b */ /* 0x004fe40003f24000 */
[----:B------:R-:W-:Y:S02]  /*8880*/  FSETP.GT.AND P2, PT, R5, 0.10000000149011611938, PT ;  /* 0x3dcccccd0500780b */ /* 0x000fe40003f44000 */
[----:B------:R-:W-:-:S09]  /*8890*/  IADD3 R4, PT, PT, R12, 0x1, RZ ;  /* 0x000000010c047810 */ /* 0x000fd20007ffe0ff */
[----:B------:R-:W-:Y:S01]  /*88a0*/  @!P1 IMAD.MOV R4, RZ, RZ, R12 ;  /* 0x000000ffff049224 */ /* 0x000fe200078e020c */
[----:B------:R-:W-:-:S03]  /*88b0*/  FSETP.GT.AND P1, PT, R6, 0.10000000149011611938, PT ;  /* 0x3dcccccd0600780b */ /* 0x000fc60003f24000 */
[C---:B------:R-:W-:Y:S01]  /*88c0*/  VIADD R5, R4.reuse, 0x1 ;  /* 0x0000000104057836 */ /* 0x040fe20000000000 */
[----:B------:R-:W-:Y:S02]  /*88d0*/  @!P2 IADD3 R5, PT, PT, R4, RZ, RZ ;  /* 0x000000ff0405a210 */ /* 0x000fe40007ffe0ff */
[----:B------:R-:W-:-:S03]  /*88e0*/  FSETP.GT.AND P2, PT, R7, 0.10000000149011611938, PT ;  /* 0x3dcccccd0700780b */ /* 0x000fc60003f44000 */
[----:B------:R-:W-:-:S04]  /*88f0*/  VIADD R4, R5, 0x1 ;  /* 0x0000000105047836 */ /* 0x000fc80000000000 */
[----:B------:R-:W-:Y:S02]  /*8900*/  @!P1 IADD3 R4, PT, PT, R5, RZ, RZ ;  /* 0x000000ff05049210 */ /* 0x000fe40007ffe0ff */
[----:B----4-:R-:W-:-:S03]  /*8910*/  FSETP.GT.AND P1, PT, R8, 0.10000000149011611938, PT ;  /* 0x3dcccccd0800780b */ /* 0x010fc60003f24000 */
[C---:B------:R-:W-:Y:S01]  /*8920*/  VIADD R5, R4.reuse, 0x1 ;  /* 0x0000000104057836 */ /* 0x040fe20000000000 */
[----:B------:R-:W-:Y:S02]  /*8930*/  @!P2 IADD3 R5, PT, PT, R4, RZ, RZ ;  /* 0x000000ff0405a210 */ /* 0x000fe40007ffe0ff */
[----:B------:R-:W-:-:S03]  /*8940*/  FSETP.GT.AND P2, PT, R9, 0.10000000149011611938, PT ;  /* 0x3dcccccd0900780b */ /* 0x000fc60003f44000 */
[----:B------:R-:W-:-:S04]  /*8950*/  VIADD R4, R5, 0x1 ;  /* 0x0000000105047836 */ /* 0x000fc80000000000 */
[----:B------:R-:W-:Y:S02]  /*8960*/  @!P1 IADD3 R4, PT, PT, R5, RZ, RZ ;  /* 0x000000ff05049210 */ /* 0x000fe40007ffe0ff */
[----:B------:R-:W-:-:S03]  /*8970*/  FSETP.GT.AND P1, PT, R10, 0.10000000149011611938, PT ;  /* 0x3dcccccd0a00780b */ /* 0x000fc60003f24000 */
[C---:B------:R-:W-:Y:S01]  /*8980*/  VIADD R5, R4.reuse, 0x1 ;  /* 0x0000000104057836 */ /* 0x040fe20000000000 */
[----:B------:R-:W-:Y:S02]  /*8990*/  @!P2 IADD3 R5, PT, PT, R4, RZ, RZ ;  /* 0x000000ff0405a210 */ /* 0x000fe40007ffe0ff */
[----:B------:R-:W-:-:S03]  /*89a0*/  FSETP.GT.AND P2, PT, R11, 0.10000000149011611938, PT ;  /* 0x3dcccccd0b00780b */ /* 0x000fc60003f44000 */
[----:B------:R-:W-:-:S04]  /*89b0*/  VIADD R4, R5, 0x1 ;  /* 0x0000000105047836 */ /* 0x000fc80000000000 */
[----:B------:R-:W-:Y:S01]  /*89c0*/  @!P1 IMAD.MOV R4, RZ, RZ, R5 ;  /* 0x000000ffff049224 */ /* 0x000fe200078e0205 */
[----:B------:R-:W-:-:S04]  /*89d0*/  ISETP.NE.AND P1, PT, R16, RZ, PT ;  /* 0x000000ff1000720c */ /* 0x000fc80003f25270 */
[C---:B------:R-:W-:Y:S02]  /*89e0*/  IADD3 R12, PT, PT, R4.reuse, 0x1, RZ ;  /* 0x00000001040c7810 */ /* 0x040fe40007ffe0ff */
[----:B------:R-:W-:-:S07]  /*89f0*/  @!P2 IADD3 R12, PT, PT, R4, RZ, RZ ;  /* 0x000000ff040ca210 */ /* 0x000fce0007ffe0ff */
[----:B------:R-:W-:Y:S05]  /*8a00*/  @P1 BRA `(.L_x_208) ;  /* 0xfffffffc00881947 */ /* 0x000fea000383ffff */
.L_x_207:
[----:B------:R-:W-:Y:S05]  /*8a10*/  @!P0 BRA `(.L_x_209) ;  /* 0x0000000000a08947 */ /* 0x000fea0003800000 */
[----:B------:R-:W-:Y:S02]  /*8a20*/  ISETP.GE.U32.AND P0, PT, R17, 0x4, PT ;  /* 0x000000041100780c */ /* 0x000fe40003f06070 */
[----:B------:R-:W-:-:S04]  /*8a30*/  LOP3.LUT R10, R13, 0x3, RZ, 0xc0, !PT ;  /* 0x000000030d0a7812 */ /* 0x000fc800078ec0ff */
[----:B------:R-:W-:-:S07]  /*8a40*/  ISETP.NE.AND P2, PT, R10, RZ, PT ;  /* 0x000000ff0a00720c */ /* 0x000fce0003f45270 */
[----:B------:R-:W-:Y:S06]  /*8a50*/  @!P0 BRA `(.L_x_210) ;  /* 0x0000000000408947 */ /* 0x000fec0003800000 */
[----:B--2---:R-:W-:Y:S01]  /*8a60*/  IMAD R4, R14, 0x4, R21 ;  /* 0x000000040e047824 */ /* 0x004fe200078e0215 */
[----:B------:R-:W-:Y:S01]  /*8a70*/  IADD3 R5, PT, PT, R12, 0x1, RZ ;  /* 0x000000010c057810 */ /* 0x000fe20007ffe0ff */
[----:B------:R-:W-:-:S03]  /*8a80*/  VIADD R14, R14, 0x4 ;  /* 0x000000040e0e7836 */ /* 0x000fc60000000000 */
[----:B0-----:R-:W0:Y:S04]  /*8a90*/  LDS.64 R8, [R4] ;  /* 0x0000000004087984 */ /* 0x001e280000000a00 */
[----:B------:R-:W2:Y:S01]  /*8aa0*/  LDS.64 R6, [R4+0x8] ;  /* 0x0000080004067984 */ /* 0x000ea20000000a00 */
[----:B0-----:R-:W-:Y:S02]  /*8ab0*/  FSETP.GT.AND P0, PT, R8, 0.10000000149011611938, PT ;  /* 0x3dcccccd0800780b */ /* 0x001fe40003f04000 */
[----:B------:R-:W-:-:S11]  /*8ac0*/  FSETP.GT.AND P1, PT, R9, 0.10000000149011611938, PT ;  /* 0x3dcccccd0900780b */ /* 0x000fd60003f24000 */
[----:B------:R-:W-:Y:S01]  /*8ad0*/  @!P0 IMAD.MOV R5, RZ, RZ, R12 ;  /* 0x000000ffff058224 */ /* 0x000fe200078e020c */
[----:B--2---:R-:W-:-:S04]  /*8ae0*/  FSETP.GT.AND P0, PT, R6, 0.10000000149011611938, PT ;  /* 0x3dcccccd0600780b */ /* 0x004fc80003f04000 */
[----:B------:R-:W-:Y:S01]  /*8af0*/  IADD3 R6, PT, PT, R5, 0x1, RZ ;  /* 0x0000000105067810 */ /* 0x000fe20007ffe0ff */
[----:B------:R-:W-:Y:S01]  /*8b00*/  @!P1 IMAD.MOV R6, RZ, RZ, R5 ;  /* 0x000000ffff069224 */ /* 0x000fe200078e0205 */
[----:B------:R-:W-:-:S04]  /*8b10*/  FSETP.GT.AND P1, PT, R7, 0.10000000149011611938, PT ;  /* 0x3dcccccd0700780b */ /* 0x000fc80003f24000 */
[----:B------:R-:W-:-:S03]  /*8b20*/  IADD3 R5, PT, PT, R6, 0x1, RZ ;  /* 0x0000000106057810 */ /* 0x000fc60007ffe0ff */
[----:B------:R-:W-:-:S05]  /*8b30*/  @!P0 IMAD.MOV R5, RZ, RZ, R6 ;  /* 0x000000ffff058224 */ /* 0x000fca00078e0206 */
[C---:B------:R-:W-:Y:S02]  /*8b40*/  IADD3 R12, PT, PT, R5.reuse, 0x1, RZ ;  /* 0x00000001050c7810 */ /* 0x040fe40007ffe0ff */
[----:B------:R-:W-:-:S07]  /*8b50*/  @!P1 IADD3 R12, PT, PT, R5, RZ, RZ ;  /* 0x000000ff050c9210 */ /* 0x000fce0007ffe0ff */
.L_x_210:
[----:B------:R-:W-:Y:S05]  /*8b60*/  @!P2 BRA `(.L_x_209) ;  /* 0x00000000004ca947 */ /* 0x000fea0003800000 */
[----:B------:R-:W-:Y:S02]  /*8b70*/  ISETP.NE.AND P0, PT, R10, 0x1, PT ;  /* 0x000000010a00780c */ /* 0x000fe40003f05270 */
[----:B------:R-:W-:-:S04]  /*8b80*/  LOP3.LUT R13, R13, 0x1, RZ, 0xc0, !PT ;  /* 0x000000010d0d7812 */ /* 0x000fc800078ec0ff */
[----:B------:R-:W-:-:S07]  /*8b90*/  ISETP.NE.U32.AND P2, PT, R13, 0x1, PT ;  /* 0x000000010d00780c */ /* 0x000fce0003f45070 */
[----:B------:R-:W-:Y:S06]  /*8ba0*/  @!P0 BRA `(.L_x_211) ;  /* 0x0000000000248947 */ /* 0x000fec0003800000 */
[C---:B------:R-:W-:Y:S02]  /*8bb0*/  IMAD R5, R14.reuse, 0x4, R21 ;  /* 0x000000040e057824 */ /* 0x040fe400078e0215 */
[----:B------:R-:W-:-:S04]  /*8bc0*/  VIADD R14, R14, 0x2 ;  /* 0x000000020e0e7836 */ /* 0x000fc80000000000 */
[----:B--2---:R-:W2:Y:S02]  /*8bd0*/  LDS.64 R4, [R5] ;  /* 0x0000000005047984 */ /* 0x004ea40000000a00 */
[----:B--2---:R-:W-:Y:S02]  /*8be0*/  FSETP.GT.AND P0, PT, R4, 0.10000000149011611938, PT ;  /* 0x3dcccccd0400780b */ /* 0x004fe40003f04000 */
[----:B------:R-:W-:Y:S02]  /*8bf0*/  FSETP.GT.AND P1, PT, R5, 0.10000000149011611938, PT ;  /* 0x3dcccccd0500780b */ /* 0x000fe40003f24000 */
[----:B------:R-:W-:-:S09]  /*8c00*/  IADD3 R4, PT, PT, R12, 0x1, RZ ;  /* 0x000000010c047810 */ /* 0x000fd20007ffe0ff */
[----:B------:R-:W-:-:S05]  /*8c10*/  @!P0 IMAD.MOV R4, RZ, RZ, R12 ;  /* 0x000000ffff048224 */ /* 0x000fca00078e020c */
[C---:B------:R-:W-:Y:S02]  /*8c20*/  IADD3 R12, PT, PT, R4.reuse, 0x1, RZ ;  /* 0x00000001040c7810 */ /* 0x040fe40007ffe0ff */
[----:B------:R-:W-:-:S07]  /*8c30*/  @!P1 IADD3 R12, PT, PT, R4, RZ, RZ ;  /* 0x000000ff040c9210 */ /* 0x000fce0007ffe0ff */
.L_x_211:
[----:B------:R-:W-:Y:S01]  /*8c40*/  @!P2 IMAD R14, R14, 0x4, R21 ;  /* 0x000000040e0ea824 */ /* 0x000fe200078e0215 */
[----:B--2---:R-:W-:-:S05]  /*8c50*/  @!P2 IADD3 R4, PT, PT, R12, 0x1, RZ ;  /* 0x000000010c04a810 */ /* 0x004fca0007ffe0ff */
[----:B------:R-:W2:Y:S02]  /*8c60*/  @!P2 LDS R14, [R14] ;  /* 0x000000000e0ea984 */ /* 0x000ea40000000800 */
[----:B--2---:R-:W-:-:S13]  /*8c70*/  FSETP.GT.OR P0, PT, R14, 0.10000000149011611938, P2 ;  /* 0x3dcccccd0e00780b */ /* 0x004fda0001704400 */
[----:B------:R-:W-:-:S05]  /*8c80*/  @!P0 IMAD.MOV R4, RZ, RZ, R12 ;  /* 0x000000ffff048224 */ /* 0x000fca00078e020c */
[----:B------:R-:W-:-:S07]  /*8c90*/  @!P2 MOV R12, R4 ;  /* 0x00000004000ca202 */ /* 0x000fce0000000f00 */
.L_x_209:
[----:B------:R-:W-:-:S07]  /*8ca0*/  I2FP.F32.U32 R19, R12 ;  /* 0x0000000c00137245 */ /* 0x000fce0000201000 */
.L_x_206:
        /* <DEDUP_REMOVED lines=12> */
.L_x_213:
[----:B------:R-:W-:Y:S05]  /*8d70*/  BSYNC.RECONVERGENT B4 ;  /* 0x0000000000047941 */ /* 0x000fea0003800200 */
.L_x_212:
[----:B------:R2:W-:Y:S01]  /*8d80*/  STL [R1+0x5c], R4 ;  /* 0x00005c0401007387 */ /* 0x0005e20000100800 */
[----:B------:R-:W-:Y:S05]  /*8d90*/  BRA `(.L_x_133) ;  /* 0x0000000800dc7947 */ /* 0x000fea0003800000 */
.L_x_205:
[----:B------:R-:W4:Y:S01]  /*8da0*/  LDC R20, c[0x0][0x3ac] ;  /* 0x0000eb00ff147b82 */ /* 0x000f220000000800 */
[----:B------:R-:W-:Y:S01]  /*8db0*/  HFMA2 R19, -RZ, RZ, 0, 0 ;  /* 0x00000000ff137431 */ /* 0x000fe200000001ff */
[C---:B----4-:R-:W-:Y:S02]  /*8dc0*/  ISETP.GE.AND P0, PT, R20.reuse, 0x2, PT ;  /* 0x000000021400780c */ /* 0x050fe40003f06270 */
[----:B---3--:R-:W-:-:S04]  /*8dd0*/  LEA.HI R24, R20, R20, RZ, 0x1 ;  /* 0x0000001414187211 */ /* 0x008fc800078f08ff */
[----:B------:R-:W-:-:S07]  /*8de0*/  SHF.R.S32.HI R24, RZ, 0x1, R24 ;  /* 0x00000001ff187819 */ /* 0x000fce0000011418 */
[----:B------:R-:W-:Y:S05]  /*8df0*/  @!P0 BRA `(.L_x_214) ;  /* 0x0000000400288947 */ /* 0x000fea0003800000 */
[C---:B--2---:R-:W-:Y:S01]  /*8e00*/  VIADD R4, R24.reuse, 0xffffffff ;  /* 0xffffffff18047836 */ /* 0x044fe20000000000 */
[----:B------:R-:W-:Y:S01]  /*8e10*/  LOP3.LUT R26, R24, 0xf, RZ, 0xc0, !PT ;  /* 0x0000000f181a7812 */ /* 0x000fe200078ec0ff */
[----:B------:R-:W-:Y:S01]  /*8e20*/  IMAD.MOV.U32 R22, RZ, RZ, RZ ;  /* 0x000000ffff167224 */ /* 0x000fe200078e00ff */
[----:B------:R-:W-:Y:S02]  /*8e30*/  MOV R19, RZ ;  /* 0x000000ff00137202 */ /* 0x000fe40000000f00 */
[----:B------:R-:W-:Y:S02]  /*8e40*/  ISETP.GE.U32.AND P0, PT, R4, 0xf, PT ;  /* 0x0000000f0400780c */ /* 0x000fe40003f06070 */
[----:B------:R-:W-:-:S11]  /*8e50*/  ISETP.NE.AND P1, PT, R26, RZ, PT ;  /* 0x000000ff1a00720c */ /* 0x000fd60003f25270 */
[----:B------:R-:W-:Y:S05]  /*8e60*/  @!P0 BRA `(.L_x_215) ;  /* 0x0000000000708947 */ /* 0x000fea0003800000 */
[----:B------:R-:W-:Y:S01]  /*8e70*/  LOP3.LUT R22, R24, 0x3ffffff0, RZ, 0xc0, !PT ;  /* 0x3ffffff018167812 */ /* 0x000fe200078ec0ff */
[----:B------:R-:W-:Y:S01]  /*8e80*/  IMAD.MOV.U32 R19, RZ, RZ, RZ ;  /* 0x000000ffff137224 */ /* 0x000fe200078e00ff */
[----:B------:R-:W-:Y:S02]  /*8e90*/  IADD3 R23, PT, PT, R21, 0x1d0, RZ ;  /* 0x000001d015177810 */ /* 0x000fe40007ffe0ff */
[----:B------:R-:W-:-:S07]  /*8ea0*/  IADD3 R25, PT, PT, -R22, RZ, RZ ;  /* 0x000000ff16197210 */ /* 0x000fce0007ffe1ff */
.L_x_216:
[----:B------:R-:W2:Y:S01]  /*8eb0*/  LDS.128 R4, [R23+-0x30] ;  /* 0xffffd00017047984 */ /* 0x000ea20000000c00 */
[----:B------:R-:W-:-:S03]  /*8ec0*/  VIADD R25, R25, 0x10 ;  /* 0x0000001019197836 */ /* 0x000fc60000000000 */
[----:B0-----:R-:W0:Y:S02]  /*8ed0*/  LDS.128 R8, [R23+-0x20] ;  /* 0xffffe00017087984 */ /* 0x001e240000000c00 */
[----:B------:R-:W-:Y:S02]  /*8ee0*/  ISETP.NE.AND P0, PT, R25, RZ, PT ;  /* 0x000000ff1900720c */ /* 0x000fe40003f05270 */
[----:B------:R-:W3:Y:S01]  /*8ef0*/  LDS.128 R12, [R23+-0x10] ;  /* 0xfffff000170c7984 */ /* 0x000ee20000000c00 */
[----:B--2---:R-:W-:-:S03]  /*8f00*/  FADD R4, R4, R19 ;  /* 0x0000001304047221 */ /* 0x004fc60000000000 */
[----:B------:R2:W4:Y:S01]  /*8f10*/  LDS.128 R16, [R23] ;  /* 0x0000000017107984 */ /* 0x0005220000000c00 */
[----:B------:R-:W-:-:S04]  /*8f20*/  FADD R5, R5, R4 ;  /* 0x0000000405057221 */ /* 0x000fc80000000000 */
[----:B------:R-:W-:Y:S01]  /*8f30*/  FADD R6, R6, R5 ;  /* 0x0000000506067221 */ /* 0x000fe20000000000 */
[----:B--2---:R-:W-:-:S03]  /*8f40*/  IADD3 R23, PT, PT, R23, 0x40, RZ ;  /* 0x0000004017177810 */ /* 0x004fc60007ffe0ff */
        /* <DEDUP_REMOVED lines=14> */
.L_x_215:
[----:B------:R-:W-:Y:S05]  /*9030*/  @!P1 BRA `(.L_x_214) ;  /* 0x0000000000989947 */ /* 0x000fea0003800000 */
[----:B------:R-:W-:Y:S02]  /*9040*/  ISETP.GE.U32.AND P0, PT, R26, 0x8, PT ;  /* 0x000000081a00780c */ /* 0x000fe40003f06070 */
[----:B------:R-:W-:-:S04]  /*9050*/  LOP3.LUT R13, R24, 0x7, RZ, 0xc0, !PT ;  /* 0x00000007180d7812 */ /* 0x000fc800078ec0ff */
[----:B------:R-:W-:-:S07]  /*9060*/  ISETP.NE.AND P1, PT, R13, RZ, PT ;  /* 0x000000ff0d00720c */ /* 0x000fce0003f25270 */
[----:B------:R-:W-:Y:S06]  /*9070*/  @!P0 BRA `(.L_x_217) ;  /* 0x0000000000308947 */ /* 0x000fec0003800000 */
[C---:B------:R-:W-:Y:S01]  /*9080*/  IMAD R12, R22.reuse, 0x4, R21 ;  /* 0x00000004160c7824 */ /* 0x040fe200078e0215 */
[----:B------:R-:W-:-:S04]  /*9090*/  IADD3 R22, PT, PT, R22, 0x8, RZ ;  /* 0x0000000816167810 */ /* 0x000fc80007ffe0ff */
[----:B------:R-:W2:Y:S04]  /*90a0*/  LDS.128 R4, [R12+0x1a0] ;  /* 0x0001a0000c047984 */ /* 0x000ea80000000c00 */
        /* <DEDUP_REMOVED lines=9> */
.L_x_217:
[----:B------:R-:W-:Y:S05]  /*9140*/  @!P1 BRA `(.L_x_214) ;  /* 0x0000000000549947 */ /* 0x000fea0003800000 */
[----:B------:R-:W-:Y:S02]  /*9150*/  ISETP.GE.U32.AND P0, PT, R13, 0x4, PT ;  /* 0x000000040d00780c */ /* 0x000fe40003f06070 */
[----:B0-----:R-:W-:-:S04]  /*9160*/  LOP3.LUT R8, R24, 0x3, RZ, 0xc0, !PT ;  /* 0x0000000318087812 */ /* 0x001fc800078ec0ff */
[----:B------:R-:W-:-:S07]  /*9170*/  ISETP.NE.AND P1, PT, R8, RZ, PT ;  /* 0x000000ff0800720c */ /* 0x000fce0003f25270 */
[----:B------:R-:W-:Y:S06]  /*9180*/  @!P0 BRA `(.L_x_218) ;  /* 0x00000000001c8947 */ /* 0x000fec0003800000 */
[C---:B------:R-:W-:Y:S01]  /*9190*/  IMAD R4, R22.reuse, 0x4, R21 ;  /* 0x0000000416047824 */ /* 0x040fe200078e0215 */
[----:B------:R-:W-:-:S05]  /*91a0*/  IADD3 R22, PT, PT, R22, 0x4, RZ ;  /* 0x0000000416167810 */ /* 0x000fca0007ffe0ff */
[----:B------:R-:W0:Y:S02]  /*91b0*/  LDS.128 R4, [R4+0x1a0] ;  /* 0x0001a00004047984 */ /* 0x000e240000000c00 */
[----:B0-----:R-:W-:-:S04]  /*91c0*/  FADD R10, R19, R4 ;  /* 0x00000004130a7221 */ /* 0x001fc80000000000 */
[----:B------:R-:W-:-:S04]  /*91d0*/  FADD R5, R10, R5 ;  /* 0x000000050a057221 */ /* 0x000fc80000000000 */
[----:B------:R-:W-:-:S04]  /*91e0*/  FADD R6, R5, R6 ;  /* 0x0000000605067221 */ /* 0x000fc80000000000 */
[----:B------:R-:W-:-:S07]  /*91f0*/  FADD R19, R6, R7 ;  /* 0x0000000706137221 */ /* 0x000fce0000000000 */
.L_x_218:
[----:B------:R-:W-:Y:S05]  /*9200*/  @!P1 BRA `(.L_x_214) ;  /* 0x0000000000249947 */ /* 0x000fea0003800000 */
[----:B------:R-:W-:Y:S01]  /*9210*/  IMAD R22, R22, 0x4, R21 ;  /* 0x0000000416167824 */ /* 0x000fe200078e0215 */
[----:B------:R-:W-:-:S03]  /*9220*/  IADD3 R4, PT, PT, -R8, RZ, RZ ;  /* 0x000000ff08047210 */ /* 0x000fc60007ffe1ff */
[----:B------:R-:W-:-:S07]  /*9230*/  VIADD R22, R22, 0x1a0 ;  /* 0x000001a016167836 */ /* 0x000fce0000000000 */
.L_x_219:
[----:B------:R0:W2:Y:S01]  /*9240*/  LDS R6, [R22] ;  /* 0x0000000016067984 */ /* 0x0000a20000000800 */
[----:B------:R-:W-:-:S04]  /*9250*/  IADD3 R4, PT, PT, R4, 0x1, RZ ;  /* 0x0000000104047810 */ /* 0x000fc80007ffe0ff */
[----:B------:R-:W-:Y:S01]  /*9260*/  ISETP.NE.AND P0, PT, R4, RZ, PT ;  /* 0x000000ff0400720c */ /* 0x000fe20003f05270 */
[----:B0-----:R-:W-:Y:S02]  /*9270*/  VIADD R22, R22, 0x4 ;  /* 0x0000000416167836 */ /* 0x001fe40000000000 */
[----:B--2---:R-:W-:-:S10]  /*9280*/  FADD R19, R6, R19 ;  /* 0x0000001306137221 */ /* 0x004fd40000000000 */
[----:B------:R-:W-:Y:S05]  /*9290*/  @P0 BRA `(.L_x_219) ;  /* 0xfffffffc00e80947 */ /* 0x000fea000383ffff */
.L_x_214:
[----:B------:R-:W-:Y:S02]  /*92a0*/  ISETP.GE.AND P0, PT, R20, 0x1, PT ;  /* 0x000000011400780c */ /* 0x000fe40003f06270 */
[----:B------:R-:W-:-:S11]  /*92b0*/  MOV R12, RZ ;  /* 0x000000ff000c7202 */ /* 0x000fd60000000f00 */
[----:B------:R-:W-:Y:S05]  /*92c0*/  @!P0 BRA `(.L_x_220) ;  /* 0x0000000400888947 */ /* 0x000fea0003800000 */
[----:B------:R-:W-:Y:S01]  /*92d0*/  VIADDMNMX R5, R24, 0x1, R20, !PT ;  /* 0x0000000118057846 */ /* 0x000fe20007800114 */
[----:B------:R-:W-:-:S04]  /*92e0*/  IMAD.MOV.U32 R12, RZ, RZ, RZ ;  /* 0x000000ffff0c7224 */ /* 0x000fc800078e00ff */
[----:B--2---:R-:W-:Y:S01]  /*92f0*/  IMAD.IADD R4, R5, 0x1, -R24 ;  /* 0x0000000105047824 */ /* 0x004fe200078e0a18 */
[----:B------:R-:W-:-:S04]  /*9300*/  IADD3 R5, PT, PT, R24, -R5, RZ ;  /* 0x8000000518057210 */ /* 0x000fc80007ffe0ff */
[----:B------:R-:W-:Y:S02]  /*9310*/  ISETP.GT.U32.AND P0, PT, R5, -0x10, PT ;  /* 0xfffffff00500780c */ /* 0x000fe40003f04070 */
[----:B------:R-:W-:-:S04]  /*9320*/  LOP3.LUT R17, R4, 0xf, RZ, 0xc0, !PT ;  /* 0x0000000f04117812 */ /* 0x000fc800078ec0ff */
[----:B------:R-:W-:-:S07]  /*9330*/  ISETP.NE.AND P1, PT, R17, RZ, PT ;  /* 0x000000ff1100720c */ /* 0x000fce0003f25270 */
[----:B------:R-:W-:Y:S06]  /*9340*/  @P0 BRA `(.L_x_221) ;  /* 0x0000000000a80947 */ /* 0x000fec0003800000 */
[----:B------:R-:W-:Y:S01]  /*9350*/  LOP3.LUT R7, R4, 0xfffffff0, RZ, 0xc0, !PT ;  /* 0xfffffff004077812 */ /* 0x000fe200078ec0ff */
[----:B------:R-:W-:Y:S01]  /*9360*/  IMAD.MOV.U32 R12, RZ, RZ, RZ ;  /* 0x000000ffff0c7224 */ /* 0x000fe200078e00ff */
[----:B------:R-:W-:-:S03]  /*9370*/  LEA R5, R24, R21, 0x2 ;  /* 0x0000001518057211 */ /* 0x000fc600078e10ff */
[----:B------:R-:W-:Y:S01]  /*9380*/  IMAD.MOV R7, RZ, RZ, -R7 ;  /* 0x000000ffff077224 */ /* 0x000fe200078e0a07 */
[----:B------:R-:W-:-:S07]  /*9390*/  IADD3 R5, PT, PT, R5, 0x1dc, RZ ;  /* 0x000001dc05057810 */ /* 0x000fce0007ffe0ff */
.L_x_222:
[----:B------:R-:W2:Y:S01]  /*93a0*/  LDS R13, [R5+-0x3c] ;  /* 0xffffc400050d7984 */ /* 0x000ea20000000800 */
[----:B------:R-:W-:Y:S01]  /*93b0*/  IADD3 R7, PT, PT, R7, 0x10, RZ ;  /* 0x0000001007077810 */ /* 0x000fe20007ffe0ff */
[----:B------:R-:W-:Y:S02]  /*93c0*/  VIADD R24, R24, 0x10 ;  /* 0x0000001018187836 */ /* 0x000fe40000000000 */
[----:B------:R-:W3:Y:S01]  /*93d0*/  LDS R14, [R5+-0x38] ;  /* 0xffffc800050e7984 */ /* 0x000ee20000000800 */
[----:B------:R-:W-:-:S03]  /*93e0*/  ISETP.NE.AND P0, PT, R7, RZ, PT ;  /* 0x000000ff0700720c */ /* 0x000fc60003f05270 */
[----:B------:R-:W4:Y:S04]  /*93f0*/  LDS R15, [R5+-0x34] ;  /* 0xffffcc00050f7984 */ /* 0x000f280000000800 */
[----:B------:R-:W5:Y:S04]  /*9400*/  LDS R16, [R5+-0x30] ;  /* 0xffffd00005107984 */ /* 0x000f680000000800 */
[----:B------:R-:W1:Y:S04]  /*9410*/  LDS R23, [R5+-0x2c] ;  /* 0xffffd40005177984 */ /* 0x000e680000000800 */
[----:B------:R-:W1:Y:S04]  /*9420*/  LDS R11, [R5+-0x28] ;  /* 0xffffd800050b7984 */ /* 0x000e680000000800 */
[----:B------:R-:W1:Y:S04]  /*9430*/  LDS R6, [R5+-0x24] ;  /* 0xffffdc0005067984 */ /* 0x000e680000000800 */
[----:B------:R-:W1:Y:S04]  /*9440*/  LDS R10, [R5+-0x20] ;  /* 0xffffe000050a7984 */ /* 0x000e680000000800 */
[----:B------:R-:W1:Y:S04]  /*9450*/  LDS R9, [R5+-0x1c] ;  /* 0xffffe40005097984 */ /* 0x000e680000000800 */
[----:B0-----:R-:W0:Y:S01]  /*9460*/  LDS R8, [R5+-0x18] ;  /* 0xffffe80005087984 */ /* 0x001e220000000800 */
[----:B--2---:R-:W-:-:S03]  /*9470*/  FADD R13, R13, R12 ;  /* 0x0000000c0d0d7221 */ /* 0x004fc60000000000 */
[----:B------:R-:W2:Y:S01]  /*9480*/  LDS R12, [R5+-0x14] ;  /* 0xffffec00050c7984 */ /* 0x000ea20000000800 */
[----:B---3--:R-:W-:-:S03]  /*9490*/  FADD R14, R13, R14 ;  /* 0x0000000e0d0e7221 */ /* 0x008fc60000000000 */
[----:B------:R-:W3:Y:S01]  /*94a0*/  LDS R13, [R5+-0x10] ;  /* 0xfffff000050d7984 */ /* 0x000ee20000000800 */
[----:B----4-:R-:W-:-:S03]  /*94b0*/  FADD R15, R14, R15 ;  /* 0x0000000f0e0f7221 */ /* 0x010fc60000000000 */
[----:B------:R-:W4:Y:S01]  /*94c0*/  LDS R14, [R5+-0xc] ;  /* 0xfffff400050e7984 */ /* 0x000f220000000800 */
[----:B-----5:R-:W-:-:S03]  /*94d0*/  FADD R16, R15, R16 ;  /* 0x000000100f107221 */ /* 0x020fc60000000000 */
[----:B------:R-:W5:Y:S01]  /*94e0*/  LDS R15, [R5+-0x8] ;  /* 0xfffff800050f7984 */ /* 0x000f620000000800 */
[----:B-1----:R-:W-:-:S03]  /*94f0*/  FADD R18, R16, R23 ;  /* 0x0000001710127221 */ /* 0x002fc60000000000 */
[----:B------:R-:W1:Y:S01]  /*9500*/  LDS R16, [R5+-0x4] ;  /* 0xfffffc0005107984 */ /* 0x000e620000000800 */
[----:B------:R-:W-:-:S03]  /*9510*/  FADD R23, R18, R11 ;  /* 0x0000000b12177221 */ /* 0x000fc60000000000 */
[----:B------:R0:W1:Y:S01]  /*9520*/  LDS R11, [R5] ;  /* 0x00000000050b7984 */ /* 0x0000620000000800 */
[----:B------:R-:W-:-:S04]  /*9530*/  FADD R23, R23, R6 ;  /* 0x0000000617177221 */ /* 0x000fc80000000000 */
[----:B------:R-:W-:Y:S01]  /*9540*/  FADD R10, R23, R10 ;  /* 0x0000000a170a7221 */ /* 0x000fe20000000000 */
[----:B0-----:R-:W-:-:S03]  /*9550*/  IADD3 R5, PT, PT, R5, 0x40, RZ ;  /* 0x0000004005057810 */ /* 0x001fc60007ffe0ff */
[----:B------:R-:W-:-:S04]  /*9560*/  FADD R9, R10, R9 ;  /* 0x000000090a097221 */ /* 0x000fc80000000000 */
[----:B------:R-:W-:-:S04]  /*9570*/  FADD R9, R9, R8 ;  /* 0x0000000809097221 */ /* 0x000fc80000000000 */
[----:B--2---:R-:W-:-:S04]  /*9580*/  FADD R12, R9, R12 ;  /* 0x0000000c090c7221 */ /* 0x004fc80000000000 */
[----:B---3--:R-:W-:-:S04]  /*9590*/  FADD R13, R12, R13 ;  /* 0x0000000d0c0d7221 */ /* 0x008fc80000000000 */
[----:B----4-:R-:W-:-:S04]  /*95a0*/  FADD R14, R13, R14 ;  /* 0x0000000e0d0e7221 */ /* 0x010fc80000000000 */
[----:B-----5:R-:W-:-:S04]  /*95b0*/  FADD R15, R14, R15 ;  /* 0x0000000f0e0f7221 */ /* 0x020fc80000000000 */
[----:B-1----:R-:W-:-:S04]  /*95c0*/  FADD R16, R15, R16 ;  /* 0x000000100f107221 */ /* 0x002fc80000000000 */
[----:B------:R-:W-:Y:S01]  /*95d0*/  FADD R12, R16, R11 ;  /* 0x0000000b100c7221 */ /* 0x000fe20000000000 */
[----:B------:R-:W-:Y:S06]  /*95e0*/  @P0 BRA `(.L_x_222) ;  /* 0xfffffffc006c0947 */ /* 0x000fec000383ffff */
.L_x_221:
        /* <DEDUP_REMOVED lines=8> */
[----:B------:R-:W3:Y:S04]  /*9670*/  LDS R6, [R7+0x1a4] ;  /* 0x0001a40007067984 */ /* 0x000ee80000000800 */
[----:B0-----:R-:W0:Y:S04]  /*9680*/  LDS R8, [R7+0x1a8] ;  /* 0x0001a80007087984 */ /* 0x001e280000000800 */
[----:B------:R-:W4:Y:S04]  /*9690*/  LDS R10, [R7+0x1ac] ;  /* 0x0001ac00070a7984 */ /* 0x000f280000000800 */
[----:B------:R-:W5:Y:S04]  /*96a0*/  LDS R14, [R7+0x1b0] ;  /* 0x0001b000070e7984 */ /* 0x000f680000000800 */
[----:B------:R-:W1:Y:S04]  /*96b0*/  LDS R16, [R7+0x1b4] ;  /* 0x0001b40007107984 */ /* 0x000e680000000800 */
[----:B------:R-:W1:Y:S04]  /*96c0*/  LDS R18, [R7+0x1b8] ;  /* 0x0001b80007127984 */ /* 0x000e680000000800 */
[----:B------:R-:W1:Y:S01]  /*96d0*/  LDS R20, [R7+0x1bc] ;  /* 0x0001bc0007147984 */ /* 0x000e620000000800 */
[----:B--2---:R-:W-:-:S04]  /*96e0*/  FADD R5, R12, R5 ;  /* 0x000000050c057221 */ /* 0x004fc80000000000 */
[----:B---3--:R-:W-:-:S04]  /*96f0*/  FADD R5, R5, R6 ;  /* 0x0000000605057221 */ /* 0x008fc80000000000 */
[----:B0-----:R-:W-:-:S04]  /*9700*/  FADD R5, R5, R8 ;  /* 0x0000000805057221 */ /* 0x001fc80000000000 */
[----:B----4-:R-:W-:-:S04]  /*9710*/  FADD R5, R5, R10 ;  /* 0x0000000a05057221 */ /* 0x010fc80000000000 */
[----:B-----5:R-:W-:-:S04]  /*9720*/  FADD R5, R5, R14 ;  /* 0x0000000e05057221 */ /* 0x020fc80000000000 */
[----:B-1----:R-:W-:-:S04]  /*9730*/  FADD R5, R5, R16 ;  /* 0x0000001005057221 */ /* 0x002fc80000000000 */
[----:B------:R-:W-:-:S04]  /*9740*/  FADD R5, R5, R18 ;  /* 0x0000001205057221 */ /* 0x000fc80000000000 */
[----:B------:R-:W-:-:S07]  /*9750*/  FADD R12, R5, R20 ;  /* 0x00000014050c7221 */ /* 0x000fce0000000000 */
.L_x_223:
        /* <DEDUP_REMOVED lines=9> */
[----:B------:R-:W4:Y:S04]  /*97f0*/  LDS R9, [R5+0x1a8] ;  /* 0x0001a80005097984 */ /* 0x000f280000000800 */
[----:B------:R-:W5:Y:S01]  /*9800*/  LDS R11, [R5+0x1ac] ;  /* 0x0001ac00050b7984 */ /* 0x000f620000000800 */
[----:B--2---:R-:W-:-:S04]  /*9810*/  FADD R7, R12, R7 ;  /* 0x000000070c077221 */ /* 0x004fc80000000000 */
[----:B---3--:R-:W-:-:S04]  /*9820*/  FADD R6, R7, R6 ;  /* 0x0000000607067221 */ /* 0x008fc80000000000 */
[----:B----4-:R-:W-:-:S04]  /*9830*/  FADD R6, R6, R9 ;  /* 0x0000000906067221 */ /* 0x010fc80000000000 */
[----:B-----5:R-:W-:-:S07]  /*9840*/  FADD R12, R6, R11 ;  /* 0x0000000b060c7221 */ /* 0x020fce0000000000 */
.L_x_224:
[----:B------:R-:W-:Y:S05]  /*9850*/  @!P1 BRA `(.L_x_220) ;  /* 0x0000000000249947 */ /* 0x000fea0003800000 */
[----:B------:R-:W-:Y:S01]  /*9860*/  IMAD R24, R24, 0x4, R21 ;  /* 0x0000000418187824 */ /* 0x000fe200078e0215 */
[----:B------:R-:W-:-:S03]  /*9870*/  IADD3 R4, PT, PT, -R4, RZ, RZ ;  /* 0x000000ff04047210 */ /* 0x000fc60007ffe1ff */
[----:B------:R-:W-:-:S07]  /*9880*/  VIADD R24, R24, 0x1a0 ;  /* 0x000001a018187836 */ /* 0x000fce0000000000 */
.L_x_225:
[----:B------:R2:W3:Y:S01]  /*9890*/  LDS R5, [R24] ;  /* 0x0000000018057984 */ /* 0x0004e20000000800 */
[----:B------:R-:W-:-:S04]  /*98a0*/  IADD3 R4, PT, PT, R4, 0x1, RZ ;  /* 0x0000000104047810 */ /* 0x000fc80007ffe0ff */
[----:B------:R-:W-:Y:S01]  /*98b0*/  ISETP.NE.AND P0, PT, R4, RZ, PT ;  /* 0x000000ff0400720c */ /* 0x000fe20003f05270 */
[----:B--2---:R-:W-:Y:S02]  /*98c0*/  VIADD R24, R24, 0x4 ;  /* 0x0000000418187836 */ /* 0x004fe40000000000 */
[----:B---3--:R-:W-:-:S10]  /*98d0*/  FADD R12, R5, R12 ;  /* 0x0000000c050c7221 */ /* 0x008fd40000000000 */
[----:B------:R-:W-:Y:S05]  /*98e0*/  @P0 BRA `(.L_x_225) ;  /* 0xfffffffc00e80947 */ /* 0x000fea000383ffff */
.L_x_220:
[----:B--2---:R-:W-:-:S05]  /*98f0*/  FADD R4, R12, -R19 ;  /* 0x800000130c047221 */ /* 0x004fca0000000000 */
[----:B------:R2:W-:Y:S02]  /*9900*/  STL [R1+0x58], R4 ;  /* 0x0000580401007387 */ /* 0x0005e40000100800 */
.L_x_133:
[----:B------:R-:W-:Y:S05]  /*9910*/  BSYNC.RECONVERGENT B3 ;  /* 0x0000000000037941 */ /* 0x000fea0003800200 */
.L_x_120:
[----:B------:R-:W-:-:S06]  /*9920*/  LEA R3, R0, R3, 0x2 ;  /* 0x0000000300037211 */ /* 0x000fcc00078e10ff */
[----:B------:R-:W5:Y:S04]  /*9930*/  LDL R3, [R3] ;  /* 0x0000000003037983 */ /* 0x000f680000100800 */
[----:B-----5:R0:W-:Y:S02]  /*9940*/  STS [R2+0x900], R3 ;  /* 0x0009000302007388 */ /* 0x0201e40000000800 */
.L_x_119:
[----:B------:R-:W-:Y:S05]  /*9950*/  BSYNC.RECONVERGENT B2 ;  /* 0x0000000000027941 */ /* 0x000fea0003800200 */
.L_x_118:
[----:B------:R-:W-:Y:S01]  /*9960*/  BAR.SYNC.DEFER_BLOCKING 0x0 ;  /* 0x0000000000007b1d */ /* 0x000fe20000010000 */
[----:B------:R-:W-:Y:S01]  /*9970*/  ISETP.GT.U32.AND P0, PT, R0, 0x3, PT ;  /* 0x000000030000780c */ /* 0x000fe20003f04070 */
[----:B------:R-:W-:-:S06]  /*9980*/  USHF.L.U32 UR6, UR6, 0x6, URZ ;  /* 0x0000000606067899 */ /* 0x000fcc00080006ff */
[----:B0-2-4-:R-:W0:Y:S01]  /*9990*/  LDC.64 R4, c[0x0][0x3a0] ;  /* 0x0000e800ff047b82 */ /* 0x015e220000000a00 */
[----:B------:R-:W-:Y:S01]  /*99a0*/  BSSY.RECONVERGENT B0, `(.L_x_226) ;  /* 0x0000014000007945 */ /* 0x000fe20003800200 */
[----:B------:R-:W-:-:S03]  /*99b0*/  VIADD R3, R0, UR6 ;  /* 0x0000000600037c36 */ /* 0x000fc60008000000 */
[----:B------:R-:W-:Y:S01]  /*99c0*/  BSSY.RELIABLE B1, `(.L_x_227) ;  /* 0x000000c000017945 */ /* 0x000fe20003800100 */
[----:B------:R-:W-:Y:S01]  /*99d0*/  @!P0 LEA R7, R0, UR6, 0x1 ;  /* 0x0000000600078c11 */ /* 0x000fe2000f8e08ff */
[----:B------:R-:W2:Y:S04]  /*99e0*/  @!P0 LDS R9, [R2+0x8f0] ;  /* 0x0008f00002098984 */ /* 0x000ea80000000800 */
[----:B------:R-:W4:Y:S01]  /*99f0*/  @!P0 LDS R11, [R2+0x930] ;  /* 0x00093000020b8984 */ /* 0x000f220000000800 */
[----:B0-----:R-:W-:-:S04]  /*9a00*/  @!P0 IMAD.WIDE.U32 R6, R7, 0x4, R4 ;  /* 0x0000000407068825 */ /* 0x001fc800078e0004 */
[----:B------:R-:W-:Y:S01]  /*9a10*/  IMAD.WIDE.U32 R4, R3, 0x4, R4 ;  /* 0x0000000403047825 */ /* 0x000fe200078e0004 */
[----:B--2---:R0:W-:Y:S04]  /*9a20*/  @!P0 STG.E desc[UR8][R6.64], R9 ;  /* 0x0000000906008986 */ /* 0x0041e8000c101908 */
[----:B----4-:R0:W-:Y:S01]  /*9a30*/  @!P0 STG.E desc[UR8][R6.64+0x4], R11 ;  /* 0x0000040b06008986 */ /* 0x0101e2000c101908 */
[----:B------:R-:W-:Y:S05]  /*9a40*/  @!P0 BRA `(.L_x_228) ;  /* 0x00000000000c8947 */ /* 0x000fea0003800000 */
[----:B------:R-:W-:-:S13]  /*9a50*/  ISETP.GT.U32.AND P0, PT, R0, 0xf, PT ;  /* 0x0000000f0000780c */ /* 0x000fda0003f04070 */
[----:B------:R-:W-:Y:S05]  /*9a60*/  @P0 BREAK.RELIABLE B1 ;  /* 0x0000000000010942 */ /* 0x000fea0003800100 */
[----:B------:R-:W-:Y:S05]  /*9a70*/  @P0 BRA `(.L_x_229) ;  /* 0x0000000000100947 */ /* 0x000fea0003800000 */
.L_x_228:
[----:B------:R-:W-:Y:S05]  /*9a80*/  BSYNC.RELIABLE B1 ;  /* 0x0000000000017941 */ /* 0x000fea0003800100 */
.L_x_227:
[----:B------:R-:W2:Y:S04]  /*9a90*/  LDS R3, [R2+0x900] ;  /* 0x0009000002037984 */ /* 0x000ea80000000800 */
[----:B--2---:R2:W-:Y:S01]  /*9aa0*/  STG.E desc[UR8][R4.64+0x20], R3 ;  /* 0x0000200304007986 */ /* 0x0045e2000c101908 */
[----:B------:R-:W-:Y:S05]  /*9ab0*/  BRA `(.L_x_230) ;  /* 0x0000000000087947 */ /* 0x000fea0003800000 */
.L_x_229:
[----:B------:R-:W-:-:S13]  /*9ac0*/  ISETP.GT.U32.AND P0, PT, R0, 0x27, PT ;  /* 0x000000270000780c */ /* 0x000fda0003f04070 */
[----:B------:R-:W-:Y:S05]  /*9ad0*/  @P0 EXIT ;  /* 0x000000000000094d */ /* 0x000fea0003800000 */
.L_x_230:
[----:B------:R-:W-:Y:S05]  /*9ae0*/  BSYNC.RECONVERGENT B0 ;  /* 0x0000000000007941 */ /* 0x000fea0003800200 */
.L_x_226:
[----:B------:R-:W-:Y:S05]  /*9af0*/  WARPSYNC.ALL ;  /* 0x0000000000007948 */ /* 0x000fea0003800000 */
[----:B------:R-:W4:Y:S02]  /*9b00*/  LDCU UR4, c[0x0][0x3ac] ;  /* 0x00007580ff0477ac */ /* 0x000f240008000800 */
[----:B----4-:R-:W-:-:S04]  /*9b10*/  IADD3 R0, PT, PT, R0, UR4, RZ ;  /* 0x0000000400007c10 */ /* 0x010fc8000fffe0ff */
[----:B------:R-:W-:-:S13]  /*9b20*/  ISETP.GE.AND P0, PT, R0, 0x28, PT ;  /* 0x000000280000780c */ /* 0x000fda0003f06270 */
[----:B------:R-:W-:Y:S05]  /*9b30*/  @!P0 EXIT ;  /* 0x000000000000894d */ /* 0x000fea0003800000 */
[----:B------:R-:W-:-:S05]  /*9b40*/  IMAD R0, R0, 0x4, R21 ;  /* 0x0000000400007824 */ /* 0x000fca00078e0215 */
[----:B--2---:R-:W2:Y:S04]  /*9b50*/  LDS R3, [R0+0x440] ;  /* 0x0004400000037984 */ /* 0x004ea80000000800 */
[----:B--2---:R-:W-:Y:S01]  /*9b60*/  STG.E desc[UR8][R4.64+0x60], R3 ;  /* 0x0000600304007986 */ /* 0x004fe2000c101908 */
[----:B------:R-:W-:Y:S05]  /*9b70*/  EXIT ;  /* 0x000000000000794d */ /* 0x000fea0003800000 */
        .weak           $__internal_1_$__cuda_sm20_sqrt_rn_f32_slowpath
        .type           $__internal_1_$__cuda_sm20_sqrt_rn_f32_slowpath,@function
        .size           $__internal_1_$__cuda_sm20_sqrt_rn_f32_slowpath,($__internal_2_$__cuda_sm3x_div_rn_noftz_f32_slowpath - $__internal_1_$__cuda_sm20_sqrt_rn_f32_slowpath)
$__internal_1_$__cuda_sm20_sqrt_rn_f32_slowpath:
[----:B------:R-:W-:-:S13]  /*9b80*/  LOP3.LUT P0, RZ, R4, 0x7fffffff, RZ, 0xc0, !PT ;  /* 0x7fffffff04ff7812 */ /* 0x000fda000780c0ff */
[----:B------:R-:W-:Y:S01]  /*9b90*/  @!P0 MOV R5, R4 ;  /* 0x0000000400058202 */ /* 0x000fe20000000f00 */
[----:B------:R-:W-:Y:S06]  /*9ba0*/  @!P0 BRA `(.L_x_231) ;  /* 0x0000000000408947 */ /* 0x000fec0003800000 */
[----:B------:R-:W-:-:S13]  /*9bb0*/  FSETP.GEU.FTZ.AND P0, PT, R4, RZ, PT ;  /* 0x000000ff0400720b */ /* 0x000fda0003f1e000 */
[----:B------:R-:W-:Y:S01]  /*9bc0*/  @!P0 IMAD.MOV.U32 R5, RZ, RZ, 0x7fffffff ;  /* 0x7fffffffff058424 */ /* 0x000fe200078e00ff */
[----:B------:R-:W-:Y:S06]  /*9bd0*/  @!P0 BRA `(.L_x_231) ;  /* 0x0000000000348947 */ /* 0x000fec0003800000 */
[----:B------:R-:W-:-:S13]  /*9be0*/  FSETP.GTU.FTZ.AND P0, PT, |R4|, +INF , PT ;  /* 0x7f8000000400780b */ /* 0x000fda0003f1c200 */
[----:B------:R-:W-:Y:S01]  /*9bf0*/  @P0 FADD.FTZ R5, R4, 1 ;  /* 0x3f80000004050421 */ /* 0x000fe20000010000 */
[----:B------:R-:W-:Y:S06]  /*9c00*/  @P0 BRA `(.L_x_231) ;  /* 0x0000000000280947 */ /* 0x000fec0003800000 */
[----:B------:R-:W-:-:S13]  /*9c10*/  FSETP.NEU.FTZ.AND P0, PT, |R4|, +INF , PT ;  /* 0x7f8000000400780b */ /* 0x000fda0003f1d200 */
[----:B------:R-:W-:-:S04]  /*9c20*/  @P0 FFMA R6, R4, 1.84467440737095516160e+19, RZ ;  /* 0x5f80000004060823 */ /* 0x000fc800000000ff */
[----:B------:R-:W0:Y:S02]  /*9c30*/  @P0 MUFU.RSQ R5, R6 ;  /* 0x0000000600050308 */ /* 0x000e240000001400 */
[----:B0-----:R-:W-:Y:S01]  /*9c40*/  @P0 FMUL.FTZ R7, R6, R5 ;  /* 0x0000000506070220 */ /* 0x001fe20000410000 */
[----:B------:R-:W-:Y:S01]  /*9c50*/  @P0 FMUL.FTZ R9, R5, 0.5 ;  /* 0x3f00000005090820 */ /* 0x000fe20000410000 */
[----:B------:R-:W-:Y:S02]  /*9c60*/  @!P0 MOV R5, R4 ;  /* 0x0000000400058202 */ /* 0x000fe40000000f00 */
[----:B------:R-:W-:-:S04]  /*9c70*/  @P0 FADD.FTZ R8, -R7, -RZ ;  /* 0x800000ff07080221 */ /* 0x000fc80000010100 */
[----:B------:R-:W-:-:S04]  /*9c80*/  @P0 FFMA R8, R7, R8, R6 ;  /* 0x0000000807080223 */ /* 0x000fc80000000006 */
[----:B------:R-:W-:-:S04]  /*9c90*/  @P0 FFMA R8, R8, R9, R7 ;  /* 0x0000000908080223 */ /* 0x000fc80000000007 */
[----:B------:R-:W-:-:S07]  /*9ca0*/  @P0 FMUL.FTZ R5, R8, 2.3283064365386962891e-10 ;  /* 0x2f80000008050820 */ /* 0x000fce0000410000 */
.L_x_231:
[----:B------:R-:W-:Y:S01]  /*9cb0*/  IMAD.MOV.U32 R6, RZ, RZ, R5 ;  /* 0x000000ffff067224 */ /* 0x000fe200078e0005 */
[----:B------:R-:W-:Y:S01]  /*9cc0*/  MOV R4, R10 ;  /* 0x0000000a00047202 */ /* 0x000fe20000000f00 */
[----:B------:R-:W-:-:S04]  /*9cd0*/  IMAD.MOV.U32 R5, RZ, RZ, 0x0 ;  /* 0x00000000ff057424 */ /* 0x000fc800078e00ff */
[----:B------:R-:W-:Y:S05]  /*9ce0*/  RET.REL.NODEC R4 `(ve_swarm_temporal_conv) ;  /* 0xffffff6004c47950 */ /* 0x000fea0003c3ffff */
        .weak           $__internal_2_$__cuda_sm3x_div_rn_noftz_f32_slowpath
        .type           $__internal_2_$__cuda_sm3x_div_rn_noftz_f32_slowpath,@function
        .size           $__internal_2_$__cuda_sm3x_div_rn_noftz_f32_slowpath,(.L_x_264 - $__internal_2_$__cuda_sm3x_div_rn_noftz_f32_slowpath)
$__internal_2_$__cuda_sm3x_div_rn_noftz_f32_slowpath:
[----:B------:R-:W-:Y:S01]  /*9cf0*/  SHF.R.U32.HI R11, RZ, 0x17, R20 ;  /* 0x00000017ff0b7819 */ /* 0x000fe20000011614 */
[----:B------:R-:W-:Y:S01]  /*9d00*/  BSSY.RECONVERGENT B0, `(.L_x_232) ;  /* 0x0000063000007945 */ /* 0x000fe20003800200 */
[----:B------:R-:W-:Y:S02]  /*9d10*/  SHF.R.U32.HI R5, RZ, 0x17, R19 ;  /* 0x00000017ff057819 */ /* 0x000fe40000011613 */
[----:B------:R-:W-:Y:S02]  /*9d20*/  LOP3.LUT R11, R11, 0xff, RZ, 0xc0, !PT ;  /* 0x000000ff0b0b7812 */ /* 0x000fe400078ec0ff */
[----:B------:R-:W-:Y:S02]  /*9d30*/  LOP3.LUT R16, R5, 0xff, RZ, 0xc0, !PT ;  /* 0x000000ff05107812 */ /* 0x000fe400078ec0ff */
[----:B------:R-:W-:Y:S02]  /*9d40*/  IADD3 R13, PT, PT, R11, -0x1, RZ ;  /* 0xffffffff0b0d7810 */ /* 0x000fe40007ffe0ff */
[----:B------:R-:W-:Y:S01]  /*9d50*/  MOV R14, R20 ;  /* 0x00000014000e7202 */ /* 0x000fe20000000f00 */
[----:B------:R-:W-:Y:S01]  /*9d60*/  VIADD R5, R16, 0xffffffff ;  /* 0xffffffff10057836 */ /* 0x000fe20000000000 */
        /* <DEDUP_REMOVED lines=22> */
[----:B------:R-:W-:Y:S01]  /*9ed0*/  @P0 MOV R12, RZ ;  /* 0x000000ff000c0202 */ /* 0x000fe20000000f00 */
[----:B------:R-:W-:Y:S02]  /*9ee0*/  @!P0 IMAD.MOV.U32 R12, RZ, RZ, -0x40 ;  /* 0xffffffc0ff0c8424 */ /* 0x000fe400078e00ff */
[----:B------:R-:W-:Y:S01]  /*9ef0*/  @!P0 FFMA R19, R19, 1.84467440737095516160e+19, RZ ;  /* 0x5f80000013138823 */ /* 0x000fe200000000ff */
[----:B------:R-:W-:Y:S02]  /*9f00*/  @!P1 FFMA R14, R20, 1.84467440737095516160e+19, RZ ;  /* 0x5f800000140e9823 */ /* 0x000fe400000000ff */
[----:B------:R-:W-:-:S07]  /*9f10*/  @!P1 IADD3 R12, PT, PT, R12, 0x40, RZ ;  /* 0x000000400c0c9810 */ /* 0x000fce0007ffe0ff */
.L_x_233:
[----:B------:R-:W-:Y:S01]  /*9f20*/  LEA R5, R11, 0xc0800000, 0x17 ;  /* 0xc08000000b057811 */ /* 0x000fe200078eb8ff */
[----:B------:R-:W-:Y:S01]  /*9f30*/  BSSY.RECONVERGENT B1, `(.L_x_238) ;  /* 0x0000036000017945 */ /* 0x000fe20003800200 */
[----:B------:R-:W-:-:S03]  /*9f40*/  IADD3 R16, PT, PT, R16, -0x7f, RZ ;  /* 0xffffff8110107810 */ /* 0x000fc60007ffe0ff */
[----:B------:R-:W-:Y:S02]  /*9f50*/  IMAD.IADD R15, R14, 0x1, -R5 ;  /* 0x000000010e0f7824 */ /* 0x000fe400078e0a05 */
[C---:B------:R-:W-:Y:S02]  /*9f60*/  IMAD R5, R16.reuse, -0x800000, R19 ;  /* 0xff80000010057824 */ /* 0x040fe400078e0213 */
[----:B------:R0:W1:Y:S01]  /*9f70*/  MUFU.RCP R14, R15 ;  /* 0x0000000f000e7308 */ /* 0x0000620000001000 */
[----:B------:R-:W-:Y:S01]  /*9f80*/  FADD.FTZ R18, -R15, -RZ ;  /* 0x800000ff0f127221 */ /* 0x000fe20000010100 */
        /* <DEDUP_REMOVED lines=10> */
[----:B------:R-:W-:-:S04]  /*a030*/  LOP3.LUT R11, R11, 0xff, RZ, 0xc0, !PT ;  /* 0x000000ff0b0b7812 */ /* 0x000fc800078ec0ff */
[----:B------:R-:W-:-:S05]  /*a040*/  IADD3 R15, PT, PT, R11, R12, RZ ;  /* 0x0000000c0b0f7210 */ /* 0x000fca0007ffe0ff */
        /* <DEDUP_REMOVED lines=11> */
[C---:B------:R-:W-:Y:S02]  /*a100*/  ISETP.NE.AND P3, PT, R15.reuse, RZ, PT ;  /* 0x000000ff0f00720c */ /* 0x040fe40003f65270 */
[----:B------:R-:W-:Y:S02]  /*a110*/  ISETP.NE.AND P1, PT, R15, RZ, PT ;  /* 0x000000ff0f00720c */ /* 0x000fe40003f25270 */
[----:B------:R-:W-:Y:S01]  /*a120*/  LOP3.LUT R12, R11, 0x7fffff, RZ, 0xc0, !PT ;  /* 0x007fffff0b0c7812 */ /* 0x000fe200078ec0ff */
[CCC-:B------:R-:W-:Y:S01]  /*a130*/  FFMA.RP R11, R14.reuse, R18.reuse, R13.reuse ;  /* 0x000000120e0b7223 */ /* 0x1c0fe2000000800d */
[----:B------:R-:W-:Y:S01]  /*a140*/  FFMA.RM R14, R14, R18, R13 ;  /* 0x000000120e0e7223 */ /* 0x000fe2000000400d */
[----:B------:R-:W-:Y:S01]  /*a150*/  IADD3 R13, PT, PT, R15, 0x20, RZ ;  /* 0x000000200f0d7810 */ /* 0x000fe20007ffe0ff */
[----:B------:R-:W-:Y:S01]  /*a160*/  IMAD.MOV R15, RZ, RZ, -R15 ;  /* 0x000000ffff0f7224 */ /* 0x000fe200078e0a0f */
[----:B------:R-:W-:-:S02]  /*a170*/  LOP3.LUT R12, R12, 0x800000, RZ, 0xfc, !PT ;  /* 0x008000000c0c7812 */ /* 0x000fc400078efcff */
[----:B------:R-:W-:Y:S02]  /*a180*/  FSETP.NEU.FTZ.AND P0, PT, R11, R14, PT ;  /* 0x0000000e0b00720b */ /* 0x000fe40003f1d000 */
[----:B------:R-:W-:Y:S02]  /*a190*/  SHF.L.U32 R13, R12, R13, RZ ;  /* 0x0000000d0c0d7219 */ /* 0x000fe400000006ff */
[----:B------:R-:W-:Y:S02]  /*a1a0*/  SEL R11, R15, RZ, P3 ;  /* 0x000000ff0f0b7207 */ /* 0x000fe40001800000 */
[----:B------:R-:W-:Y:S02]  /*a1b0*/  ISETP.NE.AND P1, PT, R13, RZ, P1 ;  /* 0x000000ff0d00720c */ /* 0x000fe40000f25270 */
[----:B------:R-:W-:Y:S02]  /*a1c0*/  SHF.R.U32.HI R11, RZ, R11, R12 ;  /* 0x0000000bff0b7219 */ /* 0x000fe4000001160c */
[----:B------:R-:W-:-:S02]  /*a1d0*/  PLOP3.LUT P0, PT, P0, P1, PT, 0xf8, 0x8f ;  /* 0x00000000008f781c */ /* 0x000fc40000703f70 */
[----:B------:R-:W-:Y:S02]  /*a1e0*/  SHF.R.U32.HI R13, RZ, 0x1, R11 ;  /* 0x00000001ff0d7819 */ /* 0x000fe4000001160b */
[----:B------:R-:W-:-:S04]  /*a1f0*/  SEL R12, RZ, 0x1, !P0 ;  /* 0x00000001ff0c7807 */ /* 0x000fc80004000000 */
[----:B------:R-:W-:-:S04]  /*a200*/  LOP3.LUT R12, R12, 0x1, R13, 0xf8, !PT ;  /* 0x000000010c0c7812 */ /* 0x000fc800078ef80d */
[----:B------:R-:W-:-:S04]  /*a210*/  LOP3.LUT R12, R12, R11, RZ, 0xc0, !PT ;  /* 0x0000000b0c0c7212 */ /* 0x000fc800078ec0ff */
[----:B------:R-:W-:-:S04]  /*a220*/  IADD3 R12, PT, PT, R13, R12, RZ ;  /* 0x0000000c0d0c7210 */ /* 0x000fc80007ffe0ff */
[----:B------:R-:W-:Y:S01]  /*a230*/  LOP3.LUT R5, R12, R5, RZ, 0xfc, !PT ;  /* 0x000000050c057212 */ /* 0x000fe200078efcff */
[----:B------:R-:W-:Y:S06]  /*a240*/  BRA `(.L_x_241) ;  /* 0x0000000000107947 */ /* 0x000fec0003800000 */
.L_x_240:
[----:B------:R-:W-:-:S04]  /*a250*/  LOP3.LUT R5, R5, 0x80000000, RZ, 0xc0, !PT ;  /* 0x8000000005057812 */ /* 0x000fc800078ec0ff */
[----:B------:R-:W-:Y:S01]  /*a260*/  LOP3.LUT R5, R5, 0x7f800000, RZ, 0xfc, !PT ;  /* 0x7f80000005057812 */ /* 0x000fe200078efcff */
[----:B------:R-:W-:Y:S06]  /*a270*/  BRA `(.L_x_241) ;  /* 0x0000000000047947 */ /* 0x000fec0003800000 */
.L_x_239:
[----:B------:R-:W-:-:S07]  /*a280*/  IMAD R5, R12, 0x800000, R5 ;  /* 0x008000000c057824 */ /* 0x000fce00078e0205 */
.L_x_241:
[----:B------:R-:W-:Y:S05]  /*a290*/  BSYNC.RECONVERGENT B1 ;  /* 0x0000000000017941 */ /* 0x000fea0003800200 */
.L_x_238:
[----:B------:R-:W-:Y:S05]  /*a2a0*/  BRA `(.L_x_242) ;  /* 0x0000000000207947 */ /* 0x000fea0003800000 */
.L_x_237:
[----:B------:R-:W-:-:S04]  /*a2b0*/  LOP3.LUT R5, R14, 0x80000000, R19, 0x48, !PT ;  /* 0x800000000e057812 */ /* 0x000fc800078e4813 */
[----:B------:R-:W-:Y:S01]  /*a2c0*/  LOP3.LUT R5, R5, 0x7f800000, RZ, 0xfc, !PT ;  /* 0x7f80000005057812 */ /* 0x000fe200078efcff */
[----:B------:R-:W-:Y:S06]  /*a2d0*/  BRA `(.L_x_242) ;  /* 0x0000000000147947 */ /* 0x000fec0003800000 */
.L_x_236:
[----:B------:R-:W-:Y:S01]  /*a2e0*/  LOP3.LUT R5, R14, 0x80000000, R19, 0x48, !PT ;  /* 0x800000000e057812 */ /* 0x000fe200078e4813 */
[----:B------:R-:W-:Y:S06]  /*a2f0*/  BRA `(.L_x_242) ;  /* 0x00000000000c7947 */ /* 0x000fec0003800000 */
.L_x_235:
[----:B------:R-:W0:Y:S01]  /*a300*/  MUFU.RSQ R5, -QNAN ;  /* 0xffc0000000057908 */ /* 0x000e220000001400 */
[----:B------:R-:W-:Y:S05]  /*a310*/  BRA `(.L_x_242) ;  /* 0x0000000000047947 */ /* 0x000fea0003800000 */
.L_x_234:
[----:B------:R-:W-:-:S07]  /*a320*/  FADD.FTZ R5, R19, R20 ;  /* 0x0000001413057221 */ /* 0x000fce0000010000 */
.L_x_242:
[----:B------:R-:W-:Y:S05]  /*a330*/  BSYNC.RECONVERGENT B0 ;  /* 0x0000000000007941 */ /* 0x000fea0003800200 */
.L_x_232:
[----:B------:R-:W-:-:S04]  /*a340*/  HFMA2 R11, -RZ, RZ, 0, 0 ;  /* 0x00000000ff0b7431 */ /* 0x000fc800000001ff */
[----:B0-----:R-:W-:Y:S05]  /*a350*/  RET.REL.NODEC R10 `(ve_swarm_temporal_conv) ;  /* 0xffffff5c0a287950 */ /* 0x001fea0003c3ffff */
.L_x_243:
        /* <DEDUP_REMOVED lines=10> */
.L_x_264:


//--------------------- .text.ve_swarm_preprocess_temporal --------------------------
	.section	.text.ve_swarm_preprocess_temporal,"ax",@progbits
	.align	128
        .global         ve_swarm_preprocess_temporal
        .type           ve_swarm_preprocess_temporal,@function
        .size           ve_swarm_preprocess_temporal,(.L_x_265 - ve_swarm_preprocess_temporal)
        .other          ve_swarm_preprocess_temporal,@"STO_CUDA_ENTRY STV_DEFAULT"
ve_swarm_preprocess_temporal:
.text.ve_swarm_preprocess_temporal:
[----:B------:R-:W-:Y:S01]  /*0000*/  LDC R1, c[0x0][0x37c] ;  /* 0x0000df00ff017b82 */ /* 0x000fe20000000800 */
[----:B------:R-:W0:Y:S07]  /*0010*/  S2R R6, SR_TID.X ;  /* 0x0000000000067919 */ /* 0x000e2e0000002100 */
[----:B------:R-:W0:Y:S08]  /*0020*/  LDC.64 R4, c[0x0][0x3a8] ;  /* 0x0000ea00ff047b82 */ /* 0x000e300000000a00 */
[----:B------:R-:W1:Y:S01]  /*0030*/  S2UR UR6, SR_CTAID.X ;  /* 0x00000000000679c3 */ /* 0x000e620000002500 */
[----:B0-----:R-:W-:-:S04]  /*0040*/  ISETP.GE.AND P0, PT, R6, R5, PT ;  /* 0x000000050600720c */ /* 0x001fc80003f06270 */
[----:B-1----:R-:W-:-:S13]  /*0050*/  ISETP.LE.OR P0, PT, R4, UR6, P0 ;  /* 0x0000000604007c0c */ /* 0x002fda0008703670 */
[----:B------:R-:W-:Y:S05]  /*0060*/  @P0 EXIT ;  /* 0x000000000000094d */ /* 0x000fea0003800000 */
[----:B------:R-:W0:Y:S01]  /*0070*/  LDC.64 R8, c[0x0][0x380] ;  /* 0x0000e000ff087b82 */ /* 0x000e220000000a00 */
[----:B------:R-:W1:Y:S01]  /*0080*/  LDCU.64 UR4, c[0x0][0x358] ;  /* 0x00006b00ff0477ac */ /* 0x000e620008000a00 */
[----:B------:R-:W-:-:S05]  /*0090*/  IMAD R3, R5, UR6, RZ ;  /* 0x0000000605037c24 */ /* 0x000fca000f8e02ff */
[----:B------:R-:W-:-:S05]  /*00a0*/  IADD3 R2, PT, PT, R3, R6, RZ ;  /* 0x0000000603027210 */ /* 0x000fca0007ffe0ff */
[----:B0-----:R-:W-:-:S05]  /*00b0*/  IMAD.WIDE.U32 R10, R2, 0x4, R8 ;  /* 0x00000004020a7825 */ /* 0x001fca00078e0008 */
[----:B-1----:R-:W2:Y:S01]  /*00c0*/  LDG.E.CONSTANT R7, desc[UR4][R10.64] ;  /* 0x000000040a077981 */ /* 0x002ea2000c1e9900 */
[----:B------:R-:W-:Y:S01]  /*00d0*/  VIADD R4, R2, 0xffffffff ;  /* 0xffffffff02047836 */ /* 0x000fe20000000000 */
[C---:B------:R-:W-:Y:S02]  /*00e0*/  ISETP.NE.AND P1, PT, R6.reuse, RZ, PT ;  /* 0x000000ff0600720c */ /* 0x040fe40003f25270 */
[----:B------:R-:W-:Y:S02]  /*00f0*/  IADD3 R5, PT, PT, R5, -0x1, RZ ;  /* 0xffffffff05057810 */ /* 0x000fe40007ffe0ff */
[----:B------:R-:W-:Y:S02]  /*0100*/  SEL R3, R3, R4, !P1 ;  /* 0x0000000403037207 */ /* 0x000fe40004800000 */
[----:B------:R-:W-:-:S03]  /*0110*/  ISETP.GE.U32.AND P0, PT, R6, R5, PT ;  /* 0x000000050600720c */ /* 0x000fc60003f06070 */
[----:B------:R-:W-:-:S06]  /*0120*/  IMAD.WIDE.U32 R8, R3, 0x4, R8 ;  /* 0x0000000403087825 */ /* 0x000fcc00078e0008 */
[----:B------:R-:W3:Y:S01]  /*0130*/  LDG.E.CONSTANT R8, desc[UR4][R8.64] ;  /* 0x0000000408087981 */ /* 0x000ee2000c1e9900 */
[----:B--2---:R-:W-:-:S06]  /*0140*/  IMAD.MOV.U32 R0, RZ, RZ, R7 ;  /* 0x000000ffff007224 */ /* 0x004fcc00078e0007 */
[----:B------:R-:W2:Y:S01]  /*0150*/  @!P0 LDG.E.CONSTANT R0, desc[UR4][R10.64+0x4] ;  /* 0x000004040a008981 */ /* 0x000ea2000c1e9900 */
[----:B------:R-:W-:Y:S02]  /*0160*/  HFMA2 R12, -RZ, RZ, 1.666015625, -0.052093505859375 ;  /* 0x3eaaaaabff0c7431 */ /* 0x000fe400000001ff */
[----:B------:R-:W-:Y:S02]  /*0170*/  IMAD.MOV.U32 R13, RZ, RZ, 0x40400000 ;  /* 0x40400000ff0d7424 */ /* 0x000fe400078e00ff */
[----:B---3--:R-:W-:Y:S02]  /*0180*/  FADD R3, R8, R7 ;  /* 0x0000000708037221 */ /* 0x008fe40000000000 */
[----:B------:R-:W-:-:S04]  /*0190*/  FFMA R7, R12, -R13, 1 ;  /* 0x3f8000000c077423 */ /* 0x000fc8000000080d */
[----:B------:R-:W-:Y:S01]  /*01a0*/  FFMA R7, R7, R12, 0.3333333432674407959 ;  /* 0x3eaaaaab07077423 */ /* 0x000fe2000000000c */
[----:B------:R-:W-:Y:S01]  /*01b0*/  BSSY.RECONVERGENT B0, `(.L_x_244) ;  /* 0x000000b000007945 */ /* 0x000fe20003800200 */
[----:B--2---:R-:W-:-:S04]  /*01c0*/  FADD R0, R3, R0 ;  /* 0x0000000003007221 */ /* 0x004fc80000000000 */
[----:B------:R-:W0:Y:S01]  /*01d0*/  FCHK P0, R0, 3 ;  /* 0x4040000000007902 */ /* 0x000e220000000000 */
[----:B------:R-:W-:-:S04]  /*01e0*/  FFMA R3, R0, R7, RZ ;  /* 0x0000000700037223 */ /* 0x000fc800000000ff */
[----:B------:R-:W-:-:S04]  /*01f0*/  FFMA R12, R3, -3, R0 ;  /* 0xc0400000030c7823 */ /* 0x000fc80000000000 */
[----:B------:R-:W-:Y:S01]  /*0200*/  FFMA R3, R7, R12, R3 ;  /* 0x0000000c07037223 */ /* 0x000fe20000000003 */
[----:B0-----:R-:W-:Y:S06]  /*0210*/  @!P0 BRA `(.L_x_245) ;  /* 0x0000000000108947 */ /* 0x001fec0003800000 */
[----:B------:R-:W-:Y:S02]  /*0220*/  MOV R3, 0x40400000 ;  /* 0x4040000000037802 */ /* 0x000fe40000000f00 */
[----:B------:R-:W-:-:S07]  /*0230*/  MOV R8, 0x250 ;  /* 0x0000025000087802 */ /* 0x000fce0000000f00 */
[----:B------:R-:W-:Y:S05]  /*0240*/  CALL.REL.NOINC `($__internal_3_$__cuda_sm3x_div_rn_noftz_f32_slowpath) ;  /* 0x0000000400c87944 */ /* 0x000fea0003c00000 */
[----:B------:R-:W-:-:S07]  /*0250*/  MOV R3, R0 ;  /* 0x0000000000037202 */ /* 0x000fce0000000f00 */
.L_x_245:
[----:B------:R-:W-:Y:S05]  /*0260*/  BSYNC.RECONVERGENT B0 ;  /* 0x0000000000007941 */ /* 0x000fea0003800200 */
.L_x_244:
[----:B------:R-:W0:Y:S08]  /*0270*/  LDC.64 R10, c[0x0][0x388] ;  /* 0x0000e200ff0a7b82 */ /* 0x000e300000000a00 */
[----:B------:R-:W1:Y:S01]  /*0280*/  LDC.64 R14, c[0x0][0x390] ;  /* 0x0000e400ff0e7b82 */ /* 0x000e620000000a00 */
[----:B0-----:R-:W-:-:S04]  /*0290*/  IMAD.WIDE.U32 R8, R2, 0x4, R10 ;  /* 0x0000000402087825 */ /* 0x001fc800078e000a */
[----:B------:R-:W-:Y:S01]  /*02a0*/  @P1 IMAD.WIDE.U32 R10, R4, 0x4, R10 ;  /* 0x00000004040a1825 */ /* 0x000fe200078e000a */
[----:B------:R0:W-:Y:S05]  /*02b0*/  STG.E desc[UR4][R8.64], R3 ;  /* 0x0000000308007986 */ /* 0x0001ea000c101904 */
[----:B------:R-:W2:Y:S01]  /*02c0*/  @P1 LDG.E R10, desc[UR4][R10.64] ;  /* 0x000000040a0a1981 */ /* 0x000ea2000c1e1900 */
[----:B------:R-:W-:Y:S01]  /*02d0*/  IMAD.MOV.U32 R7, RZ, RZ, RZ ;  /* 0x000000ffff077224 */ /* 0x000fe200078e00ff */
[----:B------:R-:W-:Y:S01]  /*02e0*/  ISETP.GE.U32.AND P0, PT, R6, R5, PT ;  /* 0x000000050600720c */ /* 0x000fe20003f06070 */
[----:B-1----:R-:W-:-:S03]  /*02f0*/  IMAD.WIDE.U32 R12, R2, 0x4, R14 ;  /* 0x00000004020c7825 */ /* 0x002fc600078e000e */
[----:B------:R-:W-:-:S13]  /*0300*/  ISETP.EQ.OR P0, PT, R6, RZ, P0 ;  /* 0x000000ff0600720c */ /* 0x000fda0000702670 */
[----:B------:R-:W-:Y:S02]  /*0310*/  @!P0 IMAD.WIDE.U32 R14, R4, 0x4, R14 ;  /* 0x00000004040e8825 */ /* 0x000fe400078e000e */
[----:B------:R-:W1:Y:S02]  /*0320*/  LDC.64 R4, c[0x0][0x398] ;  /* 0x0000e600ff047b82 */ /* 0x000e640000000a00 */
[----:B--2---:R-:W-:-:S05]  /*0330*/  @P1 FADD R7, -R10, R3 ;  /* 0x000000030a071221 */ /* 0x004fca0000000100 */
[----:B------:R2:W-:Y:S01]  /*0340*/  STG.E desc[UR4][R12.64], R7 ;  /* 0x000000070c007986 */ /* 0x0005e2000c101904 */
[----:B------:R-:W-:Y:S06]  /*0350*/  BAR.SYNC.DEFER_BLOCKING 0x0 ;  /* 0x0000000000007b1d */ /* 0x000fec0000010000 */
[----:B------:R2:W5:Y:S04]  /*0360*/  @!P0 LDG.E R0, desc[UR4][R14.64] ;  /* 0x000000040e008981 */ /* 0x000568000c1e1900 */
[----:B0-----:R2:W5:Y:S01]  /*0370*/  @!P0 LDG.E R3, desc[UR4][R12.64+0x4] ;  /* 0x000004040c038981 */ /* 0x001562000c1e1900 */
[----:B------:R-:W-:Y:S01]  /*0380*/  FFMA R6, R7, R7, 1 ;  /* 0x3f80000007067423 */ /* 0x000fe20000000007 */
[----:B------:R-:W-:Y:S01]  /*0390*/  BSSY.RECONVERGENT B0, `(.L_x_246) ;  /* 0x0000045000007945 */ /* 0x000fe20003800200 */
[----:B------:R-:W-:-:S03]  /*03a0*/  HFMA2 R8, -RZ, RZ, 1.875, 0 ;  /* 0x3f800000ff087431 */ /* 0x000fc600000001ff */
[----:B------:R-:W-:-:S13]  /*03b0*/  FSETP.NEU.AND P1, PT, R6, 1, PT ;  /* 0x3f8000000600780b */ /* 0x000fda0003f2d000 */
[----:B-12---:R-:W-:Y:S05]  /*03c0*/  @!P1 BRA `(.L_x_247) ;  /* 0x0000000400049947 */ /* 0x006fea0003800000 */
[----:B------:R-:W-:-:S13]  /*03d0*/  FSETP.NAN.AND P1, PT, |R6|, |R6|, PT ;  /* 0x400000060600720b */ /* 0x000fda0003f28200 */
[----:B------:R-:W-:Y:S01]  /*03e0*/  @P1 FADD R8, R6, 1.5 ;  /* 0x3fc0000006081421 */ /* 0x000fe20000000000 */
[----:B------:R-:W-:Y:S06]  /*03f0*/  @P1 BRA `(.L_x_247) ;  /* 0x0000000000f81947 */ /* 0x000fec0003800000 */
[C---:B------:R-:W-:Y:S01]  /*0400*/  FMUL R7, |R6|.reuse, 16777216 ;  /* 0x4b80000006077820 */ /* 0x040fe20000400200 */
[----:B------:R-:W-:Y:S02]  /*0410*/  FSETP.GEU.AND P1, PT, |R6|, 1.175494350822287508e-38, PT ;  /* 0x008000000600780b */ /* 0x000fe40003f2e200 */
[----:B------:R-:W-:Y:S02]  /*0420*/  MOV R15, 0x3a2c32e4 ;  /* 0x3a2c32e4000f7802 */ /* 0x000fe40000000f00 */
[----:B------:R-:W-:-:S04]  /*0430*/  FSEL R7, R7, |R6|, !P1 ;  /* 0x4000000607077208 */ /* 0x000fc80004800000 */
[----:B------:R-:W-:-:S04]  /*0440*/  IADD3 R8, PT, PT, R7, -0x3f3504f3, RZ ;  /* 0xc0cafb0d07087810 */ /* 0x000fc80007ffe0ff */
[----:B------:R-:W-:-:S05]  /*0450*/  LOP3.LUT R8, R8, 0xff800000, RZ, 0xc0, !PT ;  /* 0xff80000008087812 */ /* 0x000fca00078ec0ff */
[----:B------:R-:W-:Y:S01]  /*0460*/  IMAD.IADD R7, R7, 0x1, -R8 ;  /* 0x0000000107077824 */ /* 0x000fe200078e0a08 */
[----:B------:R-:W-:-:S03]  /*0470*/  I2FP.F32.S32 R8, R8 ;  /* 0x0000000800087245 */ /* 0x000fc60000201400 */
[C---:B------:R-:W-:Y:S01]  /*0480*/  FADD R10, R7.reuse, 1 ;  /* 0x3f800000070a7421 */ /* 0x040fe20000000000 */
[----:B------:R-:W-:Y:S01]  /*0490*/  FADD R9, R7, -1 ;  /* 0xbf80000007097421 */ /* 0x000fe20000000000 */
[----:B------:R-:W-:Y:S02]  /*04a0*/  FSEL R7, RZ, -24, P1 ;  /* 0xc1c00000ff077808 */ /* 0x000fe40000800000 */
[----:B------:R-:W-:Y:S01]  /*04b0*/  FSETP.NEU.AND P1, PT, |R6|, +INF , PT ;  /* 0x7f8000000600780b */ /* 0x000fe20003f2d200 */
[----:B------:R-:W-:Y:S01]  /*04c0*/  FADD R11, R9, R9 ;  /* 0x00000009090b7221 */ /* 0x000fe20000000000 */
[----:B------:R-:W0:Y:S01]  /*04d0*/  MUFU.RCP R10, R10 ;  /* 0x0000000a000a7308 */ /* 0x000e220000001000 */
[----:B------:R-:W-:Y:S01]  /*04e0*/  FFMA R8, R8, 1.1920928955078125e-07, R7 ;  /* 0x3400000008087823 */ /* 0x000fe20000000007 */
[----:B------:R-:W-:-:S13]  /*04f0*/  FSETP.NEU.AND P1, PT, R6, RZ, P1 ;  /* 0x000000ff0600720b */ /* 0x000fda0000f2d000 */
[----:B------:R-:W-:Y:S01]  /*0500*/  @!P1 FADD R6, R6, R6 ;  /* 0x0000000606069221 */ /* 0x000fe20000000000 */
[----:B0-----:R-:W-:-:S04]  /*0510*/  FMUL R11, R10, R11 ;  /* 0x0000000b0a0b7220 */ /* 0x001fc80000400000 */
[----:B------:R-:W-:Y:S01]  /*0520*/  FADD R13, R9, -R11 ;  /* 0x8000000b090d7221 */ /* 0x000fe20000000000 */
[C---:B------:R-:W-:Y:S01]  /*0530*/  FMUL R12, R11.reuse, R11 ;  /* 0x0000000b0b0c7220 */ /* 0x040fe20000400000 */
[----:B------:R-:W-:Y:S02]  /*0540*/  FFMA R7, R11, 1.4426950216293334961, R8 ;  /* 0x3fb8aa3b0b077823 */ /* 0x000fe40000000008 */
[----:B------:R-:W-:Y:S01]  /*0550*/  FADD R14, R13, R13 ;  /* 0x0000000d0d0e7221 */ /* 0x000fe20000000000 */
[----:B------:R-:W-:Y:S01]  /*0560*/  FFMA R13, R12, R15, 0.0032181653659790754318 ;  /* 0x3b52e7db0c0d7423 */ /* 0x000fe2000000000f */
        /* <DEDUP_REMOVED lines=10> */
[----:B------:R-:W-:-:S04]  /*0610*/  FFMA R9, R9, R8, R10 ;  /* 0x0000000809097223 */ /* 0x000fc8000000000a */
[----:B------:R-:W-:-:S04]  /*0620*/  FFMA R12, R11, R12, R9 ;  /* 0x0000000c0b0c7223 */ /* 0x000fc80000000009 */
[----:B------:R-:W-:-:S04]  /*0630*/  FADD R8, R7, R12 ;  /* 0x0000000c07087221 */ /* 0x000fc80000000000 */
[----:B------:R-:W-:Y:S01]  /*0640*/  FMUL R9, R8, 1.5 ;  /* 0x3fc0000008097820 */ /* 0x000fe20000400000 */
[----:B------:R-:W-:-:S03]  /*0650*/  FADD R7, -R7, R8 ;  /* 0x0000000807077221 */ /* 0x000fc60000000100 */
[----:B------:R-:W0:Y:S01]  /*0660*/  FRND R10, R9 ;  /* 0x00000009000a7307 */ /* 0x000e220000201000 */
[----:B------:R-:W-:Y:S01]  /*0670*/  FADD R7, R12, -R7 ;  /* 0x800000070c077221 */ /* 0x000fe20000000000 */
[----:B------:R-:W-:Y:S01]  /*0680*/  FFMA R8, R8, 1.5, -R9 ;  /* 0x3fc0000008087823 */ /* 0x000fe20000000809 */
[----:B------:R-:W-:Y:S01]  /*0690*/  HFMA2 R12, -RZ, RZ, 0.64013671875, -15.109375 ;  /* 0x391fcb8eff0c7431 */ /* 0x000fe200000001ff */
[----:B------:R-:W-:Y:S02]  /*06a0*/  FSETP.GT.AND P3, PT, |R9|, 152, PT ;  /* 0x431800000900780b */ /* 0x000fe40003f64200 */
[----:B------:R-:W-:Y:S02]  /*06b0*/  FFMA R8, R7, 1.5, R8 ;  /* 0x3fc0000007087823 */ /* 0x000fe40000000008 */
[----:B------:R-:W1:Y:S01]  /*06c0*/  F2I.NTZ R11, R9 ;  /* 0x00000009000b7305 */ /* 0x000e620000203100 */
[----:B0-----:R-:W-:Y:S01]  /*06d0*/  FADD R7, R9, -R10 ;  /* 0x8000000a09077221 */ /* 0x001fe20000000000 */
[----:B------:R-:W-:-:S03]  /*06e0*/  FSETP.GT.AND P2, PT, R10, RZ, PT ;  /* 0x000000ff0a00720b */ /* 0x000fc60003f44000 */
[----:B------:R-:W-:-:S04]  /*06f0*/  FADD R7, R7, R8 ;  /* 0x0000000807077221 */ /* 0x000fc80000000000 */
[----:B------:R-:W-:-:S04]  /*0700*/  FFMA R8, R7, R12, 0.0013391353422775864601 ;  /* 0x3aaf85ed07087423 */ /* 0x000fc8000000000c */
[----:B------:R-:W-:-:S04]  /*0710*/  FFMA R8, R7, R8, 0.0096188392490148544312 ;  /* 0x3c1d985607087423 */ /* 0x000fc80000000008 */
[----:B------:R-:W-:-:S04]  /*0720*/  FFMA R8, R7, R8, 0.055503588169813156128 ;  /* 0x3d6357bb07087423 */ /* 0x000fc80000000008 */
[----:B------:R-:W-:Y:S01]  /*0730*/  FFMA R10, R7, R8, 0.24022644758224487305 ;  /* 0x3e75fdec070a7423 */ /* 0x000fe20000000008 */
[----:B------:R-:W-:Y:S02]  /*0740*/  SEL R8, RZ, 0x83000000, P2 ;  /* 0x83000000ff087807 */ /* 0x000fe40001000000 */
[----:B------:R-:W-:Y:S01]  /*0750*/  FSETP.GEU.AND P2, PT, R9, RZ, PT ;  /* 0x000000ff0900720b */ /* 0x000fe20003f4e000 */
[----:B------:R-:W-:Y:S01]  /*0760*/  FFMA R12, R7, R10, 0.69314718246459960938 ;  /* 0x3f317218070c7423 */ /* 0x000fe2000000000a */
[----:B-1----:R-:W-:Y:S01]  /*0770*/  LEA R11, R11, -R8, 0x17 ;  /* 0x800000080b0b7211 */ /* 0x002fe200078eb8ff */
[----:B------:R-:W-:Y:S01]  /*0780*/  VIADD R10, R8, 0x7f000000 ;  /* 0x7f000000080a7836 */ /* 0x000fe20000000000 */
[----:B------:R-:W-:Y:S01]  /*0790*/  FSEL R8, RZ, +INF , !P2 ;  /* 0x7f800000ff087808 */ /* 0x000fe20005000000 */
[----:B------:R-:W-:-:S04]  /*07a0*/  FFMA R7, R7, R12, 1 ;  /* 0x3f80000007077423 */ /* 0x000fc8000000000c */
[----:B------:R-:W-:-:S04]  /*07b0*/  FMUL R10, R10, R7 ;  /* 0x000000070a0a7220 */ /* 0x000fc80000400000 */
[----:B------:R-:W-:Y:S01]  /*07c0*/  @!P3 FMUL R8, R11, R10 ;  /* 0x0000000a0b08b220 */ /* 0x000fe20000400000 */
[----:B------:R-:W-:-:S07]  /*07d0*/  @!P1 LOP3.LUT R8, R6, 0x7fffffff, RZ, 0xc0, !PT ;  /* 0x7fffffff06089812 */ /* 0x000fce00078ec0ff */
.L_x_247:
[----:B------:R-:W-:Y:S05]  /*07e0*/  BSYNC.RECONVERGENT B0 ;  /* 0x0000000000007941 */ /* 0x000fea0003800200 */
.L_x_246:
[----:B------:R-:W0:Y:S01]  /*07f0*/  MUFU.RCP R9, R8 ;  /* 0x0000000800097308 */ /* 0x000e220000001000 */
[----:B-----5:R-:W-:Y:S01]  /*0800*/  @!P0 FADD R0, -R0, R3 ;  /* 0x0000000300008221 */ /* 0x020fe20000000100 */
[----:B------:R-:W-:Y:S01]  /*0810*/  MOV R7, RZ ;  /* 0x000000ff00077202 */ /* 0x000fe20000000f00 */
[----:B------:R-:W-:Y:S01]  /*0820*/  IMAD.WIDE.U32 R4, R2, 0x4, R4 ;  /* 0x0000000402047825 */ /* 0x000fe200078e0004 */
[----:B------:R-:W-:Y:S03]  /*0830*/  BSSY.RECONVERGENT B0, `(.L_x_248) ;  /* 0x000000f000007945 */ /* 0x000fe60003800200 */
[----:B------:R-:W-:-:S04]  /*0840*/  @!P0 FMUL R7, R0, 0.5 ;  /* 0x3f00000000078820 */ /* 0x000fc80000400000 */
[----:B------:R-:W1:Y:S01]  /*0850*/  FCHK P0, |R7|, R8 ;  /* 0x0000000807007302 */ /* 0x000e620000000200 */
[----:B------:R2:W-:Y:S01]  /*0860*/  STG.E desc[UR4][R4.64], R7 ;  /* 0x0000000704007986 */ /* 0x0005e2000c101904 */
[----:B0-----:R-:W-:-:S04]  /*0870*/  FFMA R0, R9, -R8, 1 ;  /* 0x3f80000009007423 */ /* 0x001fc80000000808 */
[----:B------:R-:W-:-:S04]  /*0880*/  FFMA R0, R9, R0, R9 ;  /* 0x0000000009007223 */ /* 0x000fc80000000009 */
[----:B------:R-:W-:-:S04]  /*0890*/  FFMA R6, R0, |R7|, RZ ;  /* 0x4000000700067223 */ /* 0x000fc800000000ff */
[----:B------:R-:W-:-:S04]  /*08a0*/  FFMA R3, R6, -R8, |R7| ;  /* 0x8000000806037223 */ /* 0x000fc80000000407 */
[----:B------:R-:W-:Y:S01]  /*08b0*/  FFMA R9, R0, R3, R6 ;  /* 0x0000000300097223 */ /* 0x000fe20000000006 */
[----:B-12---:R-:W-:Y:S06]  /*08c0*/  @!P0 BRA `(.L_x_249) ;  /* 0x0000000000148947 */ /* 0x006fec0003800000 */
[----:B------:R-:W-:Y:S02]  /*08d0*/  IMAD.MOV.U32 R3, RZ, RZ, R8 ;  /* 0x000000ffff037224 */ /* 0x000fe400078e0008 */
[----:B------:R-:W-:Y:S01]  /*08e0*/  FADD R0, |R7|, -RZ ;  /* 0x800000ff07007221 */ /* 0x000fe20000000200 */
[----:B------:R-:W-:-:S07]  /*08f0*/  MOV R8, 0x910 ;  /* 0x0000091000087802 */ /* 0x000fce0000000f00 */
[----:B------:R-:W-:Y:S05]  /*0900*/  CALL.REL.NOINC `($__internal_3_$__cuda_sm3x_div_rn_noftz_f32_slowpath) ;  /* 0x0000000000187944 */ /* 0x000fea0003c00000 */
[----:B------:R-:W-:-:S07]  /*0910*/  MOV R9, R0 ;  /* 0x0000000000097202 */ /* 0x000fce0000000f00 */
.L_x_249:
[----:B------:R-:W-:Y:S05]  /*0920*/  BSYNC.RECONVERGENT B0 ;  /* 0x0000000000007941 */ /* 0x000fea0003800200 */
.L_x_248:
[----:B------:R-:W0:Y:S02]  /*0930*/  LDC.64 R4, c[0x0][0x3a0] ;  /* 0x0000e800ff047b82 */ /* 0x000e240000000a00 */
[----:B0-----:R-:W-:-:S05]  /*0940*/  IMAD.WIDE.U32 R2, R2, 0x4, R4 ;  /* 0x0000000402027825 */ /* 0x001fca00078e0004 */
[----:B------:R-:W-:Y:S01]  /*0950*/  STG.E desc[UR4][R2.64], R9 ;  /* 0x0000000902007986 */ /* 0x000fe2000c101904 */
[----:B------:R-:W-:Y:S05]  /*0960*/  EXIT ;  /* 0x000000000000794d */ /* 0x000fea0003800000 */
        .weak           $__internal_3_$__cuda_sm3x_div_rn_noftz_f32_slowpath
        .type           $__internal_3_$__cuda_sm3x_div_rn_noftz_f32_slowpath,@function
        .size           $__internal_3_$__cuda_sm3x_div_rn_noftz_f32_slowpath,(.L_x_265 - $__internal_3_$__cuda_sm3x_div_rn_noftz_f32_slowpath)
$__internal_3_$__cuda_sm3x_div_rn_noftz_f32_slowpath:
[----:B------:R-:W-:Y:S01]  /*0970*/  SHF.R.U32.HI R9, RZ, 0x17, R3 ;  /* 0x00000017ff097819 */ /* 0x000fe20000011603 */
[----:B------:R-:W-:Y:S01]  /*0980*/  BSSY.RECONVERGENT B1, `(.L_x_250) ;  /* 0x0000062000017945 */ /* 0x000fe20003800200 */
[----:B------:R-:W-:Y:S02]  /*0990*/  SHF.R.U32.HI R7, RZ, 0x17, R0 ;  /* 0x00000017ff077819 */ /* 0x000fe40000011600 */
[----:B------:R-:W-:Y:S02]  /*09a0*/  LOP3.LUT R14, R9, 0xff, RZ, 0xc0, !PT ;  /* 0x000000ff090e7812 */ /* 0x000fe400078ec0ff */
[----:B------:R-:W-:Y:S02]  /*09b0*/  LOP3.LUT R12, R7, 0xff, RZ, 0xc0, !PT ;  /* 0x000000ff070c7812 */ /* 0x000fe400078ec0ff */
[----:B------:R-:W-:-:S03]  /*09c0*/  IADD3 R10, PT, PT, R14, -0x1, RZ ;  /* 0xffffffff0e0a7810 */ /* 0x000fc60007ffe0ff */
[----:B------:R-:W-:Y:S01]  /*09d0*/  VIADD R9, R12, 0xffffffff ;  /* 0xffffffff0c097836 */ /* 0x000fe20000000000 */
[----:B------:R-:W-:-:S04]  /*09e0*/  ISETP.GT.U32.AND P0, PT, R10, 0xfd, PT ;  /* 0x000000fd0a00780c */ /* 0x000fc80003f04070 */
[----:B------:R-:W-:-:S13]  /*09f0*/  ISETP.GT.U32.OR P0, PT, R9, 0xfd, P0 ;  /* 0x000000fd0900780c */ /* 0x000fda0000704470 */
[----:B------:R-:W-:Y:S01]  /*0a00*/  @!P0 MOV R7, RZ ;  /* 0x000000ff00078202 */ /* 0x000fe20000000f00 */
        /* <DEDUP_REMOVED lines=24> */
.L_x_251:
[----:B------:R-:W-:Y:S01]  /*0b90*/  LEA R10, R14, 0xc0800000, 0x17 ;  /* 0xc08000000e0a7811 */ /* 0x000fe200078eb8ff */
[----:B------:R-:W-:Y:S03]  /*0ba0*/  BSSY.RECONVERGENT B2, `(.L_x_256) ;  /* 0x0000036000027945 */ /* 0x000fe60003800200 */
[----:B------:R-:W-:Y:S01]  /*0bb0*/  IADD3 R10, PT, PT, -R10, R3, RZ ;  /* 0x000000030a0a7210 */ /* 0x000fe20007ffe1ff */
[----:B------:R-:W-:-:S03]  /*0bc0*/  VIADD R3, R12, 0xffffff81 ;  /* 0xffffff810c037836 */ /* 0x000fc60000000000 */
[----:B------:R0:W1:Y:S01]  /*0bd0*/  MUFU.RCP R9, R10 ;  /* 0x0000000a00097308 */ /* 0x0000620000001000 */
[----:B------:R-:W-:Y:S01]  /*0be0*/  FADD.FTZ R11, -R10, -RZ ;  /* 0x800000ff0a0b7221 */ /* 0x000fe20000010100 */
[C---:B------:R-:W-:Y:S01]  /*0bf0*/  IMAD R0, R3.reuse, -0x800000, R0 ;  /* 0xff80000003007824 */ /* 0x040fe200078e0200 */
[----:B0-----:R-:W-:-:S04]  /*0c00*/  IADD3 R10, PT, PT, R3, 0x7f, -R14 ;  /* 0x0000007f030a7810 */ /* 0x001fc80007ffe80e */
[----:B------:R-:W-:Y:S01]  /*0c10*/  IADD3 R10, PT, PT, R10, R7, RZ ;  /* 0x000000070a0a7210 */ /* 0x000fe20007ffe0ff */
        /* <DEDUP_REMOVED lines=26> */
[----:B------:R-:W-:Y:S02]  /*0dc0*/  IADD3 R12, PT, PT, R11, 0x20, RZ ;  /* 0x000000200b0c7810 */ /* 0x000fe40007ffe0ff */
[----:B------:R-:W-:-:S02]  /*0dd0*/  LOP3.LUT R7, R7, 0x800000, RZ, 0xfc, !PT ;  /* 0x0080000007077812 */ /* 0x000fc400078efcff */
[----:B------:R-:W-:Y:S02]  /*0de0*/  IADD3 R9, PT, PT, -R11, RZ, RZ ;  /* 0x000000ff0b097210 */ /* 0x000fe40007ffe1ff */
[----:B------:R-:W-:Y:S02]  /*0df0*/  SHF.L.U32 R12, R7, R12, RZ ;  /* 0x0000000c070c7219 */ /* 0x000fe400000006ff */
[----:B------:R-:W-:Y:S02]  /*0e00*/  FSETP.NEU.FTZ.AND P0, PT, R3, R10, PT ;  /* 0x0000000a0300720b */ /* 0x000fe40003f1d000 */
[----:B------:R-:W-:Y:S02]  /*0e10*/  SEL R10, R9, RZ, P3 ;  /* 0x000000ff090a7207 */ /* 0x000fe40001800000 */
[----:B------:R-:W-:Y:S02]  /*0e20*/  ISETP.NE.AND P2, PT, R12, RZ, P2 ;  /* 0x000000ff0c00720c */ /* 0x000fe40001745270 */
[----:B------:R-:W-:-:S02]  /*0e30*/  SHF.R.U32.HI R10, RZ, R10, R7 ;  /* 0x0000000aff0a7219 */ /* 0x000fc40000011607 */
[----:B------:R-:W-:Y:S02]  /*0e40*/  PLOP3.LUT P0, PT, P0, P2, PT, 0xf8, 0x8f ;  /* 0x00000000008f781c */ /* 0x000fe40000705f70 */
[----:B------:R-:W-:Y:S02]  /*0e50*/  SHF.R.U32.HI R12, RZ, 0x1, R10 ;  /* 0x00000001ff0c7819 */ /* 0x000fe4000001160a */
[----:B------:R-:W-:-:S04]  /*0e60*/  SEL R3, RZ, 0x1, !P0 ;  /* 0x00000001ff037807 */ /* 0x000fc80004000000 */
[----:B------:R-:W-:-:S04]  /*0e70*/  LOP3.LUT R3, R3, 0x1, R12, 0xf8, !PT ;  /* 0x0000000103037812 */ /* 0x000fc800078ef80c */
[----:B------:R-:W-:-:S05]  /*0e80*/  LOP3.LUT R3, R3, R10, RZ, 0xc0, !PT ;  /* 0x0000000a03037212 */ /* 0x000fca00078ec0ff */
[----:B------:R-:W-:-:S05]  /*0e90*/  IMAD.IADD R3, R12, 0x1, R3 ;  /* 0x000000010c037824 */ /* 0x000fca00078e0203 */
[----:B------:R-:W-:Y:S01]  /*0ea0*/  LOP3.LUT R0, R3, R0, RZ, 0xfc, !PT ;  /* 0x0000000003007212 */ /* 0x000fe200078efcff */
[----:B------:R-:W-:Y:S06]  /*0eb0*/  BRA `(.L_x_259) ;  /* 0x0000000000107947 */ /* 0x000fec0003800000 */
.L_x_258:
[----:B------:R-:W-:-:S04]  /*0ec0*/  LOP3.LUT R0, R0, 0x80000000, RZ, 0xc0, !PT ;  /* 0x8000000000007812 */ /* 0x000fc800078ec0ff */
[----:B------:R-:W-:Y:S01]  /*0ed0*/  LOP3.LUT R0, R0, 0x7f800000, RZ, 0xfc, !PT ;  /* 0x7f80000000007812 */ /* 0x000fe200078efcff */
[----:B------:R-:W-:Y:S06]  /*0ee0*/  BRA `(.L_x_259) ;  /* 0x0000000000047947 */ /* 0x000fec0003800000 */
.L_x_257:
[----:B------:R-:W-:-:S07]  /*0ef0*/  LEA R0, R10, R0, 0x17 ;  /* 0x000000000a007211 */ /* 0x000fce00078eb8ff */
.L_x_259:
[----:B------:R-:W-:Y:S05]  /*0f00*/  BSYNC.RECONVERGENT B2 ;  /* 0x0000000000027941 */ /* 0x000fea0003800200 */
.L_x_256:
[----:B------:R-:W-:Y:S05]  /*0f10*/  BRA `(.L_x_260) ;  /* 0x0000000000207947 */ /* 0x000fea0003800000 */
.L_x_255:
[----:B------:R-:W-:-:S04]  /*0f20*/  LOP3.LUT R0, R3, 0x80000000, R0, 0x48, !PT ;  /* 0x8000000003007812 */ /* 0x000fc800078e4800 */
[----:B------:R-:W-:Y:S01]  /*0f30*/  LOP3.LUT R0, R0, 0x7f800000, RZ, 0xfc, !PT ;  /* 0x7f80000000007812 */ /* 0x000fe200078efcff */
[----:B------:R-:W-:Y:S06]  /*0f40*/  BRA `(.L_x_260) ;  /* 0x0000000000147947 */ /* 0x000fec0003800000 */
.L_x_254:
[----:B------:R-:W-:Y:S01]  /*0f50*/  LOP3.LUT R0, R3, 0x80000000, R0, 0x48, !PT ;  /* 0x8000000003007812 */ /* 0x000fe200078e4800 */
[----:B------:R-:W-:Y:S06]  /*0f60*/  BRA `(.L_x_260) ;  /* 0x00000000000c7947 */ /* 0x000fec0003800000 */
.L_x_253:
[----:B------:R-:W0:Y:S01]  /*0f70*/  MUFU.RSQ R0, -QNAN ;  /* 0xffc0000000007908 */ /* 0x000e220000001400 */
[----:B------:R-:W-:Y:S05]  /*0f80*/  BRA `(.L_x_260) ;  /* 0x0000000000047947 */ /* 0x000fea0003800000 */
.L_x_252:
[----:B------:R-:W-:-:S07]  /*0f90*/  FADD.FTZ R0, R0, R3 ;  /* 0x0000000300007221 */ /* 0x000fce0000010000 */
.L_x_260:
[----:B------:R-:W-:Y:S05]  /*0fa0*/  BSYNC.RECONVERGENT B1 ;  /* 0x0000000000017941 */ /* 0x000fea0003800200 */
.L_x_250:
[----:B------:R-:W-:-:S04]  /*0fb0*/  HFMA2 R9, -RZ, RZ, 0, 0 ;  /* 0x00000000ff097431 */ /* 0x000fc800000001ff */
[----:B0-----:R-:W-:Y:S05]  /*0fc0*/  RET.REL.NODEC R8 `(ve_swarm_preprocess_temporal) ;  /* 0xfffffff0080c7950 */ /* 0x001fea0003c3ffff */
.L_x_261:
        /* <DEDUP_REMOVED lines=11> */
.L_x_265:


//--------------------- .nv.global.init           --------------------------
	.section	.nv.global.init,"aw",@progbits
	.align	4
.nv.global.init:
	.type		__cudart_i2opi_f,@object
	.size		__cudart_i2opi_f,(.L_3 - __cudart_i2opi_f)
__cudart_i2opi_f:
        /*0000*/ 	.byte	0x41, 0x90, 0x43, 0x3c, 0x99, 0x95, 0x62, 0xdb, 0xc0, 0xdd, 0x34, 0xf5, 0xd1, 0x57, 0x27, 0xfc
        /*0010*/ 	.byte	0x29, 0x15, 0x44, 0x4e, 0x6e, 0x83, 0xf9, 0xa2
.L_3:


//--------------------- .nv.shared.ve_swarm_batch_temporal --------------------------
	.section	.nv.shared.ve_swarm_batch_temporal,"aw",@nobits
	.sectionflags	@""
	.align	16
	.zero		1024


//--------------------- .nv.shared.reserved.0     --------------------------
	.section	.nv.shared.reserved.0,"aw",@nobits
	.weak		__nv_reservedSMEM_offset_0_alias
	.size		__nv_reservedSMEM_offset_0_alias, 0, 64
	.other		__nv_reservedSMEM_offset_0_alias,@"STO_CUDA_RESERVED_SHARED STV_DEFAULT"
__nv_reservedSMEM_offset_0_alias:
	.zero		0
	.zero		64


//--------------------- .nv.shared.ve_swarm_velocity_correction --------------------------
	.section	.nv.shared.ve_swarm_velocity_correction,"aw",@nobits
	.sectionflags	@""
	.align	16
	.zero		1024


//--------------------- .nv.shared.ve_swarm_temporal_conv --------------------------
	.section	.nv.shared.ve_swarm_temporal_conv,"aw",@nobits
	.sectionflags	@""
	.align	16
	.zero		1024


//--------------------- .nv.shared.ve_swarm_preprocess_temporal --------------------------
	.section	.nv.shared.ve_swarm_preprocess_temporal,"aw",@nobits
	.sectionflags	@""
	.align	16
	.zero		1024


//--------------------- .nv.constant0.ve_swarm_batch_temporal --------------------------
	.section	.nv.constant0.ve_swarm_batch_temporal,"a",@progbits
	.sectionflags	@""
	.align	4
.nv.constant0.ve_swarm_batch_temporal:
	.zero		936


//--------------------- .nv.constant0.ve_swarm_velocity_correction --------------------------
	.section	.nv.constant0.ve_swarm_velocity_correction,"a",@progbits
	.sectionflags	@""
	.align	4
.nv.constant0.ve_swarm_velocity_correction:
	.zero		928


//--------------------- .nv.constant0.ve_swarm_temporal_conv --------------------------
	.section	.nv.constant0.ve_swarm_temporal_conv,"a",@progbits
	.sectionflags	@""
	.align	4
.nv.constant0.ve_swarm_temporal_conv:
	.zero		944


//--------------------- .nv.constant0.ve_swarm_preprocess_temporal --------------------------
	.section	.nv.constant0.ve_swarm_preprocess_temporal,"a",@progbits
	.sectionflags	@""
	.align	4
.nv.constant0.ve_swarm_preprocess_temporal:
	.zero		944


//--------------------- SYMBOLS --------------------------

	.type		.nv.reservedSmem.offset0,@object
	.size		.nv.reservedSmem.offset0,0x4
	.type		.nv.reservedSmem.cap,@object
	.size		.nv.reservedSmem.cap,0x4
